	.target	sm_90a

	.elftype	@"ET_EXEC"


//--------------------- .note.nv.tkinfo           --------------------------
	.section	.note.nv.tkinfo,"",@"SHT_NOTE"
	.sectionflags	@"SHF_NOTE_NV_TKINFO"
	.tkinfo
        /*0018*/ 	.word	0x00000002
        /*0030*/ 	.string	""
        /*0030*/ 	.string	"ptxas"
        /*0030*/ 	.string	"Cuda compilation tools, release 13.0, V13.0.88"
        /*0030*/ 	.string	"Build cuda_13.0.r13.0/compiler.36424714_0"
        /*0030*/ 	.string	"-v  -suppress-debug-info  -lineinfo  -arch sm_90a "



//--------------------- .note.nv.cuinfo           --------------------------
	.section	.note.nv.cuinfo,"",@"SHT_NOTE"
	.sectionflags	@"SHF_NOTE_NV_CUINFO"
        /*0018*/ 	.short	0x0002
        /*001a*/ 	.short	0x005a
        /*001c*/ 	.short	0x0082
	.zero		2


//--------------------- .nv.info                  --------------------------
	.section	.nv.info,"",@"SHT_CUDA_INFO"
	.align	4


	//----- nvinfo : EIATTR_REGCOUNT
	.align		4
        /*0000*/ 	.byte	0x04, 0x2f
        /*0002*/ 	.short	(.L_1 - .L_0)
	.align		4
.L_0:
        /*0004*/ 	.word	index@(matmul_kernel)
        /*0008*/ 	.word	0x000000ff


	//----- nvinfo : EIATTR_FRAME_SIZE
	.align		4
.L_1:
        /*000c*/ 	.byte	0x04, 0x11
        /*000e*/ 	.short	(.L_3 - .L_2)
	.align		4
.L_2:
        /*0010*/ 	.word	index@(matmul_kernel)
        /*0014*/ 	.word	0x000033a0


	//----- nvinfo : EIATTR_MIN_STACK_SIZE
	.align		4
.L_3:
        /*0018*/ 	.byte	0x04, 0x12
        /*001a*/ 	.short	(.L_5 - .L_4)
	.align		4
.L_4:
        /*001c*/ 	.word	index@(matmul_kernel)
        /*0020*/ 	.word	0x000033a0
.L_5:


//--------------------- .nv.compat                --------------------------
	.section	.nv.compat,"",@"SHT_CUDA_COMPAT_INFO"
	.align	4
        /*0000*/ 	.byte	0x02, 0x09, 0x01, 0x00, 0x02, 0x02, 0x04, 0x00, 0x02, 0x05, 0x05, 0x00, 0x03, 0x07, 0x01, 0x01
        /*0010*/ 	.byte	0x02, 0x03, 0x00, 0x00, 0x02, 0x06, 0x01, 0x00, 0x04, 0x0b, 0x08, 0x00, 0x00, 0x00, 0x00, 0x00
        /*0020*/ 	.byte	0x00, 0x00, 0x00, 0x00


//--------------------- .nv.info.matmul_kernel    --------------------------
	.section	.nv.info.matmul_kernel,"",@"SHT_CUDA_INFO"
	.sectionflags	@""
	.align	4


	//----- nvinfo : EIATTR_CUDA_API_VERSION
	.align		4
        /*0000*/ 	.byte	0x04, 0x37
        /*0002*/ 	.short	(.L_7 - .L_6)
.L_6:
        /*0004*/ 	.word	0x00000082


	//----- nvinfo : EIATTR_KPARAM_INFO
	.align		4
.L_7:
        /*0008*/ 	.byte	0x04, 0x17
        /*000a*/ 	.short	(.L_9 - .L_8)
.L_8:
        /*000c*/ 	.word	0x00000000
        /*0010*/ 	.short	0x000d
        /*0012*/ 	.short	0x0048
        /*0014*/ 	.byte	0x00, 0xf4, 0x21, 0x00


	//----- nvinfo : EIATTR_KPARAM_INFO
	.align		4
.L_9:
        /*0018*/ 	.byte	0x04, 0x17
        /*001a*/ 	.short	(.L_11 - .L_10)
.L_10:
        /*001c*/ 	.word	0x00000000
        /*0020*/ 	.short	0x000c
        /*0022*/ 	.short	0x0040
        /*0024*/ 	.byte	0x00, 0xf4, 0x21, 0x00


	//----- nvinfo : EIATTR_KPARAM_INFO
	.align		4
.L_11:
        /*0028*/ 	.byte	0x04, 0x17
        /*002a*/ 	.short	(.L_13 - .L_12)
.L_12:
        /*002c*/ 	.word	0x00000000
        /*0030*/ 	.short	0x000b
        /*0032*/ 	.short	0x0038
        /*0034*/ 	.byte	0x00, 0xf0, 0x11, 0x00


	//----- nvinfo : EIATTR_KPARAM_INFO
	.align		4
.L_13:
        /*0038*/ 	.byte	0x04, 0x17
        /*003a*/ 	.short	(.L_15 - .L_14)
.L_14:
        /*003c*/ 	.word	0x00000000
        /*0040*/ 	.short	0x000a
        /*0042*/ 	.short	0x0034
        /*0044*/ 	.byte	0x00, 0xf0, 0x11, 0x00


	//----- nvinfo : EIATTR_KPARAM_INFO
	.align		4
.L_15:
        /*0048*/ 	.byte	0x04, 0x17
        /*004a*/ 	.short	(.L_17 - .L_16)
.L_16:
        /*004c*/ 	.word	0x00000000
        /*0050*/ 	.short	0x0009
        /*0052*/ 	.short	0x0030
        /*0054*/ 	.byte	0x00, 0xf0, 0x11, 0x00


	//----- nvinfo : EIATTR_KPARAM_INFO
	.align		4
.L_17:
        /*0058*/ 	.byte	0x04, 0x17
        /*005a*/ 	.short	(.L_19 - .L_18)
.L_18:
        /*005c*/ 	.word	0x00000000
        /*0060*/ 	.short	0x0008
        /*0062*/ 	.short	0x002c
        /*0064*/ 	.byte	0x00, 0xf0, 0x11, 0x00


	//----- nvinfo : EIATTR_KPARAM_INFO
	.align		4
.L_19:
        /*0068*/ 	.byte	0x04, 0x17
        /*006a*/ 	.short	(.L_21 - .L_20)
.L_20:
        /*006c*/ 	.word	0x00000000
        /*0070*/ 	.short	0x0007
        /*0072*/ 	.short	0x0028
        /*0074*/ 	.byte	0x00, 0xf0, 0x11, 0x00


	//----- nvinfo : EIATTR_KPARAM_INFO
	.align		4
.L_21:
        /*0078*/ 	.byte	0x04, 0x17
        /*007a*/ 	.short	(.L_23 - .L_22)
.L_22:
        /*007c*/ 	.word	0x00000000
        /*0080*/ 	.short	0x0006
        /*0082*/ 	.short	0x0024
        /*0084*/ 	.byte	0x00, 0xf0, 0x11, 0x00


	//----- nvinfo : EIATTR_KPARAM_INFO
	.align		4
.L_23:
        /*0088*/ 	.byte	0x04, 0x17
        /*008a*/ 	.short	(.L_25 - .L_24)
.L_24:
        /*008c*/ 	.word	0x00000000
        /*0090*/ 	.short	0x0005
        /*0092*/ 	.short	0x0020
        /*0094*/ 	.byte	0x00, 0xf0, 0x11, 0x00


	//----- nvinfo : EIATTR_KPARAM_INFO
	.align		4
.L_25:
        /*0098*/ 	.byte	0x04, 0x17
        /*009a*/ 	.short	(.L_27 - .L_26)
.L_26:
        /*009c*/ 	.word	0x00000000
        /*00a0*/ 	.short	0x0004
        /*00a2*/ 	.short	0x001c
        /*00a4*/ 	.byte	0x00, 0xf0, 0x11, 0x00


	//----- nvinfo : EIATTR_KPARAM_INFO
	.align		4
.L_27:
        /*00a8*/ 	.byte	0x04, 0x17
        /*00aa*/ 	.short	(.L_29 - .L_28)
.L_28:
        /*00ac*/ 	.word	0x00000000
        /*00b0*/ 	.short	0x0003
        /*00b2*/ 	.short	0x0018
        /*00b4*/ 	.byte	0x00, 0xf0, 0x11, 0x00


	//----- nvinfo : EIATTR_KPARAM_INFO
	.align		4
.L_29:
        /*00b8*/ 	.byte	0x04, 0x17
        /*00ba*/ 	.short	(.L_31 - .L_30)
.L_30:
        /*00bc*/ 	.word	0x00000000
        /*00c0*/ 	.short	0x0002
        /*00c2*/ 	.short	0x0010
        /*00c4*/ 	.byte	0x00, 0xf4, 0x21, 0x00


	//----- nvinfo : EIATTR_KPARAM_INFO
	.align		4
.L_31:
        /*00c8*/ 	.byte	0x04, 0x17
        /*00ca*/ 	.short	(.L_33 - .L_32)
.L_32:
        /*00cc*/ 	.word	0x00000000
        /*00d0*/ 	.short	0x0001
        /*00d2*/ 	.short	0x0008
        /*00d4*/ 	.byte	0x00, 0xf4, 0x21, 0x00


	//----- nvinfo : EIATTR_KPARAM_INFO
	.align		4
.L_33:
        /*00d8*/ 	.byte	0x04, 0x17
        /*00da*/ 	.short	(.L_35 - .L_34)
.L_34:
        /*00dc*/ 	.word	0x00000000
        /*00e0*/ 	.short	0x0000
        /*00e2*/ 	.short	0x0000
        /*00e4*/ 	.byte	0x00, 0xf4, 0x21, 0x00


	//----- nvinfo : EIATTR_SPARSE_MMA_MASK
	.align		4
.L_35:
        /*00e8*/ 	.byte	0x03, 0x50
        /*00ea*/ 	.short	0x0000


	//----- nvinfo : EIATTR_MAXREG_COUNT
	.align		4
        /*00ec*/ 	.byte	0x03, 0x1b
        /*00ee*/ 	.short	0x00ff


	//----- nvinfo : EIATTR_NUM_BARRIERS
	.align		4
        /*00f0*/ 	.byte	0x02, 0x4c
        /*00f2*/ 	.byte	0x01
	.zero		1


	//----- nvinfo : EIATTR_ANNOTATIONS
	.align		4
        /*00f4*/ 	.byte	0x04, 0x55
        /*00f6*/ 	.short	(.L_37 - .L_36)


	//   ....[0]....
.L_36:
        /*00f8*/ 	.word	0x00000001
        /*00fc*/ 	.byte	0x70, 0x00, 0x00, 0x00, 0x01, 0x00, 0x00, 0x00, 0x00, 0x08, 0x00, 0x00, 0x01, 0x00, 0x00, 0x00
        /* <DEDUP_REMOVED lines=2231> */
        /*8c7c*/ 	.byte	0x80, 0xca, 0x02, 0x00


	//----- nvinfo : EIATTR_MERCURY_ISA_VERSION
	.align		4
.L_37:
        /*8c80*/ 	.byte	0x03, 0x5f
        /*8c82*/ 	.short	0x0101


	//----- nvinfo : EIATTR_EXIT_INSTR_OFFSETS
	.align		4
        /*8c84*/ 	.byte	0x04, 0x1c
        /*8c86*/ 	.short	(.L_39 - .L_38)


	//   ....[0]....
.L_38:
        /*8c88*/ 	.word	0x0007f510


	//   ....[1]....
        /*8c8c*/ 	.word	0x0007f530


	//----- nvinfo : EIATTR_REQNTID
	.align		4
.L_39:
        /*8c90*/ 	.byte	0x04, 0x10
        /*8c92*/ 	.short	(.L_41 - .L_40)
.L_40:
        /*8c94*/ 	.word	0x00000080
        /*8c98*/ 	.word	0x00000001
        /*8c9c*/ 	.word	0x00000001


	//----- nvinfo : EIATTR_CBANK_PARAM_SIZE
	.align		4
.L_41:
        /*8ca0*/ 	.byte	0x03, 0x19
        /*8ca2*/ 	.short	0x0050


	//----- nvinfo : EIATTR_PARAM_CBANK
	.align		4
        /*8ca4*/ 	.byte	0x04, 0x0a
        /*8ca6*/ 	.short	(.L_43 - .L_42)
	.align		4
.L_42:
        /*8ca8*/ 	.word	index@(.nv.constant0.matmul_kernel)
        /*8cac*/ 	.short	0x0210
        /*8cae*/ 	.short	0x0050


	//----- nvinfo : EIATTR_SW_WAR
	.align		4
.L_43:
        /*8cb0*/ 	.byte	0x04, 0x36
        /*8cb2*/ 	.short	(.L_45 - .L_44)
.L_44:
        /*8cb4*/ 	.word	0x00000008
.L_45:


//--------------------- .nv.callgraph             --------------------------
	.section	.nv.callgraph,"",@"SHT_CUDA_CALLGRAPH"
	.align	4
	.sectionentsize	8
	.align		4
        /*0000*/ 	.word	0x00000000
	.align		4
        /*0004*/ 	.word	0xffffffff
	.align		4
        /*0008*/ 	.word	0x00000000
	.align		4
        /*000c*/ 	.word	0xfffffffe
	.align		4
        /*0010*/ 	.word	0x00000000
	.align		4
        /*0014*/ 	.word	0xfffffffd
	.align		4
        /*0018*/ 	.word	0x00000000
	.align		4
        /*001c*/ 	.word	0xfffffffc


//--------------------- .text.matmul_kernel       --------------------------
	.section	.text.matmul_kernel,"ax",@progbits
	.align	128
        .global         matmul_kernel
        .type           matmul_kernel,@function
        .size           matmul_kernel,(.L_x_3 - matmul_kernel)
        .other          matmul_kernel,@"STO_CUDA_ENTRY STV_DEFAULT"
matmul_kernel:
.text.matmul_kernel:
[----:B------:R-:W1:Y:S08]  /*0000*/  LDC R1, c[0x0][0x28] ;  /* 0x00000a00ff017b82 */ /* 0x000e700000000800 */
[----:B------:R-:W2:Y:S01]  /*0010*/  LDC.64 R2, c[0x0][0x228] ;  /* 0x00008a00ff027b82 */ /* 0x000ea20000000a00 */
[----:B------:R-:W3:Y:S01]  /*0020*/  S2R R7, SR_CTAID.X ;  /* 0x0000000000077919 */ /* 0x000ee20000002500 */
[----:B-1----:R-:W-:Y:S01]  /*0030*/  VIADD R1, R1, 0xffffcc60 ;  /* 0xffffcc6001017836 */ /* 0x002fe20000000000 */
[----:B------:R-:W-:Y:S01]  /*0040*/  ULDC.64 UR4, c[0x0][0x210] ;  /* 0x0000840000047ab9 */ /* 0x000fe20000000a00 */
[----:B------:R-:W1:Y:S01]  /*0050*/  S2R R15, SR_TID.X ;  /* 0x00000000000f7919 */ /* 0x000e620000002100 */
[----:B--2---:R-:W-:-:S02]  /*0060*/  VIADD R0, R3, 0xff ;  /* 0x000000ff03007836 */ /* 0x004fc40000000000 */
[----:B------:R1:W-:Y:S03]  /*0070*/  STL [R1+0x2bd8], R3 ;  /* 0x002bd80301007387 */ /* 0x0003e60000100800 */
[----:B------:R-:W-:-:S04]  /*0080*/  SHF.R.S32.HI R5, RZ, 0x1f, R0 ;  /* 0x0000001fff057819 */ /* 0x000fc80000011400 */
[----:B------:R-:W-:Y:S02]  /*0090*/  LEA.HI R5, R5, R0, RZ, 0x8 ;  /* 0x0000000005057211 */ /* 0x000fe400078f40ff */
[----:B---3--:R-:W-:Y:S02]  /*00a0*/  IABS R10, R7 ;  /* 0x00000007000a7213 */ /* 0x008fe40000000000 */
[----:B------:R-:W-:-:S05]  /*00b0*/  SHF.R.S32.HI R5, RZ, 0x8, R5 ;  /* 0x00000008ff057819 */ /* 0x000fca0000011405 */
[----:B------:R-:W-:-:S05]  /*00c0*/  IMAD.SHL.U32 R6, R5, 0x8, RZ ;  /* 0x0000000805067824 */ /* 0x000fca00078e00ff */
[-C--:B------:R-:W-:Y:S02]  /*00d0*/  IABS R9, R6.reuse ;  /* 0x0000000600097213 */ /* 0x080fe40000000000 */
[----:B------:R-:W-:Y:S02]  /*00e0*/  IABS R12, R6 ;  /* 0x00000006000c7213 */ /* 0x000fe40000000000 */
[----:B------:R-:W2:Y:S08]  /*00f0*/  I2F.RP R0, R9 ;  /* 0x0000000900007306 */ /* 0x000eb00000209400 */
[----:B--2---:R-:W2:Y:S02]  /*0100*/  MUFU.RCP R0, R0 ;  /* 0x0000000000007308 */ /* 0x004ea40000001000 */
[----:B--2---:R-:W-:Y:S01]  /*0110*/  VIADD R4, R0, 0xffffffe ;  /* 0x0ffffffe00047836 */ /* 0x004fe20000000000 */
[----:B------:R-:W-:-:S02]  /*0120*/  IADD3 R0, RZ, -R12, RZ ;  /* 0x8000000cff007210 */ /* 0x000fc40007ffe0ff */
[----:B------:R-:W-:-:S03]  /*0130*/  IABS R12, R2 ;  /* 0x00000002000c7213 */ /* 0x000fc60000000000 */
[----:B------:R2:W3:Y:S02]  /*0140*/  F2I.FTZ.U32.TRUNC.NTZ R5, R4 ;  /* 0x0000000400057305 */ /* 0x0004e4000021f000 */
[----:B--2---:R-:W-:Y:S02]  /*0150*/  IMAD.MOV.U32 R4, RZ, RZ, RZ ;  /* 0x000000ffff047224 */ /* 0x004fe400078e00ff */
[----:B---3--:R-:W-:-:S04]  /*0160*/  IMAD.MOV R8, RZ, RZ, -R5 ;  /* 0x000000ffff087224 */ /* 0x008fc800078e0a05 */
[----:B------:R-:W-:Y:S02]  /*0170*/  IMAD R11, R8, R9, RZ ;  /* 0x00000009080b7224 */ /* 0x000fe400078e02ff */
[----:B------:R-:W-:Y:S02]  /*0180*/  IMAD.MOV.U32 R8, RZ, RZ, R10 ;  /* 0x000000ffff087224 */ /* 0x000fe400078e000a */
[----:B------:R-:W-:-:S06]  /*0190*/  IMAD.HI.U32 R5, R5, R11, R4 ;  /* 0x0000000b05057227 */ /* 0x000fcc00078e0004 */
[----:B------:R-:W-:-:S04]  /*01a0*/  IMAD.HI.U32 R5, R5, R8, RZ ;  /* 0x0000000805057227 */ /* 0x000fc800078e00ff */
[----:B------:R-:W-:-:S05]  /*01b0*/  IMAD R0, R5, R0, R8 ;  /* 0x0000000005007224 */ /* 0x000fca00078e0208 */
[----:B------:R-:W-:-:S13]  /*01c0*/  ISETP.GT.U32.AND P1, PT, R9, R0, PT ;  /* 0x000000000900720c */ /* 0x000fda0003f24070 */
[----:B------:R-:W-:Y:S02]  /*01d0*/  @!P1 IMAD.IADD R0, R0, 0x1, -R9 ;  /* 0x0000000100009824 */ /* 0x000fe400078e0a09 */
[----:B------:R-:W-:Y:S01]  /*01e0*/  @!P1 VIADD R5, R5, 0x1 ;  /* 0x0000000105059836 */ /* 0x000fe20000000000 */
[----:B------:R-:W-:Y:S02]  /*01f0*/  ISETP.NE.AND P1, PT, R6, RZ, PT ;  /* 0x000000ff0600720c */ /* 0x000fe40003f25270 */
[----:B------:R-:W-:Y:S02]  /*0200*/  ISETP.GE.U32.AND P0, PT, R0, R9, PT ;  /* 0x000000090000720c */ /* 0x000fe40003f06070 */
[----:B------:R-:W-:-:S04]  /*0210*/  LOP3.LUT R0, R7, R6, RZ, 0x3c, !PT ;  /* 0x0000000607007212 */ /* 0x000fc800078e3cff */
[----:B------:R-:W-:Y:S01]  /*0220*/  ISETP.GE.AND P2, PT, R0, RZ, PT ;  /* 0x000000ff0000720c */ /* 0x000fe20003f46270 */
[----:B------:R-:W-:-:S06]  /*0230*/  VIADD R0, R2, 0x1ff ;  /* 0x000001ff02007836 */ /* 0x000fcc0000000000 */
[----:B------:R-:W-:-:S04]  /*0240*/  @P0 VIADD R5, R5, 0x1 ;  /* 0x0000000105050836 */ /* 0x000fc80000000000 */
[----:B------:R-:W-:Y:S01]  /*0250*/  IMAD.MOV.U32 R4, RZ, RZ, R5 ;  /* 0x000000ffff047224 */ /* 0x000fe200078e0005 */
[----:B------:R-:W-:-:S03]  /*0260*/  SHF.R.S32.HI R5, RZ, 0x1f, R0 ;  /* 0x0000001fff057819 */ /* 0x000fc60000011400 */
[----:B------:R-:W-:Y:S01]  /*0270*/  @!P2 IMAD.MOV R4, RZ, RZ, -R4 ;  /* 0x000000ffff04a224 */ /* 0x000fe200078e0a04 */
[----:B------:R-:W-:Y:S02]  /*0280*/  @!P1 LOP3.LUT R4, RZ, R6, RZ, 0x33, !PT ;  /* 0x00000006ff049212 */ /* 0x000fe400078e33ff */
[----:B------:R-:W-:-:S03]  /*0290*/  LEA.HI R5, R5, R0, RZ, 0x9 ;  /* 0x0000000005057211 */ /* 0x000fc600078f48ff */
[----:B------:R-:W-:Y:S02]  /*02a0*/  IMAD.SHL.U32 R11, R4, 0x8, RZ ;  /* 0x00000008040b7824 */ /* 0x000fe400078e00ff */
[----:B------:R-:W-:-:S03]  /*02b0*/  IMAD.MOV R4, RZ, RZ, -R4 ;  /* 0x000000ffff047224 */ /* 0x000fc600078e0a04 */
[----:B------:R-:W-:Y:S01]  /*02c0*/  LEA.HI.SX32 R5, R5, -R11, 0x17 ;  /* 0x8000000b05057211 */ /* 0x000fe200078fbaff */
[----:B------:R-:W-:Y:S02]  /*02d0*/  IMAD R14, R6, R4, R7 ;  /* 0x00000004060e7224 */ /* 0x000fe400078e0207 */
[----:B------:R-:W-:Y:S01]  /*02e0*/  IMAD.MOV.U32 R4, RZ, RZ, RZ ;  /* 0x000000ffff047224 */ /* 0x000fe200078e00ff */
[----:B------:R-:W-:Y:S02]  /*02f0*/  VIMNMX R13, R5, 0x8, PT ;  /* 0x00000008050d7848 */ /* 0x000fe40003fe0100 */
[----:B------:R-:W-:Y:S02]  /*0300*/  IABS R9, R14 ;  /* 0x0000000e00097213 */ /* 0x000fe40000000000 */
[-C--:B------:R-:W-:Y:S02]  /*0310*/  IABS R10, R13.reuse ;  /* 0x0000000d000a7213 */ /* 0x080fe40000000000 */
[----:B------:R-:W-:-:S02]  /*0320*/  IABS R6, R13 ;  /* 0x0000000d00067213 */ /* 0x000fc40000000000 */
[----:B------:R-:W2:Y:S08]  /*0330*/  I2F.RP R0, R10 ;  /* 0x0000000a00007306 */ /* 0x000eb00000209400 */
[----:B--2---:R-:W2:Y:S02]  /*0340*/  MUFU.RCP R0, R0 ;  /* 0x0000000000007308 */ /* 0x004ea40000001000 */
[----:B--2---:R-:W-:-:S06]  /*0350*/  IADD3 R5, R0, 0xffffffe, RZ ;  /* 0x0ffffffe00057810 */ /* 0x004fcc0007ffe0ff */
[----:B------:R-:W2:Y:S02]  /*0360*/  F2I.FTZ.U32.TRUNC.NTZ R5, R5 ;  /* 0x0000000500057305 */ /* 0x000ea4000021f000 */
[----:B--2---:R-:W-:-:S04]  /*0370*/  IMAD.MOV R8, RZ, RZ, -R5 ;  /* 0x000000ffff087224 */ /* 0x004fc800078e0a05 */
[----:B------:R-:W-:-:S04]  /*0380*/  IMAD.MOV.U32 R7, RZ, RZ, R8 ;  /* 0x000000ffff077224 */ /* 0x000fc800078e0008 */
[----:B------:R-:W-:-:S04]  /*0390*/  IMAD R7, R7, R10, RZ ;  /* 0x0000000a07077224 */ /* 0x000fc800078e02ff */
[----:B------:R-:W-:-:S04]  /*03a0*/  IMAD.HI.U32 R4, R5, R7, R4 ;  /* 0x0000000705047227 */ /* 0x000fc800078e0004 */
[----:B------:R-:W-:Y:S02]  /*03b0*/  IMAD.MOV R5, RZ, RZ, -R6 ;  /* 0x000000ffff057224 */ /* 0x000fe400078e0a06 */
[----:B------:R-:W-:Y:S01]  /*03c0*/  IMAD.HI.U32 R0, R4, R9, RZ ;  /* 0x0000000904007227 */ /* 0x000fe200078e00ff */
[----:B------:R-:W2:Y:S01]  /*03d0*/  I2F.RP R6, R12 ;  /* 0x0000000c00067306 */ /* 0x000ea20000209400 */
[----:B------:R-:W-:Y:S02]  /*03e0*/  IABS R4, R3 ;  /* 0x0000000300047213 */ /* 0x000fe40000000000 */
[----:B------:R-:W-:Y:S01]  /*03f0*/  IMAD R5, R0, R5, R9 ;  /* 0x0000000500057224 */ /* 0x000fe200078e0209 */
[----:B-1----:R-:W-:-:S04]  /*0400*/  LOP3.LUT R3, R15, 0x7f, RZ, 0xc0, !PT ;  /* 0x0000007f0f037812 */ /* 0x002fc800078ec0ff */
[----:B------:R-:W-:Y:S01]  /*0410*/  ISETP.GT.U32.AND P1, PT, R10, R5, PT ;  /* 0x000000050a00720c */ /* 0x000fe20003f24070 */
[----:B------:R-:W1:Y:S08]  /*0420*/  I2F.RP R8, R4 ;  /* 0x0000000400087306 */ /* 0x000e700000209400 */
[----:B--2---:R-:W2:Y:S04]  /*0430*/  MUFU.RCP R6, R6 ;  /* 0x0000000600067308 */ /* 0x004ea80000001000 */
[----:B------:R-:W-:-:S02]  /*0440*/  @!P1 IMAD.IADD R5, R5, 0x1, -R10 ;  /* 0x0000000105059824 */ /* 0x000fc400078e0a0a */
[----:B------:R-:W-:Y:S01]  /*0450*/  @!P1 VIADD R0, R0, 0x1 ;  /* 0x0000000100009836 */ /* 0x000fe20000000000 */
[----:B------:R-:W-:Y:S01]  /*0460*/  ISETP.NE.AND P1, PT, R13, RZ, PT ;  /* 0x000000ff0d00720c */ /* 0x000fe20003f25270 */
[----:B-1----:R-:W1:Y:S01]  /*0470*/  MUFU.RCP R8, R8 ;  /* 0x0000000800087308 */ /* 0x002e620000001000 */
[----:B------:R-:W-:Y:S02]  /*0480*/  ISETP.GE.U32.AND P0, PT, R5, R10, PT ;  /* 0x0000000a0500720c */ /* 0x000fe40003f06070 */
[----:B------:R-:W-:-:S04]  /*0490*/  LOP3.LUT R5, R14, R13, RZ, 0x3c, !PT ;  /* 0x0000000d0e057212 */ /* 0x000fc800078e3cff */
[----:B------:R-:W-:Y:S02]  /*04a0*/  ISETP.GE.AND P2, PT, R5, RZ, PT ;  /* 0x000000ff0500720c */ /* 0x000fe40003f46270 */
[----:B--2---:R-:W-:Y:S01]  /*04b0*/  IADD3 R7, R6, 0xffffffe, RZ ;  /* 0x0ffffffe06077810 */ /* 0x004fe20007ffe0ff */
[----:B------:R-:W-:-:S04]  /*04c0*/  IMAD.MOV.U32 R6, RZ, RZ, RZ ;  /* 0x000000ffff067224 */ /* 0x000fc800078e00ff */
[----:B------:R-:W-:Y:S01]  /*04d0*/  @P0 VIADD R0, R0, 0x1 ;  /* 0x0000000100000836 */ /* 0x000fe20000000000 */
[----:B------:R-:W2:Y:S01]  /*04e0*/  F2I.FTZ.U32.TRUNC.NTZ R7, R7 ;  /* 0x0000000700077305 */ /* 0x000ea2000021f000 */
[----:B-1----:R-:W-:Y:S02]  /*04f0*/  VIADD R9, R8, 0xffffffe ;  /* 0x0ffffffe08097836 */ /* 0x002fe40000000000 */
[----:B------:R-:W-:Y:S02]  /*0500*/  IMAD.MOV.U32 R152, RZ, RZ, R0 ;  /* 0x000000ffff987224 */ /* 0x000fe400078e0000 */
[----:B------:R-:W-:Y:S02]  /*0510*/  IMAD.MOV.U32 R8, RZ, RZ, RZ ;  /* 0x000000ffff087224 */ /* 0x000fe400078e00ff */
[----:B------:R-:W-:Y:S01]  /*0520*/  @!P2 IMAD.MOV R152, RZ, RZ, -R152 ;  /* 0x000000ffff98a224 */ /* 0x000fe200078e0a98 */
[----:B------:R-:W-:Y:S01]  /*0530*/  @!P1 LOP3.LUT R152, RZ, R13, RZ, 0x33, !PT ;  /* 0x0000000dff989212 */ /* 0x000fe200078e33ff */
[----:B------:R-:W1:Y:S04]  /*0540*/  F2I.FTZ.U32.TRUNC.NTZ R9, R9 ;  /* 0x0000000900097305 */ /* 0x000e68000021f000 */
[----:B------:R-:W-:-:S02]  /*0550*/  IMAD.MOV R0, RZ, RZ, -R152 ;  /* 0x000000ffff007224 */ /* 0x000fc400078e0a98 */
[--C-:B--2---:R-:W-:Y:S02]  /*0560*/  IMAD.MOV R5, RZ, RZ, -R7.reuse ;  /* 0x000000ffff057224 */ /* 0x104fe400078e0a07 */
[----:B------:R-:W-:Y:S02]  /*0570*/  IMAD R0, R13, R0, R14 ;  /* 0x000000000d007224 */ /* 0x000fe400078e020e */
[----:B------:R-:W-:Y:S02]  /*0580*/  IMAD R5, R5, R12, RZ ;  /* 0x0000000c05057224 */ /* 0x000fe400078e02ff */
[----:B------:R-:W-:Y:S02]  /*0590*/  IMAD.IADD R0, R11, 0x1, R0 ;  /* 0x000000010b007824 */ /* 0x000fe400078e0200 */
[----:B------:R-:W-:Y:S01]  /*05a0*/  IMAD.HI.U32 R6, R7, R5, R6 ;  /* 0x0000000507067227 */ /* 0x000fe200078e0006 */
[----:B-1----:R-:W-:-:S03]  /*05b0*/  IADD3 R19, RZ, -R9, RZ ;  /* 0x80000009ff137210 */ /* 0x002fc60007ffe0ff */
[----:B------:R-:W-:Y:S02]  /*05c0*/  IMAD R153, R0, 0x200, R3 ;  /* 0x0000020000997824 */ /* 0x000fe400078e0203 */
[----:B------:R-:W-:Y:S02]  /*05d0*/  IMAD R19, R19, R4, RZ ;  /* 0x0000000413137224 */ /* 0x000fe400078e02ff */
[C---:B------:R-:W-:Y:S01]  /*05e0*/  VIADD R156, R153.reuse, 0x80 ;  /* 0x00000080999c7836 */ /* 0x040fe20000000000 */
[----:B------:R-:W-:Y:S01]  /*05f0*/  IABS R11, R153 ;  /* 0x00000099000b7213 */ /* 0x000fe20000000000 */
[C---:B------:R-:W-:Y:S02]  /*0600*/  VIADD R157, R153.reuse, 0x100 ;  /* 0x00000100999d7836 */ /* 0x040fe40000000000 */
[----:B------:R-:W-:Y:S01]  /*0610*/  VIADD R158, R153, 0x180 ;  /* 0x00000180999e7836 */ /* 0x000fe20000000000 */
[----:B------:R-:W-:Y:S01]  /*0620*/  IABS R13, R156 ;  /* 0x0000009c000d7213 */ /* 0x000fe20000000000 */
[----:B------:R-:W-:Y:S01]  /*0630*/  IMAD.HI.U32 R5, R6, R11, RZ ;  /* 0x0000000b06057227 */ /* 0x000fe200078e00ff */
[----:B------:R-:W-:-:S02]  /*0640*/  IABS R15, R157 ;  /* 0x0000009d000f7213 */ /* 0x000fc40000000000 */
[----:B------:R-:W-:Y:S01]  /*0650*/  IABS R17, R158 ;  /* 0x0000009e00117213 */ /* 0x000fe20000000000 */
[----:B------:R-:W-:-:S04]  /*0660*/  IMAD.HI.U32 R7, R6, R13, RZ ;  /* 0x0000000d06077227 */ /* 0x000fc800078e00ff */
[----:B------:R-:W-:Y:S01]  /*0670*/  IMAD.HI.U32 R10, R6, R15, RZ ;  /* 0x0000000f060a7227 */ /* 0x000fe200078e00ff */
[----:B------:R-:W-:-:S03]  /*0680*/  IADD3 R7, -R7, RZ, RZ ;  /* 0x000000ff07077210 */ /* 0x000fc60007ffe1ff */
[----:B------:R-:W-:-:S04]  /*0690*/  IMAD.HI.U32 R6, R6, R17, RZ ;  /* 0x0000001106067227 */ /* 0x000fc800078e00ff */
[----:B------:R-:W-:-:S04]  /*06a0*/  IMAD.HI.U32 R0, R9, R19, R8 ;  /* 0x0000001309007227 */ /* 0x000fc800078e0008 */
[----:B------:R-:W-:Y:S02]  /*06b0*/  IMAD.MOV R5, RZ, RZ, -R5 ;  /* 0x000000ffff057224 */ /* 0x000fe400078e0a05 */
[----:B------:R-:W-:Y:S02]  /*06c0*/  IMAD.MOV R8, RZ, RZ, -R6 ;  /* 0x000000ffff087224 */ /* 0x000fe400078e0a06 */
[C---:B------:R-:W-:Y:S02]  /*06d0*/  IMAD R6, R12.reuse, R7, R13 ;  /* 0x000000070c067224 */ /* 0x040fe400078e020d */
[C---:B------:R-:W-:Y:S02]  /*06e0*/  IMAD R5, R12.reuse, R5, R11 ;  /* 0x000000050c057224 */ /* 0x040fe400078e020b */
[----:B------:R-:W-:Y:S01]  /*06f0*/  IMAD.MOV R10, RZ, RZ, -R10 ;  /* 0x000000ffff0a7224 */ /* 0x000fe200078e0a0a */
[----:B------:R-:W-:Y:S01]  /*0700*/  ISETP.GT.U32.AND P5, PT, R12, R6, PT ;  /* 0x000000060c00720c */ /* 0x000fe20003fa4070 */
[----:B------:R-:W-:Y:S01]  /*0710*/  IMAD.SHL.U32 R152, R152, 0x100, RZ ;  /* 0x0000010098987824 */ /* 0x000fe200078e00ff */
[C---:B------:R-:W-:Y:S01]  /*0720*/  ISETP.GT.U32.AND P2, PT, R12.reuse, R5, PT ;  /* 0x000000050c00720c */ /* 0x040fe20003f44070 */
[----:B------:R-:W-:-:S02]  /*0730*/  IMAD R7, R12, R10, R15 ;  /* 0x0000000a0c077224 */ /* 0x000fc400078e020f */
[C---:B------:R-:W-:Y:S01]  /*0740*/  VIADD R18, R152.reuse, 0xff ;  /* 0x000000ff98127836 */ /* 0x040fe20000000000 */
[C---:B------:R-:W-:Y:S01]  /*0750*/  IADD3 R16, R152.reuse, 0x5, RZ ;  /* 0x0000000598107810 */ /* 0x040fe20007ffe0ff */
[----:B------:R-:W-:Y:S01]  /*0760*/  VIADD R9, R152, 0x1 ;  /* 0x0000000198097836 */ /* 0x000fe20000000000 */
[C---:B------:R-:W-:Y:S01]  /*0770*/  ISETP.GT.U32.AND P0, PT, R12.reuse, R7, PT ;  /* 0x000000070c00720c */ /* 0x040fe20003f04070 */
[----:B------:R-:W-:Y:S01]  /*0780*/  IMAD R8, R12, R8, R17 ;  /* 0x000000080c087224 */ /* 0x000fe200078e0211 */
[----:B------:R-:W-:Y:S01]  /*0790*/  IABS R11, R18 ;  /* 0x00000012000b7213 */ /* 0x000fe20000000000 */
[----:B------:R-:W-:Y:S01]  /*07a0*/  VIADD R13, R152, 0x3 ;  /* 0x00000003980d7836 */ /* 0x000fe20000000000 */
[----:B------:R-:W-:Y:S01]  /*07b0*/  ISETP.GE.AND P3, PT, R9, RZ, PT ;  /* 0x000000ff0900720c */ /* 0x000fe20003f66270 */
[--C-:B------:R-:W-:Y:S01]  /*07c0*/  @!P5 IMAD.IADD R6, R6, 0x1, -R12.reuse ;  /* 0x000000010606d824 */ /* 0x100fe200078e0a0c */
[----:B------:R-:W-:Y:S01]  /*07d0*/  IABS R14, R9 ;  /* 0x00000009000e7213 */ /* 0x000fe20000000000 */
[----:B------:R-:W-:Y:S01]  /*07e0*/  IMAD.HI.U32 R9, R0, R11, RZ ;  /* 0x0000000b00097227 */ /* 0x000fe200078e00ff */
[----:B------:R-:W-:Y:S01]  /*07f0*/  @!P2 IADD3 R5, R5, -R12, RZ ;  /* 0x8000000c0505a210 */ /* 0x000fe20007ffe0ff */
[----:B------:R-:W-:Y:S01]  /*0800*/  STL [R1+0x2b7c], R18 ;  /* 0x002b7c1201007387 */ /* 0x000fe20000100800 */
[C---:B------:R-:W-:Y:S01]  /*0810*/  ISETP.GT.U32.AND P5, PT, R12.reuse, R6, PT ;  /* 0x000000060c00720c */ /* 0x040fe20003fa4070 */
[----:B------:R-:W-:Y:S01]  /*0820*/  IMAD.MOV R9, RZ, RZ, -R9 ;  /* 0x000000ffff097224 */ /* 0x000fe200078e0a09 */
[C---:B------:R-:W-:Y:S01]  /*0830*/  ISETP.GT.U32.AND P6, PT, R12.reuse, R5, PT ;  /* 0x000000050c00720c */ /* 0x040fe20003fc4070 */
[----:B------:R-:W-:Y:S01]  /*0840*/  @!P0 IMAD.IADD R7, R7, 0x1, -R12 ;  /* 0x0000000107078824 */ /* 0x000fe200078e0a0c */
[----:B------:R-:W-:Y:S01]  /*0850*/  ISETP.GT.U32.AND P2, PT, R12, R8, PT ;  /* 0x000000080c00720c */ /* 0x000fe20003f44070 */
[----:B------:R-:W-:Y:S01]  /*0860*/  IMAD R28, R4, R9, R11 ;  /* 0x00000009041c7224 */ /* 0x000fe200078e020b */
[----:B------:R-:W-:Y:S01]  /*0870*/  ISETP.GE.AND P4, PT, R13, RZ, PT ;  /* 0x000000ff0d00720c */ /* 0x000fe20003f86270 */
[----:B------:R-:W-:Y:S01]  /*0880*/  VIADD R10, R152, 0x2 ;  /* 0x00000002980a7836 */ /* 0x000fe20000000000 */
[----:B------:R-:W-:Y:S01]  /*0890*/  ISETP.GT.U32.AND P0, PT, R12, R7, PT ;  /* 0x000000070c00720c */ /* 0x000fe20003f04070 */
[----:B------:R-:W-:Y:S01]  /*08a0*/  STL [R1+0x2b80], R153 ;  /* 0x002b809901007387 */ /* 0x000fe20000100800 */
[----:B------:R-:W-:Y:S01]  /*08b0*/  IABS R17, R13 ;  /* 0x0000000d00117213 */ /* 0x000fe20000000000 */
[----:B------:R-:W-:Y:S01]  /*08c0*/  IMAD.MOV.U32 R13, RZ, RZ, R14 ;  /* 0x000000ffff0d7224 */ /* 0x000fe200078e000e */
[----:B------:R-:W-:Y:S01]  /*08d0*/  IABS R15, R10 ;  /* 0x0000000a000f7213 */ /* 0x000fe20000000000 */
[--C-:B------:R-:W-:Y:S01]  /*08e0*/  @!P5 IMAD.IADD R6, R6, 0x1, -R12.reuse ;  /* 0x000000010606d824 */ /* 0x100fe200078e0a0c */
[----:B------:R-:W-:Y:S01]  /*08f0*/  ISETP.GE.AND P5, PT, R153, RZ, PT ;  /* 0x000000ff9900720c */ /* 0x000fe20003fa6270 */
[--C-:B------:R-:W-:Y:S01]  /*0900*/  @!P6 IMAD.IADD R5, R5, 0x1, -R12.reuse ;  /* 0x000000010505e824 */ /* 0x100fe200078e0a0c */
[----:B------:R-:W-:Y:S01]  /*0910*/  ISETP.GT.U32.AND P6, PT, R4, R28, PT ;  /* 0x0000001c0400720c */ /* 0x000fe20003fc4070 */
[--C-:B------:R-:W-:Y:S01]  /*0920*/  @!P2 IMAD.IADD R8, R8, 0x1, -R12.reuse ;  /* 0x000000010808a824 */ /* 0x100fe200078e0a0c */
[----:B------:R-:W-:Y:S01]  /*0930*/  ISETP.GE.AND P1, PT, R10, RZ, PT ;  /* 0x000000ff0a00720c */ /* 0x000fe20003f26270 */
[----:B------:R-:W-:Y:S01]  /*0940*/  IMAD.HI.U32 R9, R0, R13, RZ ;  /* 0x0000000d00097227 */ /* 0x000fe200078e00ff */
[----:B------:R-:W-:Y:S02]  /*0950*/  STL [R1+0x2b84], R156 ;  /* 0x002b849c01007387 */ /* 0x000fe40000100800 */
[----:B------:R-:W-:Y:S01]  /*0960*/  ISETP.GT.U32.AND P2, PT, R12, R8, PT ;  /* 0x000000080c00720c */ /* 0x000fe20003f44070 */
[----:B------:R-:W-:Y:S01]  /*0970*/  IMAD.HI.U32 R11, R0, R17, RZ ;  /* 0x00000011000b7227 */ /* 0x000fe200078e00ff */
[----:B------:R-:W-:Y:S01]  /*0980*/  IADD3 R9, -R9, RZ, RZ ;  /* 0x000000ff09097210 */ /* 0x000fe20007ffe1ff */
[----:B------:R-:W-:Y:S02]  /*0990*/  STL [R1+0x2b88], R157 ;  /* 0x002b889d01007387 */ /* 0x000fe40000100800 */
[----:B------:R-:W-:Y:S01]  /*09a0*/  @!P0 IMAD.IADD R7, R7, 0x1, -R12 ;  /* 0x0000000107078824 */ /* 0x000fe200078e0a0c */
[----:B------:R-:W-:Y:S01]  /*09b0*/  ISETP.GE.AND P0, PT, R156, RZ, PT ;  /* 0x000000ff9c00720c */ /* 0x000fe20003f06270 */
[----:B------:R-:W-:Y:S01]  /*09c0*/  @!P5 IMAD.MOV R5, RZ, RZ, -R5 ;  /* 0x000000ffff05d224 */ /* 0x000fe200078e0a05 */
[----:B------:R-:W-:Y:S01]  /*09d0*/  ISETP.GE.AND P5, PT, R157, RZ, PT ;  /* 0x000000ff9d00720c */ /* 0x000fe20003fa6270 */
[----:B------:R-:W-:Y:S01]  /*09e0*/  @!P6 IMAD.IADD R28, R28, 0x1, -R4 ;  /* 0x000000011c1ce824 */ /* 0x000fe200078e0a04 */
[----:B------:R-:W-:Y:S01]  /*09f0*/  ISETP.GE.AND P6, PT, R158, RZ, PT ;  /* 0x000000ff9e00720c */ /* 0x000fe20003fc6270 */
[----:B------:R-:W-:Y:S01]  /*0a00*/  IMAD.MOV R14, RZ, RZ, -R11 ;  /* 0x000000ffff0e7224 */ /* 0x000fe200078e0a0b */
[----:B------:R-:W-:Y:S01]  /*0a10*/  STL [R1+0x2b8c], R158 ;  /* 0x002b8c9e01007387 */ /* 0x000fe20000100800 */
[----:B------:R-:W-:-:S04]  /*0a20*/  IMAD.HI.U32 R10, R0, R15, RZ ;  /* 0x0000000f000a7227 */ /* 0x000fc800078e00ff */
[C---:B------:R-:W-:Y:S02]  /*0a30*/  IMAD R9, R4.reuse, R9, R13 ;  /* 0x0000000904097224 */ /* 0x040fe400078e020d */
[----:B------:R-:W-:Y:S01]  /*0a40*/  IMAD R13, R4, R14, R17 ;  /* 0x0000000e040d7224 */ /* 0x000fe200078e0211 */
[----:B------:R-:W-:Y:S01]  /*0a50*/  IABS R17, R16 ;  /* 0x0000001000117213 */ /* 0x000fe20000000000 */
[----:B------:R-:W-:Y:S02]  /*0a60*/  IMAD.MOV R10, RZ, RZ, -R10 ;  /* 0x000000ffff0a7224 */ /* 0x000fe400078e0a0a */
[----:B------:R-:W-:Y:S02]  /*0a70*/  VIADD R14, R152, 0x4 ;  /* 0x00000004980e7836 */ /* 0x000fe40000000000 */
[----:B------:R-:W-:Y:S02]  /*0a80*/  IMAD R11, R4, R10, R15 ;  /* 0x0000000a040b7224 */ /* 0x000fe400078e020f */
[----:B------:R-:W-:Y:S01]  /*0a90*/  @!P2 IMAD.IADD R8, R8, 0x1, -R12 ;  /* 0x000000010808a824 */ /* 0x000fe200078e0a0c */
[----:B------:R-:W-:Y:S01]  /*0aa0*/  IABS R15, R14 ;  /* 0x0000000e000f7213 */ /* 0x000fe20000000000 */
[----:B------:R-:W-:Y:S01]  /*0ab0*/  @!P0 IMAD.MOV R6, RZ, RZ, -R6 ;  /* 0x000000ffff068224 */ /* 0x000fe200078e0a06 */
[----:B------:R-:W-:Y:S01]  /*0ac0*/  ISETP.NE.AND P0, PT, R2, RZ, PT ;  /* 0x000000ff0200720c */ /* 0x000fe20003f05270 */
[----:B------:R-:W-:Y:S01]  /*0ad0*/  @!P5 IMAD.MOV R7, RZ, RZ, -R7 ;  /* 0x000000ffff07d224 */ /* 0x000fe200078e0a07 */
[----:B------:R-:W-:Y:S01]  /*0ae0*/  LOP3.LUT R2, RZ, R2, RZ, 0x33, !PT ;  /* 0x00000002ff027212 */ /* 0x000fe200078e33ff */
[----:B------:R-:W-:Y:S01]  /*0af0*/  @!P6 IMAD.MOV R8, RZ, RZ, -R8 ;  /* 0x000000ffff08e224 */ /* 0x000fe200078e0a08 */
[----:B------:R-:W-:Y:S01]  /*0b00*/  ISETP.GT.U32.AND P6, PT, R4, R11, PT ;  /* 0x0000000b0400720c */ /* 0x000fe20003fc4070 */
[----:B------:R-:W-:Y:S01]  /*0b10*/  IMAD.HI.U32 R10, R0, R15, RZ ;  /* 0x0000000f000a7227 */ /* 0x000fe200078e00ff */
[----:B------:R-:W-:-:S02]  /*0b20*/  SEL R3, R2, R5, !P0 ;  /* 0x0000000502037207 */ /* 0x000fc40004000000 */
[----:B------:R-:W-:Y:S01]  /*0b30*/  SEL R6, R2, R6, !P0 ;  /* 0x0000000602067207 */ /* 0x000fe20004000000 */
[----:B------:R-:W-:Y:S01]  /*0b40*/  IMAD.MOV R10, RZ, RZ, -R10 ;  /* 0x000000ffff0a7224 */ /* 0x000fe200078e0a0a */
[----:B------:R-:W-:Y:S01]  /*0b50*/  ISETP.GT.U32.AND P2, PT, R4, R9, PT ;  /* 0x000000090400720c */ /* 0x000fe20003f44070 */
[----:B------:R-:W-:Y:S01]  /*0b60*/  IMAD.HI.U32 R12, R0, R17, RZ ;  /* 0x00000011000c7227 */ /* 0x000fe200078e00ff */
[C---:B------:R-:W-:Y:S01]  /*0b70*/  SEL R5, R2.reuse, R7, !P0 ;  /* 0x0000000702057207 */ /* 0x040fe20004000000 */
[----:B------:R-:W-:Y:S01]  /*0b80*/  STL [R1+0x7c], R6 ;  /* 0x00007c0601007387 */ /* 0x000fe20000100800 */
[----:B------:R-:W-:Y:S01]  /*0b90*/  SEL R2, R2, R8, !P0 ;  /* 0x0000000802027207 */ /* 0x000fe20004000000 */
[----:B------:R-:W-:Y:S01]  /*0ba0*/  IMAD.MOV R12, RZ, RZ, -R12 ;  /* 0x000000ffff0c7224 */ /* 0x000fe200078e0a0c */
[----:B------:R-:W-:Y:S01]  /*0bb0*/  ISETP.GT.U32.AND P0, PT, R4, R13, PT ;  /* 0x0000000d0400720c */ /* 0x000fe20003f04070 */
[----:B------:R1:W-:Y:S01]  /*0bc0*/  STL [R1+0x80], R5 ;  /* 0x0000800501007387 */ /* 0x0003e20000100800 */
[----:B------:R-:W-:-:S02]  /*0bd0*/  @!P6 IMAD.IADD R11, R11, 0x1, -R4 ;  /* 0x000000010b0be824 */ /* 0x000fc400078e0a04 */
[----:B------:R-:W-:Y:S01]  /*0be0*/  IMAD R7, R4, R12, R17 ;  /* 0x0000000c04077224 */ /* 0x000fe200078e0211 */
[----:B------:R2:W-:Y:S01]  /*0bf0*/  STL [R1+0x84], R2 ;  /* 0x0000840201007387 */ /* 0x0005e20000100800 */
[----:B------:R-:W-:Y:S02]  /*0c00*/  VIADD R12, R152, 0x7 ;  /* 0x00000007980c7836 */ /* 0x000fe40000000000 */
[--C-:B------:R-:W-:Y:S01]  /*0c10*/  @!P2 IMAD.IADD R9, R9, 0x1, -R4.reuse ;  /* 0x000000010909a824 */ /* 0x100fe200078e0a04 */
[----:B------:R-:W-:Y:S01]  /*0c20*/  ISETP.GT.U32.AND P2, PT, R4, R28, PT ;  /* 0x0000001c0400720c */ /* 0x000fe20003f44070 */
[----:B------:R-:W-:Y:S01]  /*0c30*/  VIADD R250, R152, 0xf0 ;  /* 0x000000f098fa7836 */ /* 0x000fe20000000000 */
[----:B------:R-:W-:Y:S01]  /*0c40*/  IABS R17, R12 ;  /* 0x0000000c00117213 */ /* 0x000fe20000000000 */
[C---:B-1----:R-:W-:Y:S01]  /*0c50*/  IMAD R5, R4.reuse, R10, R15 ;  /* 0x0000000a04057224 */ /* 0x042fe200078e020f */
[----:B------:R-:W-:Y:S01]  /*0c60*/  ISETP.GT.U32.AND P5, PT, R4, R9, PT ;  /* 0x000000090400720c */ /* 0x000fe20003fa4070 */
[----:B------:R-:W-:Y:S01]  /*0c70*/  VIADD R10, R152, 0x6 ;  /* 0x00000006980a7836 */ /* 0x000fe20000000000 */
[----:B------:R-:W-:Y:S01]  /*0c80*/  IABS R26, R250 ;  /* 0x000000fa001a7213 */ /* 0x000fe20000000000 */
[----:B------:R-:W-:Y:S01]  /*0c90*/  @!P0 IMAD.IADD R13, R13, 0x1, -R4 ;  /* 0x000000010d0d8824 */ /* 0x000fe200078e0a04 */
[----:B------:R-:W-:-:S02]  /*0ca0*/  ISETP.GT.U32.AND P6, PT, R4, R5, PT ;  /* 0x000000050400720c */ /* 0x000fc40003fc4070 */
[----:B------:R-:W-:Y:S02]  /*0cb0*/  IABS R15, R10 ;  /* 0x0000000a000f7213 */ /* 0x000fe40000000000 */
[----:B------:R-:W-:Y:S01]  /*0cc0*/  ISETP.GT.U32.AND P0, PT, R4, R11, PT ;  /* 0x0000000b0400720c */ /* 0x000fe20003f04070 */
[----:B------:R-:W-:Y:S01]  /*0cd0*/  @!P2 IMAD.IADD R28, R28, 0x1, -R4 ;  /* 0x000000011c1ca824 */ /* 0x000fe200078e0a04 */
[----:B------:R-:W-:Y:S01]  /*0ce0*/  ISETP.GE.AND P2, PT, R18, RZ, PT ;  /* 0x000000ff1200720c */ /* 0x000fe20003f46270 */
[----:B--2---:R-:W-:Y:S02]  /*0cf0*/  IMAD.HI.U32 R2, R0, R15, RZ ;  /* 0x0000000f00027227 */ /* 0x004fe400078e00ff */
[-C--:B------:R-:W-:Y:S02]  /*0d00*/  @!P5 IADD3 R9, R9, -R4.reuse, RZ ;  /* 0x800000040909d210 */ /* 0x080fe40007ffe0ff */
[----:B------:R-:W-:Y:S01]  /*0d10*/  IMAD.MOV R2, RZ, RZ, -R2 ;  /* 0x000000ffff027224 */ /* 0x000fe200078e0a02 */
[----:B------:R-:W-:Y:S01]  /*0d20*/  ISETP.GE.AND P5, PT, R14, RZ, PT ;  /* 0x000000ff0e00720c */ /* 0x000fe20003fa6270 */
[----:B------:R-:W-:Y:S01]  /*0d30*/  VIADD R14, R152, 0x8 ;  /* 0x00000008980e7836 */ /* 0x000fe20000000000 */
[----:B------:R-:W-:Y:S01]  /*0d40*/  @!P6 IADD3 R5, R5, -R4, RZ ;  /* 0x800000040505e210 */ /* 0x000fe20007ffe0ff */
[----:B------:R-:W-:-:S02]  /*0d50*/  IMAD R15, R4, R2, R15 ;  /* 0x00000002040f7224 */ /* 0x000fc400078e020f */
[----:B------:R-:W-:Y:S01]  /*0d60*/  @!P0 IMAD.IADD R11, R11, 0x1, -R4 ;  /* 0x000000010b0b8824 */ /* 0x000fe200078e0a04 */
[C---:B------:R-:W-:Y:S01]  /*0d70*/  ISETP.GT.U32.AND P6, PT, R4.reuse, R5, PT ;  /* 0x000000050400720c */ /* 0x040fe20003fc4070 */
[----:B------:R-:W-:Y:S01]  /*0d80*/  @!P2 IMAD.MOV R28, RZ, RZ, -R28 ;  /* 0x000000ffff1ca224 */ /* 0x000fe200078e0a1c */
[----:B------:R-:W-:Y:S01]  /*0d90*/  ISETP.GT.U32.AND P0, PT, R4, R7, PT ;  /* 0x000000070400720c */ /* 0x000fe20003f04070 */
[----:B------:R-:W-:Y:S01]  /*0da0*/  VIADD R18, R152, 0x9 ;  /* 0x0000000998127836 */ /* 0x000fe20000000000 */
[----:B------:R-:W-:Y:S01]  /*0db0*/  ISETP.GT.U32.AND P2, PT, R4, R13, PT ;  /* 0x0000000d0400720c */ /* 0x000fe20003f44070 */
[----:B------:R-:W-:Y:S01]  /*0dc0*/  IMAD.HI.U32 R2, R0, R17, RZ ;  /* 0x0000001100027227 */ /* 0x000fe200078e00ff */
[----:B------:R-:W-:Y:S01]  /*0dd0*/  IABS R19, R14 ;  /* 0x0000000e00137213 */ /* 0x000fe20000000000 */
[----:B------:R-:W-:Y:S01]  /*0de0*/  STL [R1+0x2bcc], R28 ;  /* 0x002bcc1c01007387 */ /* 0x000fe20000100800 */
[----:B------:R-:W-:Y:S01]  /*0df0*/  IABS R21, R18 ;  /* 0x0000001200157213 */ /* 0x000fe20000000000 */
[----:B------:R-:W-:-:S02]  /*0e00*/  IMAD.MOV R2, RZ, RZ, -R2 ;  /* 0x000000ffff027224 */ /* 0x000fc400078e0a02 */
[----:B------:R-:W-:-:S04]  /*0e10*/  IMAD.HI.U32 R6, R0, R19, RZ ;  /* 0x0000001300067227 */ /* 0x000fc800078e00ff */
[--C-:B------:R-:W-:Y:S01]  /*0e20*/  @!P6 IMAD.IADD R5, R5, 0x1, -R4.reuse ;  /* 0x000000010505e824 */ /* 0x100fe200078e0a04 */
[----:B------:R-:W-:Y:S01]  /*0e30*/  ISETP.GT.U32.AND P6, PT, R4, R15, PT ;  /* 0x0000000f0400720c */ /* 0x000fe20003fc4070 */
[----:B------:R-:W-:Y:S01]  /*0e40*/  @!P2 IMAD.IADD R13, R13, 0x1, -R4 ;  /* 0x000000010d0da824 */ /* 0x000fe200078e0a04 */
[----:B------:R-:W-:Y:S01]  /*0e50*/  @!P0 IADD3 R7, R7, -R4, RZ ;  /* 0x8000000407078210 */ /* 0x000fe20007ffe0ff */
[----:B------:R-:W-:Y:S01]  /*0e60*/  IMAD.HI.U32 R8, R0, R21, RZ ;  /* 0x0000001500087227 */ /* 0x000fe200078e00ff */
[----:B------:R-:W-:Y:S02]  /*0e70*/  ISETP.GE.AND P0, PT, R10, RZ, PT ;  /* 0x000000ff0a00720c */ /* 0x000fe40003f06270 */
[----:B------:R-:W-:Y:S01]  /*0e80*/  MOV R10, R13 ;  /* 0x0000000d000a7202 */ /* 0x000fe20000000f00 */
[----:B------:R-:W-:Y:S01]  /*0e90*/  IMAD.MOV R6, RZ, RZ, -R6 ;  /* 0x000000ffff067224 */ /* 0x000fe200078e0a06 */
[----:B------:R-:W-:Y:S01]  /*0ea0*/  ISETP.GE.AND P2, PT, R16, RZ, PT ;  /* 0x000000ff1000720c */ /* 0x000fe20003f46270 */
[----:B------:R-:W-:-:S02]  /*0eb0*/  IMAD R17, R4, R2, R17 ;  /* 0x0000000204117224 */ /* 0x000fc400078e0211 */
[----:B------:R-:W-:Y:S02]  /*0ec0*/  IMAD.MOV.U32 R22, RZ, RZ, R9 ;  /* 0x000000ffff167224 */ /* 0x000fe400078e0009 */
[----:B------:R-:W-:Y:S01]  /*0ed0*/  @!P6 IMAD.IADD R15, R15, 0x1, -R4 ;  /* 0x000000010f0fe824 */ /* 0x000fe200078e0a04 */
[C---:B------:R-:W-:Y:S01]  /*0ee0*/  ISETP.GT.U32.AND P6, PT, R4.reuse, R7, PT ;  /* 0x000000070400720c */ /* 0x040fe20003fc4070 */
[----:B------:R-:W-:Y:S02]  /*0ef0*/  IMAD.MOV.U32 R20, RZ, RZ, R11 ;  /* 0x000000ffff147224 */ /* 0x000fe400078e000b */
[----:B------:R-:W-:Y:S02]  /*0f00*/  IMAD.MOV R8, RZ, RZ, -R8 ;  /* 0x000000ffff087224 */ /* 0x000fe400078e0a08 */
[C---:B------:R-:W-:Y:S02]  /*0f10*/  IMAD R19, R4.reuse, R6, R19 ;  /* 0x0000000604137224 */ /* 0x040fe400078e0213 */
[----:B------:R-:W-:Y:S01]  /*0f20*/  @!P3 IMAD.MOV R22, RZ, RZ, -R22 ;  /* 0x000000ffff16b224 */ /* 0x000fe200078e0a16 */
[----:B------:R-:W-:Y:S01]  /*0f30*/  ISETP.GT.U32.AND P3, PT, R4, R17, PT ;  /* 0x000000110400720c */ /* 0x000fe20003f64070 */
[----:B------:R-:W-:-:S02]  /*0f40*/  VIADD R6, R152, 0xa ;  /* 0x0000000a98067836 */ /* 0x000fc40000000000 */
[----:B------:R-:W-:Y:S01]  /*0f50*/  @!P1 IMAD.MOV R20, RZ, RZ, -R20 ;  /* 0x000000ffff149224 */ /* 0x000fe200078e0a14 */
[C---:B------:R-:W-:Y:S01]  /*0f60*/  ISETP.GT.U32.AND P1, PT, R4.reuse, R15, PT ;  /* 0x0000000f0400720c */ /* 0x040fe20003f24070 */
[C---:B------:R-:W-:Y:S01]  /*0f70*/  IMAD R21, R4.reuse, R8, R21 ;  /* 0x0000000804157224 */ /* 0x040fe200078e0215 */
[----:B------:R-:W-:Y:S01]  /*0f80*/  IABS R9, R6 ;  /* 0x0000000600097213 */ /* 0x000fe20000000000 */
[----:B------:R-:W-:Y:S01]  /*0f90*/  @!P4 IMAD.MOV R10, RZ, RZ, -R10 ;  /* 0x000000ffff0ac224 */ /* 0x000fe200078e0a0a */
[C---:B------:R-:W-:Y:S01]  /*0fa0*/  ISETP.GT.U32.AND P4, PT, R4.reuse, R19, PT ;  /* 0x000000130400720c */ /* 0x040fe20003f84070 */
[----:B------:R-:W-:Y:S01]  /*0fb0*/  @!P6 IMAD.IADD R7, R7, 0x1, -R4 ;  /* 0x000000010707e824 */ /* 0x000fe200078e0a04 */
[----:B------:R-:W-:Y:S01]  /*0fc0*/  ISETP.GT.U32.AND P6, PT, R4, R21, PT ;  /* 0x000000150400720c */ /* 0x000fe20003fc4070 */
[----:B------:R-:W-:Y:S01]  /*0fd0*/  @!P5 IMAD.MOV R5, RZ, RZ, -R5 ;  /* 0x000000ffff05d224 */ /* 0x000fe200078e0a05 */
[----:B------:R-:W-:Y:S01]  /*0fe0*/  STL [R1+0x50], R22 ;  /* 0x0000501601007387 */ /* 0x000fe20000100800 */
[----:B------:R-:W-:Y:S01]  /*0ff0*/  IMAD.HI.U32 R2, R0, R9, RZ ;  /* 0x0000000900027227 */ /* 0x000fe200078e00ff */
[----:B------:R-:W-:-:S02]  /*1000*/  ISETP.GE.AND P5, PT, R12, RZ, PT ;  /* 0x000000ff0c00720c */ /* 0x000fc40003fa6270 */
[----:B------:R-:W-:Y:S01]  /*1010*/  STL [R1+0x4c], R20 ;  /* 0x00004c1401007387 */ /* 0x000fe20000100800 */
[--C-:B------:R-:W-:Y:S01]  /*1020*/  @!P3 IMAD.IADD R17, R17, 0x1, -R4.reuse ;  /* 0x000000011111b824 */ /* 0x100fe200078e0a04 */
[----:B------:R-:W-:Y:S01]  /*1030*/  ISETP.GE.AND P3, PT, R18, RZ, PT ;  /* 0x000000ff1200720c */ /* 0x000fe20003f66270 */
[--C-:B------:R-:W-:Y:S01]  /*1040*/  @!P1 IMAD.IADD R15, R15, 0x1, -R4.reuse ;  /* 0x000000010f0f9824 */ /* 0x100fe200078e0a04 */
[----:B------:R1:W-:Y:S01]  /*1050*/  STL [R1+0x48], R10 ;  /* 0x0000480a01007387 */ /* 0x0003e20000100800 */
[--C-:B------:R-:W-:Y:S01]  /*1060*/  @!P4 IMAD.IADD R19, R19, 0x1, -R4.reuse ;  /* 0x000000011313c824 */ /* 0x100fe200078e0a04 */
[----:B------:R-:W-:Y:S01]  /*1070*/  ISETP.GT.U32.AND P4, PT, R4, R17, PT ;  /* 0x000000110400720c */ /* 0x000fe20003f84070 */
[----:B------:R-:W-:Y:S01]  /*1080*/  VIADD R8, R152, 0xb ;  /* 0x0000000b98087836 */ /* 0x000fe20000000000 */
[----:B------:R2:W-:Y:S01]  /*1090*/  STL [R1+0x44], R5 ;  /* 0x0000440501007387 */ /* 0x0005e20000100800 */
[----:B------:R-:W-:Y:S01]  /*10a0*/  IMAD.MOV.U32 R13, RZ, RZ, R15 ;  /* 0x000000ffff0d7224 */ /* 0x000fe200078e000f */
[----:B------:R-:W-:Y:S01]  /*10b0*/  ISETP.GE.AND P1, PT, R14, RZ, PT ;  /* 0x000000ff0e00720c */ /* 0x000fe20003f26270 */
[----:B------:R-:W-:Y:S01]  /*10c0*/  @!P6 IMAD.IADD R21, R21, 0x1, -R4 ;  /* 0x000000011515e824 */ /* 0x000fe200078e0a04 */
[----:B------:R-:W-:Y:S01]  /*10d0*/  IABS R11, R8 ;  /* 0x00000008000b7213 */ /* 0x000fe20000000000 */
[----:B------:R-:W-:Y:S01]  /*10e0*/  @!P0 IMAD.MOV R13, RZ, RZ, -R13 ;  /* 0x000000ffff0d8224 */ /* 0x000fe200078e0a0d */
[----:B-1----:R-:W-:Y:S01]  /*10f0*/  MOV R10, R7 ;  /* 0x00000007000a7202 */ /* 0x002fe20000000f00 */
[----:B------:R-:W-:Y:S01]  /*1100*/  VIADD R12, R152, 0xd ;  /* 0x0000000d980c7836 */ /* 0x000fe20000000000 */
[----:B------:R-:W-:Y:S01]  /*1110*/  ISETP.GT.U32.AND P6, PT, R4, R19, PT ;  /* 0x000000130400720c */ /* 0x000fe20003fc4070 */
[----:B------:R-:W-:-:S02]  /*1120*/  VIADD R20, R152, 0xec ;  /* 0x000000ec98147836 */ /* 0x000fc40000000000 */
[----:B--2---:R-:W-:Y:S01]  /*1130*/  IMAD.MOV R5, RZ, RZ, -R2 ;  /* 0x000000ffff057224 */ /* 0x004fe200078e0a02 */
[----:B------:R-:W-:Y:S01]  /*1140*/  @!P4 IADD3 R17, R17, -R4, RZ ;  /* 0x800000041111c210 */ /* 0x000fe20007ffe0ff */
[----:B------:R-:W-:Y:S01]  /*1150*/  @!P2 IMAD.MOV R10, RZ, RZ, -R10 ;  /* 0x000000ffff0aa224 */ /* 0x000fe200078e0a0a */
[C---:B------:R-:W-:Y:S01]  /*1160*/  ISETP.GT.U32.AND P2, PT, R4.reuse, R21, PT ;  /* 0x000000150400720c */ /* 0x040fe20003f44070 */
[----:B------:R-:W-:Y:S01]  /*1170*/  IMAD R5, R4, R5, R9 ;  /* 0x0000000504057224 */ /* 0x000fe200078e0209 */
[----:B------:R-:W-:Y:S01]  /*1180*/  ISETP.GE.AND P4, PT, R6, RZ, PT ;  /* 0x000000ff0600720c */ /* 0x000fe20003f86270 */
[----:B------:R-:W-:Y:S01]  /*1190*/  IMAD.HI.U32 R2, R0, R11, RZ ;  /* 0x0000000b00027227 */ /* 0x000fe200078e00ff */
[----:B------:R1:W-:Y:S01]  /*11a0*/  STL [R1+0x40], R10 ;  /* 0x0000400a01007387 */ /* 0x0003e20000100800 */
[----:B------:R-:W-:Y:S02]  /*11b0*/  IABS R248, R20 ;  /* 0x0000001400f87213 */ /* 0x000fe40000000000 */
[----:B------:R-:W-:Y:S01]  /*11c0*/  ISETP.GT.U32.AND P0, PT, R4, R5, PT ;  /* 0x000000050400720c */ /* 0x000fe20003f04070 */
[----:B------:R-:W-:Y:S01]  /*11d0*/  IMAD.MOV R2, RZ, RZ, -R2 ;  /* 0x000000ffff027224 */ /* 0x000fe200078e0a02 */
[----:B------:R2:W-:Y:S01]  /*11e0*/  STL [R1+0x3c], R13 ;  /* 0x00003c0d01007387 */ /* 0x0005e20000100800 */
[----:B------:R-:W-:-:S02]  /*11f0*/  IMAD.MOV.U32 R14, RZ, RZ, R17 ;  /* 0x000000ffff0e7224 */ /* 0x000fc400078e0011 */
[----:B------:R-:W-:Y:S01]  /*1200*/  IMAD R7, R4, R2, R11 ;  /* 0x0000000204077224 */ /* 0x000fe200078e020b */
[----:B------:R-:W-:Y:S01]  /*1210*/  IABS R11, R12 ;  /* 0x0000000c000b7213 */ /* 0x000fe20000000000 */
[----:B-1----:R-:W-:Y:S02]  /*1220*/  VIADD R10, R152, 0xc ;  /* 0x0000000c980a7836 */ /* 0x002fe40000000000 */
[--C-:B------:R-:W-:Y:S01]  /*1230*/  @!P2 IMAD.IADD R21, R21, 0x1, -R4.reuse ;  /* 0x000000011515a824 */ /* 0x100fe200078e0a04 */
[----:B------:R-:W-:Y:S01]  /*1240*/  ISETP.GE.AND P2, PT, R8, RZ, PT ;  /* 0x000000ff0800720c */ /* 0x000fe20003f46270 */
[--C-:B------:R-:W-:Y:S01]  /*1250*/  @!P6 IMAD.IADD R19, R19, 0x1, -R4.reuse ;  /* 0x000000011313e824 */ /* 0x100fe200078e0a04 */
[----:B------:R-:W-:Y:S01]  /*1260*/  IABS R9, R10 ;  /* 0x0000000a00097213 */ /* 0x000fe20000000000 */
[----:B------:R-:W-:Y:S01]  /*1270*/  @!P0 IMAD.IADD R5, R5, 0x1, -R4 ;  /* 0x0000000105058824 */ /* 0x000fe200078e0a04 */
[----:B------:R-:W-:Y:S01]  /*1280*/  ISETP.GT.U32.AND P6, PT, R4, R7, PT ;  /* 0x000000070400720c */ /* 0x000fe20003fc4070 */
[----:B------:R-:W-:Y:S01]  /*1290*/  @!P5 IMAD.MOV R14, RZ, RZ, -R14 ;  /* 0x000000ffff0ed224 */ /* 0x000fe200078e0a0e */
[----:B------:R-:W-:Y:S01]  /*12a0*/  ISETP.GE.AND P0, PT, R10, RZ, PT ;  /* 0x000000ff0a00720c */ /* 0x000fe20003f06270 */
[----:B------:R-:W-:Y:S01]  /*12b0*/  VIADD R8, R152, 0xe ;  /* 0x0000000e98087836 */ /* 0x000fe20000000000 */
[----:B------:R-:W-:Y:S01]  /*12c0*/  ISETP.GT.U32.AND P5, PT, R4, R5, PT ;  /* 0x000000050400720c */ /* 0x000fe20003fa4070 */
[----:B------:R-:W-:Y:S01]  /*12d0*/  IMAD.HI.U32 R2, R0, R9, RZ ;  /* 0x0000000900027227 */ /* 0x000fe200078e00ff */
[----:B------:R1:W-:Y:S02]  /*12e0*/  STL [R1+0x38], R14 ;  /* 0x0000380e01007387 */ /* 0x0003e40000100800 */
[----:B--2---:R-:W-:Y:S01]  /*12f0*/  IABS R13, R8 ;  /* 0x00000008000d7213 */ /* 0x004fe20000000000 */
[----:B------:R-:W-:-:S02]  /*1300*/  IMAD.MOV R2, RZ, RZ, -R2 ;  /* 0x000000ffff027224 */ /* 0x000fc400078e0a02 */
[----:B------:R-:W-:Y:S02]  /*1310*/  IMAD.HI.U32 R6, R0, R11, RZ ;  /* 0x0000000b00067227 */ /* 0x000fe400078e00ff */
[----:B------:R-:W-:Y:S02]  /*1320*/  @!P6 IADD3 R7, R7, -R4, RZ ;  /* 0x800000040707e210 */ /* 0x000fe40007ffe0ff */
[----:B------:R-:W-:Y:S02]  /*1330*/  IMAD R9, R4, R2, R9 ;  /* 0x0000000204097224 */ /* 0x000fe400078e0209 */
[----:B------:R-:W-:Y:S01]  /*1340*/  IMAD.HI.U32 R2, R0, R13, RZ ;  /* 0x0000000d00027227 */ /* 0x000fe200078e00ff */
[----:B------:R-:W-:-:S03]  /*1350*/  ISETP.GT.U32.AND P6, PT, R4, R7, PT ;  /* 0x000000070400720c */ /* 0x000fc60003fc4070 */
[----:B------:R-:W-:Y:S02]  /*1360*/  IMAD.MOV R6, RZ, RZ, -R6 ;  /* 0x000000ffff067224 */ /* 0x000fe400078e0a06 */
[----:B------:R-:W-:Y:S02]  /*1370*/  @!P5 IMAD.IADD R5, R5, 0x1, -R4 ;  /* 0x000000010505d824 */ /* 0x000fe400078e0a04 */
[----:B-1----:R-:W-:Y:S02]  /*1380*/  IMAD.MOV.U32 R14, RZ, RZ, R19 ;  /* 0x000000ffff0e7224 */ /* 0x002fe400078e0013 */
[----:B------:R-:W-:Y:S02]  /*1390*/  IMAD.MOV R2, RZ, RZ, -R2 ;  /* 0x000000ffff027224 */ /* 0x000fe400078e0a02 */
[C---:B------:R-:W-:Y:S02]  /*13a0*/  IMAD R11, R4.reuse, R6, R11 ;  /* 0x00000006040b7224 */ /* 0x040fe400078e020b */
[----:B------:R-:W-:Y:S01]  /*13b0*/  IMAD.MOV.U32 R16, RZ, RZ, R5 ;  /* 0x000000ffff107224 */ /* 0x000fe200078e0005 */
[----:B------:R-:W-:Y:S01]  /*13c0*/  @!P6 IADD3 R7, R7, -R4, RZ ;  /* 0x800000040707e210 */ /* 0x000fe20007ffe0ff */
[----:B------:R-:W-:Y:S01]  /*13d0*/  @!P1 IMAD.MOV R14, RZ, RZ, -R14 ;  /* 0x000000ffff0e9224 */ /* 0x000fe200078e0a0e */
[C---:B------:R-:W-:Y:S01]  /*13e0*/  ISETP.GT.U32.AND P1, PT, R4.reuse, R9, PT ;  /* 0x000000090400720c */ /* 0x040fe20003f24070 */
[C---:B------:R-:W-:Y:S01]  /*13f0*/  IMAD R13, R4.reuse, R2, R13 ;  /* 0x00000002040d7224 */ /* 0x040fe200078e020d */
[----:B------:R-:W-:Y:S01]  /*1400*/  ISETP.GT.U32.AND P5, PT, R4, R11, PT ;  /* 0x0000000b0400720c */ /* 0x000fe20003fa4070 */
[----:B------:R-:W-:Y:S01]  /*1410*/  IMAD.MOV.U32 R10, RZ, RZ, R21 ;  /* 0x000000ffff0a7224 */ /* 0x000fe200078e0015 */
[----:B------:R-:W-:Y:S01]  /*1420*/  @!P4 IADD3 R16, -R16, RZ, RZ ;  /* 0x000000ff1010c210 */ /* 0x000fe20007ffe1ff */
[----:B------:R-:W-:Y:S01]  /*1430*/  VIADD R6, R152, 0xf ;  /* 0x0000000f98067836 */ /* 0x000fe20000000000 */
[----:B------:R-:W-:Y:S01]  /*1440*/  ISETP.GT.U32.AND P4, PT, R4, R13, PT ;  /* 0x0000000d0400720c */ /* 0x000fe20003f84070 */
[----:B------:R-:W-:Y:S01]  /*1450*/  @!P3 IMAD.MOV R10, RZ, RZ, -R10 ;  /* 0x000000ffff0ab224 */ /* 0x000fe200078e0a0a */
[----:B------:R-:W-:Y:S01]  /*1460*/  ISETP.GE.AND P6, PT, R8, RZ, PT ;  /* 0x000000ff0800720c */ /* 0x000fe20003fc6270 */
[----:B------:R-:W-:Y:S01]  /*1470*/  VIADD R8, R152, 0x10 ;  /* 0x0000001098087836 */ /* 0x000fe20000000000 */
[----:B------:R1:W-:Y:S01]  /*1480*/  STL [R1+0x34], R14 ;  /* 0x0000340e01007387 */ /* 0x0003e20000100800 */
[----:B------:R-:W-:-:S02]  /*1490*/  IABS R15, R6 ;  /* 0x00000006000f7213 */ /* 0x000fc40000000000 */
[--C-:B------:R-:W-:Y:S01]  /*14a0*/  @!P1 IMAD.IADD R9, R9, 0x1, -R4.reuse ;  /* 0x0000000109099824 */ /* 0x100fe200078e0a04 */
[----:B------:R-:W-:Y:S01]  /*14b0*/  IABS R17, R8 ;  /* 0x0000000800117213 */ /* 0x000fe20000000000 */
[--C-:B------:R-:W-:Y:S01]  /*14c0*/  @!P5 IMAD.IADD R11, R11, 0x1, -R4.reuse ;  /* 0x000000010b0bd824 */ /* 0x100fe200078e0a04 */
[----:B------:R-:W-:Y:S01]  /*14d0*/  ISETP.GE.AND P3, PT, R12, RZ, PT ;  /* 0x000000ff0c00720c */ /* 0x000fe20003f66270 */
[----:B------:R2:W-:Y:S01]  /*14e0*/  STL [R1+0x30], R10 ;  /* 0x0000300a01007387 */ /* 0x0005e20000100800 */
[C---:B------:R-:W-:Y:S01]  /*14f0*/  ISETP.GT.U32.AND P1, PT, R4.reuse, R9, PT ;  /* 0x000000090400720c */ /* 0x040fe20003f24070 */
[----:B------:R-:W-:Y:S01]  /*1500*/  @!P4 IMAD.IADD R13, R13, 0x1, -R4 ;  /* 0x000000010d0dc824 */ /* 0x000fe200078e0a04 */
[----:B------:R-:W-:Y:S01]  /*1510*/  ISETP.GT.U32.AND P5, PT, R4, R11, PT ;  /* 0x0000000b0400720c */ /* 0x000fe20003fa4070 */
[----:B------:R-:W-:Y:S01]  /*1520*/  IMAD.HI.U32 R5, R0, R17, RZ ;  /* 0x0000001100057227 */ /* 0x000fe200078e00ff */
[----:B------:R3:W-:Y:S02]  /*1530*/  STL [R1+0x2c], R16 ;  /* 0x00002c1001007387 */ /* 0x0007e40000100800 */
[----:B------:R-:W-:Y:S01]  /*1540*/  ISETP.GT.U32.AND P4, PT, R4, R13, PT ;  /* 0x0000000d0400720c */ /* 0x000fe20003f84070 */
[----:B-1----:R-:W-:-:S02]  /*1550*/  IMAD.MOV.U32 R14, RZ, RZ, R7 ;  /* 0x000000ffff0e7224 */ /* 0x002fc400078e0007 */
[----:B------:R-:W-:Y:S02]  /*1560*/  IMAD.MOV R7, RZ, RZ, -R5 ;  /* 0x000000ffff077224 */ /* 0x000fe400078e0a05 */
[----:B--2---:R-:W-:Y:S02]  /*1570*/  VIADD R10, R152, 0x11 ;  /* 0x00000011980a7836 */ /* 0x004fe40000000000 */
[--C-:B------:R-:W-:Y:S01]  /*1580*/  @!P1 IMAD.IADD R9, R9, 0x1, -R4.reuse ;  /* 0x0000000109099824 */ /* 0x100fe200078e0a04 */
[----:B------:R-:W-:Y:S01]  /*1590*/  ISETP.GE.AND P1, PT, R8, RZ, PT ;  /* 0x000000ff0800720c */ /* 0x000fe20003f26270 */
[----:B------:R-:W-:Y:S01]  /*15a0*/  IMAD R7, R4, R7, R17 ;  /* 0x0000000704077224 */ /* 0x000fe200078e0211 */
[----:B------:R-:W-:Y:S01]  /*15b0*/  IABS R19, R10 ;  /* 0x0000000a00137213 */ /* 0x000fe20000000000 */
[----:B------:R-:W-:Y:S01]  /*15c0*/  IMAD.HI.U32 R2, R0, R15, RZ ;  /* 0x0000000f00027227 */ /* 0x000fe200078e00ff */
[----:B------:R-:W-:Y:S02]  /*15d0*/  MOV R12, R9 ;  /* 0x00000009000c7202 */ /* 0x000fe40000000f00 */
[----:B------:R-:W-:Y:S01]  /*15e0*/  @!P4 IADD3 R13, R13, -R4, RZ ;  /* 0x800000040d0dc210 */ /* 0x000fe20007ffe0ff */
[----:B------:R-:W-:Y:S01]  /*15f0*/  @!P5 IMAD.IADD R11, R11, 0x1, -R4 ;  /* 0x000000010b0bd824 */ /* 0x000fe200078e0a04 */
[----:B------:R-:W-:Y:S01]  /*1600*/  ISETP.GT.U32.AND P4, PT, R4, R7, PT ;  /* 0x000000070400720c */ /* 0x000fe20003f84070 */
[----:B------:R-:W-:Y:S01]  /*1610*/  IMAD.MOV R2, RZ, RZ, -R2 ;  /* 0x000000ffff027224 */ /* 0x000fe200078e0a02 */
[----:B------:R-:W-:Y:S01]  /*1620*/  ISETP.GE.AND P5, PT, R10, RZ, PT ;  /* 0x000000ff0a00720c */ /* 0x000fe20003fa6270 */
[----:B---3--:R-:W-:-:S02]  /*1630*/  IMAD.MOV.U32 R16, RZ, RZ, R11 ;  /* 0x000000ffff107224 */ /* 0x008fc400078e000b */
[----:B------:R-:W-:Y:S01]  /*1640*/  @!P2 IMAD.MOV R14, RZ, RZ, -R14 ;  /* 0x000000ffff0ea224 */ /* 0x000fe200078e0a0e */
[----:B------:R-:W-:Y:S01]  /*1650*/  ISETP.GE.AND P2, PT, R6, RZ, PT ;  /* 0x000000ff0600720c */ /* 0x000fe20003f46270 */
[----:B------:R-:W-:Y:S02]  /*1660*/  IMAD R5, R4, R2, R15 ;  /* 0x0000000204057224 */ /* 0x000fe400078e020f */
[----:B------:R-:W-:Y:S01]  /*1670*/  IMAD.HI.U32 R6, R0, R19, RZ ;  /* 0x0000001300067227 */ /* 0x000fe200078e00ff */
[----:B------:R1:W-:Y:S03]  /*1680*/  STL [R1+0x28], R14 ;  /* 0x0000280e01007387 */ /* 0x0003e60000100800 */
[----:B------:R-:W-:Y:S01]  /*1690*/  @!P0 IMAD.MOV R12, RZ, RZ, -R12 ;  /* 0x000000ffff0c8224 */ /* 0x000fe200078e0a0c */
[----:B------:R-:W-:Y:S01]  /*16a0*/  ISETP.GT.U32.AND P0, PT, R4, R5, PT ;  /* 0x000000050400720c */ /* 0x000fe20003f04070 */
[----:B------:R-:W-:-:S02]  /*16b0*/  @!P3 IMAD.MOV R16, RZ, RZ, -R16 ;  /* 0x000000ffff10b224 */ /* 0x000fc400078e0a10 */
[C---:B------:R-:W-:Y:S01]  /*16c0*/  VIADD R2, R152.reuse, 0x12 ;  /* 0x0000001298027836 */ /* 0x040fe20000000000 */
[----:B------:R2:W-:Y:S01]  /*16d0*/  STL [R1+0x20], R12 ;  /* 0x0000200c01007387 */ /* 0x0005e20000100800 */
[----:B------:R-:W-:Y:S02]  /*16e0*/  IMAD.MOV R6, RZ, RZ, -R6 ;  /* 0x000000ffff067224 */ /* 0x000fe400078e0a06 */
[C---:B------:R-:W-:Y:S01]  /*16f0*/  VIADD R10, R152.reuse, 0x13 ;  /* 0x00000013980a7836 */ /* 0x040fe20000000000 */
[----:B------:R3:W-:Y:S01]  /*1700*/  STL [R1+0x1c], R16 ;  /* 0x00001c1001007387 */ /* 0x0007e20000100800 */
[----:B-1----:R-:W-:Y:S01]  /*1710*/  VIADD R14, R152, 0x15 ;  /* 0x00000015980e7836 */ /* 0x002fe20000000000 */
[----:B------:R-:W-:Y:S01]  /*1720*/  IABS R11, R2 ;  /* 0x00000002000b7213 */ /* 0x000fe20000000000 */
[----:B------:R-:W-:Y:S01]  /*1730*/  IMAD R15, R4, R6, R19 ;  /* 0x00000006040f7224 */ /* 0x000fe200078e0213 */
[----:B------:R-:W-:Y:S01]  /*1740*/  IABS R17, R10 ;  /* 0x0000000a00117213 */ /* 0x000fe20000000000 */
[----:B------:R-:W-:Y:S01]  /*1750*/  @!P4 IMAD.IADD R7, R7, 0x1, -R4 ;  /* 0x000000010707c824 */ /* 0x000fe200078e0a04 */
[----:B------:R-:W-:Y:S01]  /*1760*/  IABS R21, R14 ;  /* 0x0000000e00157213 */ /* 0x000fe20000000000 */
[----:B--2---:R-:W-:Y:S01]  /*1770*/  VIADD R12, R152, 0x14 ;  /* 0x00000014980c7836 */ /* 0x004fe20000000000 */
[----:B------:R-:W-:Y:S01]  /*1780*/  ISETP.GE.AND P3, PT, R2, RZ, PT ;  /* 0x000000ff0200720c */ /* 0x000fe20003f66270 */
[----:B------:R-:W-:Y:S01]  /*1790*/  IMAD.HI.U32 R2, R0, R11, RZ ;  /* 0x0000000b00027227 */ /* 0x000fe200078e00ff */
[----:B------:R-:W-:-:S02]  /*17a0*/  ISETP.GT.U32.AND P4, PT, R4, R7, PT ;  /* 0x000000070400720c */ /* 0x000fc40003f84070 */
[----:B------:R-:W-:Y:S01]  /*17b0*/  IABS R19, R12 ;  /* 0x0000000c00137213 */ /* 0x000fe20000000000 */
[----:B---3--:R-:W-:Y:S02]  /*17c0*/  IMAD.MOV.U32 R16, RZ, RZ, R13 ;  /* 0x000000ffff107224 */ /* 0x008fe400078e000d */
[----:B------:R-:W-:-:S03]  /*17d0*/  IMAD.HI.U32 R6, R0, R17, RZ ;  /* 0x0000001100067227 */ /* 0x000fc600078e00ff */
[----:B------:R-:W-:Y:S01]  /*17e0*/  @!P6 IADD3 R16, -R16, RZ, RZ ;  /* 0x000000ff1010e210 */ /* 0x000fe20007ffe1ff */
[----:B------:R-:W-:Y:S01]  /*17f0*/  IMAD.HI.U32 R9, R0, R21, RZ ;  /* 0x0000001500097227 */ /* 0x000fe200078e00ff */
[----:B------:R-:W-:-:S03]  /*1800*/  ISETP.GT.U32.AND P6, PT, R4, R15, PT ;  /* 0x0000000f0400720c */ /* 0x000fc60003fc4070 */
[----:B------:R-:W-:Y:S01]  /*1810*/  @!P0 IMAD.IADD R5, R5, 0x1, -R4 ;  /* 0x0000000105058824 */ /* 0x000fe200078e0a04 */
[----:B------:R1:W-:Y:S01]  /*1820*/  STL [R1+0x18], R16 ;  /* 0x0000181001007387 */ /* 0x0003e20000100800 */
[----:B------:R-:W-:Y:S02]  /*1830*/  IMAD.MOV R2, RZ, RZ, -R2 ;  /* 0x000000ffff027224 */ /* 0x000fe400078e0a02 */
[----:B------:R-:W-:Y:S01]  /*1840*/  IMAD.MOV R6, RZ, RZ, -R6 ;  /* 0x000000ffff067224 */ /* 0x000fe200078e0a06 */
[C---:B------:R-:W-:Y:S01]  /*1850*/  ISETP.GT.U32.AND P0, PT, R4.reuse, R5, PT ;  /* 0x000000050400720c */ /* 0x040fe20003f04070 */
[----:B------:R-:W-:Y:S02]  /*1860*/  IMAD.MOV R252, RZ, RZ, -R9 ;  /* 0x000000fffffc7224 */ /* 0x000fe400078e0a09 */
[C---:B------:R-:W-:Y:S02]  /*1870*/  IMAD R9, R4.reuse, R2, R11 ;  /* 0x0000000204097224 */ /* 0x040fe400078e020b */
[----:B------:R-:W-:-:S02]  /*1880*/  IMAD R11, R4, R6, R17 ;  /* 0x00000006040b7224 */ /* 0x000fc400078e0211 */
[--C-:B------:R-:W-:Y:S01]  /*1890*/  @!P4 IMAD.IADD R7, R7, 0x1, -R4.reuse ;  /* 0x000000010707c824 */ /* 0x100fe200078e0a04 */
[C---:B------:R-:W-:Y:S01]  /*18a0*/  ISETP.GT.U32.AND P4, PT, R4.reuse, R9, PT ;  /* 0x000000090400720c */ /* 0x040fe20003f84070 */
[----:B------:R-:W-:Y:S01]  /*18b0*/  @!P6 IMAD.IADD R15, R15, 0x1, -R4 ;  /* 0x000000010f0fe824 */ /* 0x000fe200078e0a04 */
[----:B------:R-:W-:Y:S01]  /*18c0*/  ISETP.GT.U32.AND P6, PT, R4, R11, PT ;  /* 0x0000000b0400720c */ /* 0x000fe20003fc4070 */
[----:B------:R-:W-:-:S04]  /*18d0*/  IMAD.HI.U32 R8, R0, R19, RZ ;  /* 0x0000001300087227 */ /* 0x000fc800078e00ff */
[----:B------:R-:W-:Y:S02]  /*18e0*/  IMAD.MOV R8, RZ, RZ, -R8 ;  /* 0x000000ffff087224 */ /* 0x000fe400078e0a08 */
[--C-:B------:R-:W-:Y:S01]  /*18f0*/  @!P0 IMAD.IADD R5, R5, 0x1, -R4.reuse ;  /* 0x0000000105058824 */ /* 0x100fe200078e0a04 */
[----:B------:R-:W-:Y:S01]  /*1900*/  ISETP.GE.AND P0, PT, R10, RZ, PT ;  /* 0x000000ff0a00720c */ /* 0x000fe20003f06270 */
[----:B------:R-:W-:Y:S02]  /*1910*/  IMAD R13, R4, R8, R19 ;  /* 0x00000008040d7224 */ /* 0x000fe400078e0213 */
[C---:B------:R-:W-:Y:S01]  /*1920*/  VIADD R6, R152.reuse, 0x16 ;  /* 0x0000001698067836 */ /* 0x040fe20000000000 */
[----:B------:R-:W-:Y:S01]  /*1930*/  @!P4 IADD3 R9, R9, -R4, RZ ;  /* 0x800000040909c210 */ /* 0x000fe20007ffe0ff */
[----:B------:R-:W-:Y:S01]  /*1940*/  VIADD R8, R152, 0x17 ;  /* 0x0000001798087836 */ /* 0x000fe20000000000 */
[C---:B------:R-:W-:Y:S01]  /*1950*/  ISETP.GT.U32.AND P4, PT, R4.reuse, R15, PT ;  /* 0x0000000f0400720c */ /* 0x040fe20003f84070 */
[----:B------:R-:W-:Y:S01]  /*1960*/  IMAD.MOV.U32 R18, RZ, RZ, R5 ;  /* 0x000000ffff127224 */ /* 0x000fe200078e0005 */
[----:B------:R-:W-:Y:S01]  /*1970*/  IABS R29, R6 ;  /* 0x00000006001d7213 */ /* 0x000fe20000000000 */
[----:B------:R-:W-:Y:S01]  /*1980*/  @!P6 IMAD.IADD R11, R11, 0x1, -R4 ;  /* 0x000000010b0be824 */ /* 0x000fe200078e0a04 */
[----:B------:R-:W-:Y:S01]  /*1990*/  IABS R17, R8 ;  /* 0x0000000800117213 */ /* 0x000fe20000000000 */
[----:B------:R-:W-:Y:S01]  /*19a0*/  @!P2 IMAD.MOV R18, RZ, RZ, -R18 ;  /* 0x000000ffff12a224 */ /* 0x000fe200078e0a12 */
[----:B------:R-:W-:Y:S01]  /*19b0*/  ISETP.GT.U32.AND P2, PT, R4, R9, PT ;  /* 0x000000090400720c */ /* 0x000fe20003f44070 */
[----:B------:R-:W-:Y:S01]  /*19c0*/  IMAD.HI.U32 R2, R0, R29, RZ ;  /* 0x0000001d00027227 */ /* 0x000fe200078e00ff */
[----:B------:R-:W-:-:S02]  /*19d0*/  ISETP.GT.U32.AND P6, PT, R4, R11, PT ;  /* 0x0000000b0400720c */ /* 0x000fc40003fc4070 */
[----:B------:R-:W-:Y:S01]  /*19e0*/  STL [R1+0x14], R18 ;  /* 0x0000141201007387 */ /* 0x000fe20000100800 */
[----:B------:R-:W-:-:S04]  /*19f0*/  IMAD.HI.U32 R5, R0, R17, RZ ;  /* 0x0000001100057227 */ /* 0x000fc800078e00ff */
[----:B------:R-:W-:Y:S02]  /*1a00*/  IMAD.MOV R2, RZ, RZ, -R2 ;  /* 0x000000ffff027224 */ /* 0x000fe400078e0a02 */
[C---:B------:R-:W-:Y:S02]  /*1a10*/  IMAD R252, R4.reuse, R252, R21 ;  /* 0x000000fc04fc7224 */ /* 0x040fe400078e0215 */
[----:B------:R-:W-:Y:S01]  /*1a20*/  IMAD.MOV R30, RZ, RZ, -R5 ;  /* 0x000000ffff1e7224 */ /* 0x000fe200078e0a05 */
[----:B------:R-:W-:Y:S01]  /*1a30*/  @!P2 IADD3 R9, R9, -R4, RZ ;  /* 0x800000040909a210 */ /* 0x000fe20007ffe0ff */
[----:B------:R-:W-:Y:S01]  /*1a40*/  @!P1 IMAD.MOV R7, RZ, RZ, -R7 ;  /* 0x000000ffff079224 */ /* 0x000fe200078e0a07 */
[C---:B------:R-:W-:Y:S01]  /*1a50*/  ISETP.GT.U32.AND P1, PT, R4.reuse, R13, PT ;  /* 0x0000000d0400720c */ /* 0x040fe20003f24070 */
[C---:B------:R-:W-:Y:S02]  /*1a60*/  IMAD R29, R4.reuse, R2, R29 ;  /* 0x00000002041d7224 */ /* 0x040fe400078e021d */
[--C-:B------:R-:W-:Y:S01]  /*1a70*/  @!P4 IMAD.IADD R15, R15, 0x1, -R4.reuse ;  /* 0x000000010f0fc824 */ /* 0x100fe200078e0a04 */
[C---:B------:R-:W-:Y:S01]  /*1a80*/  ISETP.GT.U32.AND P4, PT, R4.reuse, R252, PT ;  /* 0x000000fc0400720c */ /* 0x040fe20003f84070 */
[C---:B------:R-:W-:Y:S01]  /*1a90*/  IMAD R30, R4.reuse, R30, R17 ;  /* 0x0000001e041e7224 */ /* 0x040fe200078e0211 */
[----:B------:R-:W-:Y:S01]  /*1aa0*/  ISETP.GT.U32.AND P2, PT, R4, R29, PT ;  /* 0x0000001d0400720c */ /* 0x000fe20003f44070 */
[----:B------:R-:W-:Y:S01]  /*1ab0*/  @!P6 IMAD.IADD R11, R11, 0x1, -R4 ;  /* 0x000000010b0be824 */ /* 0x000fe200078e0a04 */
[----:B------:R2:W-:Y:S01]  /*1ac0*/  STL [R1+0x10], R7 ;  /* 0x0000100701007387 */ /* 0x0005e20000100800 */
[----:B-1----:R-:W-:Y:S01]  /*1ad0*/  VIADD R16, R152, 0x19 ;  /* 0x0000001998107836 */ /* 0x002fe20000000000 */
[----:B------:R-:W-:Y:S01]  /*1ae0*/  ISETP.GT.U32.AND P6, PT, R4, R30, PT ;  /* 0x0000001e0400720c */ /* 0x000fe20003fc4070 */
[----:B------:R-:W-:-:S02]  /*1af0*/  VIADD R10, R152, 0x18 ;  /* 0x00000018980a7836 */ /* 0x000fc40000000000 */
[--C-:B------:R-:W-:Y:S01]  /*1b00*/  @!P1 IMAD.IADD R13, R13, 0x1, -R4.reuse ;  /* 0x000000010d0d9824 */ /* 0x100fe200078e0a04 */
[----:B------:R-:W-:Y:S01]  /*1b10*/  IABS R19, R16 ;  /* 0x0000001000137213 */ /* 0x000fe20000000000 */
[----:B------:R-:W-:Y:S01]  /*1b20*/  IMAD.MOV.U32 R158, RZ, RZ, R15 ;  /* 0x000000ffff9e7224 */ /* 0x000fe200078e000f */
[----:B------:R-:W-:Y:S01]  /*1b30*/  IABS R31, R10 ;  /* 0x0000000a001f7213 */ /* 0x000fe20000000000 */
[--C-:B------:R-:W-:Y:S01]  /*1b40*/  @!P4 IMAD.IADD R252, R252, 0x1, -R4.reuse ;  /* 0x00000001fcfcc824 */ /* 0x100fe200078e0a04 */
[----:B------:R-:W-:Y:S01]  /*1b50*/  ISETP.GE.AND P1, PT, R12, RZ, PT ;  /* 0x000000ff0c00720c */ /* 0x000fe20003f26270 */
[----:B------:R-:W-:Y:S01]  /*1b60*/  IMAD.HI.U32 R5, R0, R19, RZ ;  /* 0x0000001300057227 */ /* 0x000fe200078e00ff */
[----:B------:R-:W-:Y:S02]  /*1b70*/  @!P2 IADD3 R29, R29, -R4, RZ ;  /* 0x800000041d1da210 */ /* 0x000fe40007ffe0ff */
[----:B------:R-:W-:Y:S01]  /*1b80*/  ISETP.GT.U32.AND P2, PT, R4, R13, PT ;  /* 0x0000000d0400720c */ /* 0x000fe20003f44070 */
[----:B------:R-:W-:Y:S01]  /*1b90*/  @!P6 IMAD.IADD R30, R30, 0x1, -R4 ;  /* 0x000000011e1ee824 */ /* 0x000fe200078e0a04 */
[C---:B------:R-:W-:Y:S01]  /*1ba0*/  ISETP.GT.U32.AND P6, PT, R4.reuse, R252, PT ;  /* 0x000000fc0400720c */ /* 0x040fe20003fc4070 */
[----:B------:R-:W-:Y:S01]  /*1bb0*/  @!P5 IMAD.MOV R158, RZ, RZ, -R158 ;  /* 0x000000ffff9ed224 */ /* 0x000fe200078e0a9e */
[----:B------:R-:W-:Y:S01]  /*1bc0*/  ISETP.GT.U32.AND P5, PT, R4, R29, PT ;  /* 0x0000001d0400720c */ /* 0x000fe20003fa4070 */
[----:B------:R-:W-:Y:S01]  /*1bd0*/  VIADD R12, R152, 0x1a ;  /* 0x0000001a980c7836 */ /* 0x000fe20000000000 */
[----:B------:R-:W-:Y:S01]  /*1be0*/  ISETP.GE.AND P4, PT, R14, RZ, PT ;  /* 0x000000ff0e00720c */ /* 0x000fe20003f86270 */
[----:B------:R-:W-:Y:S01]  /*1bf0*/  IMAD.HI.U32 R2, R0, R31, RZ ;  /* 0x0000001f00027227 */ /* 0x000fe200078e00ff */
[C---:B------:R-:W-:Y:S01]  /*1c00*/  IADD3 R15, R152.reuse, 0xef, RZ ;  /* 0x000000ef980f7810 */ /* 0x040fe20007ffe0ff */
[----:B------:R-:W-:Y:S01]  /*1c10*/  STL [R1+0x2b90], R158 ;  /* 0x002b909e01007387 */ /* 0x000fe20000100800 */
[----:B------:R-:W-:Y:S01]  /*1c20*/  IABS R33, R12 ;  /* 0x0000000c00217213 */ /* 0x000fe20000000000 */
[----:B------:R-:W-:Y:S01]  /*1c30*/  IMAD.MOV R5, RZ, RZ, -R5 ;  /* 0x000000ffff057224 */ /* 0x000fe200078e0a05 */
[----:B------:R-:W-:Y:S01]  /*1c40*/  IABS R27, R15 ;  /* 0x0000000f001b7213 */ /* 0x000fe20000000000 */
[----:B------:R-:W-:Y:S01]  /*1c50*/  VIADD R14, R152, 0x1b ;  /* 0x0000001b980e7836 */ /* 0x000fe20000000000 */
[----:B------:R-:W-:Y:S01]  /*1c60*/  @!P2 IADD3 R13, R13, -R4, RZ ;  /* 0x800000040d0da210 */ /* 0x000fe20007ffe0ff */
[----:B------:R-:W-:Y:S01]  /*1c70*/  IMAD.MOV.U32 R157, RZ, RZ, R9 ;  /* 0x000000ffff9d7224 */ /* 0x000fe200078e0009 */
[----:B------:R-:W-:Y:S01]  /*1c80*/  ISETP.GE.AND P2, PT, R6, RZ, PT ;  /* 0x000000ff0600720c */ /* 0x000fe20003f46270 */
[----:B------:R-:W-:Y:S01]  /*1c90*/  IMAD.MOV R2, RZ, RZ, -R2 ;  /* 0x000000ffff027224 */ /* 0x000fe200078e0a02 */
[----:B--2---:R-:W-:Y:S01]  /*1ca0*/  IABS R7, R14 ;  /* 0x0000000e00077213 */ /* 0x004fe20000000000 */
[----:B------:R-:W-:-:S02]  /*1cb0*/  IMAD R32, R4, R5, R19 ;  /* 0x0000000504207224 */ /* 0x000fc400078e0213 */
[----:B------:R-:W-:Y:S01]  /*1cc0*/  @!P3 IMAD.MOV R157, RZ, RZ, -R157 ;  /* 0x000000ffff9db224 */ /* 0x000fe200078e0a9d */
[C---:B------:R-:W-:Y:S01]  /*1cd0*/  ISETP.GT.U32.AND P3, PT, R4.reuse, R30, PT ;  /* 0x0000001e0400720c */ /* 0x040fe20003f64070 */
[----:B------:R-:W-:Y:S02]  /*1ce0*/  IMAD R31, R4, R2, R31 ;  /* 0x00000002041f7224 */ /* 0x000fe400078e021f */
[--C-:B------:R-:W-:Y:S01]  /*1cf0*/  @!P6 IMAD.IADD R252, R252, 0x1, -R4.reuse ;  /* 0x00000001fcfce824 */ /* 0x100fe200078e0a04 */
[----:B------:R-:W-:Y:S01]  /*1d00*/  ISETP.GT.U32.AND P6, PT, R4, R32, PT ;  /* 0x000000200400720c */ /* 0x000fe20003fc4070 */
[----:B------:R-:W-:Y:S01]  /*1d10*/  IMAD.HI.U32 R2, R0, R33, RZ ;  /* 0x0000002100027227 */ /* 0x000fe200078e00ff */
[----:B------:R-:W-:Y:S03]  /*1d20*/  STL [R1+0x2b94], R157 ;  /* 0x002b949d01007387 */ /* 0x000fe60000100800 */
[----:B------:R-:W-:Y:S01]  /*1d30*/  @!P5 IMAD.IADD R29, R29, 0x1, -R4 ;  /* 0x000000011d1dd824 */ /* 0x000fe200078e0a04 */
[----:B------:R-:W-:Y:S01]  /*1d40*/  ISETP.GE.AND P5, PT, R8, RZ, PT ;  /* 0x000000ff0800720c */ /* 0x000fe20003fa6270 */
[----:B------:R-:W-:-:S02]  /*1d50*/  IMAD.MOV.U32 R156, RZ, RZ, R11 ;  /* 0x000000ffff9c7224 */ /* 0x000fc400078e000b */
[----:B------:R-:W-:-:S04]  /*1d60*/  IMAD.HI.U32 R5, R0, R7, RZ ;  /* 0x0000000700057227 */ /* 0x000fc800078e00ff */
[----:B------:R-:W-:Y:S01]  /*1d70*/  IMAD.MOV R2, RZ, RZ, -R2 ;  /* 0x000000ffff027224 */ /* 0x000fe200078e0a02 */
[----:B------:R-:W-:Y:S01]  /*1d80*/  @!P6 IADD3 R32, R32, -R4, RZ ;  /* 0x800000042020e210 */ /* 0x000fe20007ffe0ff */
[----:B------:R-:W-:Y:S01]  /*1d90*/  @!P0 IMAD.MOV R156, RZ, RZ, -R156 ;  /* 0x000000ffff9c8224 */ /* 0x000fe200078e0a9c */
[----:B------:R-:W-:Y:S01]  /*1da0*/  ISETP.GT.U32.AND P0, PT, R4, R31, PT ;  /* 0x0000001f0400720c */ /* 0x000fe20003f04070 */
[----:B------:R-:W-:Y:S01]  /*1db0*/  IMAD.MOV R5, RZ, RZ, -R5 ;  /* 0x000000ffff057224 */ /* 0x000fe200078e0a05 */
[----:B------:R-:W-:Y:S01]  /*1dc0*/  ISETP.GE.AND P6, PT, R12, RZ, PT ;  /* 0x000000ff0c00720c */ /* 0x000fe20003fc6270 */
[----:B------:R-:W-:Y:S01]  /*1dd0*/  IMAD R33, R4, R2, R33 ;  /* 0x0000000204217224 */ /* 0x000fe200078e0221 */
[----:B------:R-:W-:Y:S01]  /*1de0*/  STL [R1+0x2b98], R156 ;  /* 0x002b989c01007387 */ /* 0x000fe20000100800 */
[----:B------:R-:W-:Y:S01]  /*1df0*/  @!P3 IMAD.IADD R30, R30, 0x1, -R4 ;  /* 0x000000011e1eb824 */ /* 0x000fe200078e0a04 */
[----:B------:R-:W-:Y:S01]  /*1e00*/  ISETP.GE.AND P3, PT, R10, RZ, PT ;  /* 0x000000ff0a00720c */ /* 0x000fe20003f66270 */
[----:B------:R-:W-:-:S02]  /*1e10*/  IMAD R34, R4, R5, R7 ;  /* 0x0000000504227224 */ /* 0x000fc400078e0207 */
[----:B------:R-:W-:Y:S01]  /*1e20*/  @!P2 IMAD.MOV R29, RZ, RZ, -R29 ;  /* 0x000000ffff1da224 */ /* 0x000fe200078e0a1d */
[C---:B------:R-:W-:Y:S01]  /*1e30*/  ISETP.GT.U32.AND P2, PT, R4.reuse, R33, PT ;  /* 0x000000210400720c */ /* 0x040fe20003f44070 */
[----:B------:R-:W-:Y:S01]  /*1e40*/  @!P4 IMAD.MOV R252, RZ, RZ, -R252 ;  /* 0x000000fffffcc224 */ /* 0x000fe200078e0afc */
[C---:B------:R-:W-:Y:S01]  /*1e50*/  ISETP.GT.U32.AND P4, PT, R4.reuse, R32, PT ;  /* 0x000000200400720c */ /* 0x040fe20003f84070 */
[----:B------:R-:W-:Y:S01]  /*1e60*/  @!P5 IMAD.MOV R30, RZ, RZ, -R30 ;  /* 0x000000ffff1ed224 */ /* 0x000fe200078e0a1e */
[----:B------:R-:W-:Y:S01]  /*1e70*/  ISETP.GT.U32.AND P5, PT, R4, R34, PT ;  /* 0x000000220400720c */ /* 0x000fe20003fa4070 */
[----:B------:R-:W-:Y:S01]  /*1e80*/  @!P0 IMAD.IADD R31, R31, 0x1, -R4 ;  /* 0x000000011f1f8824 */ /* 0x000fe200078e0a04 */
[----:B------:R-:W-:Y:S01]  /*1e90*/  ISETP.GE.AND P0, PT, R16, RZ, PT ;  /* 0x000000ff1000720c */ /* 0x000fe20003f06270 */
[----:B------:R-:W-:Y:S02]  /*1ea0*/  IMAD.MOV.U32 R153, RZ, RZ, R13 ;  /* 0x000000ffff997224 */ /* 0x000fe400078e000d */
[----:B------:R-:W-:-:S02]  /*1eb0*/  VIADD R2, R152, 0x1c ;  /* 0x0000001c98027836 */ /* 0x000fc40000000000 */
[----:B------:R-:W-:Y:S01]  /*1ec0*/  @!P1 IMAD.MOV R153, RZ, RZ, -R153 ;  /* 0x000000ffff999224 */ /* 0x000fe200078e0a99 */
[----:B------:R-:W-:Y:S01]  /*1ed0*/  ISETP.GT.U32.AND P1, PT, R4, R31, PT ;  /* 0x0000001f0400720c */ /* 0x000fe20003f24070 */
[--C-:B------:R-:W-:Y:S01]  /*1ee0*/  @!P2 IMAD.IADD R33, R33, 0x1, -R4.reuse ;  /* 0x000000012121a824 */ /* 0x100fe200078e0a04 */
[----:B------:R-:W-:Y:S01]  /*1ef0*/  IABS R35, R2 ;  /* 0x0000000200237213 */ /* 0x000fe20000000000 */
[----:B------:R-:W-:Y:S01]  /*1f00*/  VIADD R5, R152, 0x1d ;  /* 0x0000001d98057836 */ /* 0x000fe20000000000 */
[----:B------:R-:W-:Y:S01]  /*1f10*/  @!P4 IADD3 R32, R32, -R4, RZ ;  /* 0x800000042020c210 */ /* 0x000fe20007ffe0ff */
[----:B------:R-:W-:Y:S01]  /*1f20*/  @!P5 IMAD.IADD R34, R34, 0x1, -R4 ;  /* 0x000000012222d824 */ /* 0x000fe200078e0a04 */
[----:B------:R-:W-:Y:S01]  /*1f30*/  ISETP.GE.AND P4, PT, R2, RZ, PT ;  /* 0x000000ff0200720c */ /* 0x000fe20003f86270 */
[----:B------:R-:W-:Y:S01]  /*1f40*/  IMAD.HI.U32 R2, R0, R35, RZ ;  /* 0x0000002300027227 */ /* 0x000fe200078e00ff */
[----:B------:R-:W-:Y:S01]  /*1f50*/  ISETP.GT.U32.AND P5, PT, R4, R33, PT ;  /* 0x000000210400720c */ /* 0x000fe20003fa4070 */
[----:B------:R-:W-:Y:S01]  /*1f60*/  STL [R1+0x2b9c], R153 ;  /* 0x002b9c9901007387 */ /* 0x000fe20000100800 */
[----:B------:R-:W-:Y:S01]  /*1f70*/  IABS R7, R5 ;  /* 0x0000000500077213 */ /* 0x000fe20000000000 */
[----:B------:R-:W-:Y:S01]  /*1f80*/  IMAD.MOV R2, RZ, RZ, -R2 ;  /* 0x000000ffff027224 */ /* 0x000fe200078e0a02 */
[----:B------:R-:W-:Y:S01]  /*1f90*/  ISETP.GE.AND P2, PT, R5, RZ, PT ;  /* 0x000000ff0500720c */ /* 0x000fe20003f46270 */
[--C-:B------:R-:W-:Y:S01]  /*1fa0*/  @!P1 IMAD.IADD R31, R31, 0x1, -R4.reuse ;  /* 0x000000011f1f9824 */ /* 0x100fe200078e0a04 */
[----:B------:R-:W-:Y:S01]  /*1fb0*/  ISETP.GE.AND P1, PT, R14, RZ, PT ;  /* 0x000000ff0e00720c */ /* 0x000fe20003f26270 */
[----:B------:R-:W-:Y:S01]  /*1fc0*/  IMAD R35, R4, R2, R35 ;  /* 0x0000000204237224 */ /* 0x000fe200078e0223 */
[----:B------:R-:W-:Y:S01]  /*1fd0*/  IADD3 R2, R152, 0x1f, RZ ;  /* 0x0000001f98027810 */ /* 0x000fe20007ffe0ff */
[----:B------:R-:W-:Y:S01]  /*1fe0*/  IMAD.HI.U32 R5, R0, R7, RZ ;  /* 0x0000000700057227 */ /* 0x000fe200078e00ff */
[----:B------:R-:W-:Y:S03]  /*1ff0*/  STL [R1+0x2ba0], R252 ;  /* 0x002ba0fc01007387 */ /* 0x000fe60000100800 */
[----:B------:R-:W-:Y:S01]  /*2000*/  @!P3 IMAD.MOV R31, RZ, RZ, -R31 ;  /* 0x000000ffff1fb224 */ /* 0x000fe200078e0a1f */
[C---:B------:R-:W-:Y:S01]  /*2010*/  ISETP.GT.U32.AND P3, PT, R4.reuse, R34, PT ;  /* 0x000000220400720c */ /* 0x040fe20003f64070 */
[----:B------:R-:W-:Y:S01]  /*2020*/  @!P5 IMAD.IADD R33, R33, 0x1, -R4 ;  /* 0x000000012121d824 */ /* 0x000fe200078e0a04 */
[----:B------:R-:W-:Y:S01]  /*2030*/  ISETP.GT.U32.AND P5, PT, R4, R35, PT ;  /* 0x000000230400720c */ /* 0x000fe20003fa4070 */
[----:B------:R-:W-:Y:S01]  /*2040*/  IMAD.MOV R5, RZ, RZ, -R5 ;  /* 0x000000ffff057224 */ /* 0x000fe200078e0a05 */
[----:B------:R-:W-:Y:S01]  /*2050*/  STL [R1+0x2ba4], R29 ;  /* 0x002ba41d01007387 */ /* 0x000fe20000100800 */
[----:B------:R-:W-:-:S02]  /*2060*/  VIADD R6, R152, 0x1e ;  /* 0x0000001e98067836 */ /* 0x000fc40000000000 */
[C---:B------:R-:W-:Y:S01]  /*2070*/  IMAD R36, R4.reuse, R5, R7 ;  /* 0x0000000504247224 */ /* 0x040fe200078e0207 */
[----:B------:R-:W-:Y:S01]  /*2080*/  IABS R7, R2 ;  /* 0x0000000200077213 */ /* 0x000fe20000000000 */
[----:B------:R-:W-:Y:S01]  /*2090*/  @!P6 IMAD.MOV R33, RZ, RZ, -R33 ;  /* 0x000000ffff21e224 */ /* 0x000fe200078e0a21 */
[----:B------:R-:W-:Y:S01]  /*20a0*/  IABS R37, R6 ;  /* 0x0000000600257213 */ /* 0x000fe20000000000 */
[----:B------:R-:W-:Y:S01]  /*20b0*/  @!P0 IMAD.MOV R32, RZ, RZ, -R32 ;  /* 0x000000ffff208224 */ /* 0x000fe200078e0a20 */
[----:B------:R-:W-:Y:S01]  /*20c0*/  ISETP.GT.U32.AND P6, PT, R4, R36, PT ;  /* 0x000000240400720c */ /* 0x000fe20003fc4070 */
[--C-:B------:R-:W-:Y:S01]  /*20d0*/  @!P3 IMAD.IADD R34, R34, 0x1, -R4.reuse ;  /* 0x000000012222b824 */ /* 0x100fe200078e0a04 */
[----:B------:R-:W-:Y:S01]  /*20e0*/  ISETP.GE.AND P3, PT, R2, RZ, PT ;  /* 0x000000ff0200720c */ /* 0x000fe20003f66270 */
[----:B------:R-:W-:Y:S01]  /*20f0*/  @!P5 IMAD.IADD R35, R35, 0x1, -R4 ;  /* 0x000000012323d824 */ /* 0x000fe200078e0a04 */
[----:B------:R-:W-:Y:S01]  /*2100*/  ISETP.GE.AND P0, PT, R6, RZ, PT ;  /* 0x000000ff0600720c */ /* 0x000fe20003f06270 */
[----:B------:R-:W-:Y:S01]  /*2110*/  IMAD.HI.U32 R2, R0, R37, RZ ;  /* 0x0000002500027227 */ /* 0x000fe200078e00ff */
[----:B------:R-:W-:Y:S01]  /*2120*/  @!P1 IADD3 R34, -R34, RZ, RZ ;  /* 0x000000ff22229210 */ /* 0x000fe20007ffe1ff */
[----:B------:R-:W-:Y:S01]  /*2130*/  STL [R1+0x2ba8], R30 ;  /* 0x002ba81e01007387 */ /* 0x000fe20000100800 */
[----:B------:R-:W-:Y:S01]  /*2140*/  ISETP.GT.U32.AND P5, PT, R4, R35, PT ;  /* 0x000000230400720c */ /* 0x000fe20003fa4070 */
[----:B------:R-:W-:-:S02]  /*2150*/  VIADD R6, R152, 0x20 ;  /* 0x0000002098067836 */ /* 0x000fc40000000000 */
[----:B------:R-:W-:Y:S01]  /*2160*/  IMAD.MOV R5, RZ, RZ, -R2 ;  /* 0x000000ffff057224 */ /* 0x000fe200078e0a02 */
[----:B------:R-:W-:Y:S01]  /*2170*/  STL [R1+0x2bac], R31 ;  /* 0x002bac1f01007387 */ /* 0x000fe20000100800 */
[----:B------:R-:W-:Y:S01]  /*2180*/  IMAD.HI.U32 R2, R0, R7, RZ ;  /* 0x0000000700027227 */ /* 0x000fe200078e00ff */
[----:B------:R-:W-:Y:S02]  /*2190*/  IABS R39, R6 ;  /* 0x0000000600277213 */ /* 0x000fe40000000000 */
[----:B------:R-:W-:Y:S01]  /*21a0*/  ISETP.GE.AND P1, PT, R6, RZ, PT ;  /* 0x000000ff0600720c */ /* 0x000fe20003f26270 */
[----:B------:R-:W-:Y:S01]  /*21b0*/  VIADD R8, R152, 0x21 ;  /* 0x0000002198087836 */ /* 0x000fe20000000000 */
[----:B------:R-:W-:Y:S01]  /*21c0*/  STL [R1+0x2bb0], R32 ;  /* 0x002bb02001007387 */ /* 0x000fe20000100800 */
[----:B------:R-:W-:Y:S02]  /*21d0*/  @!P6 IMAD.IADD R36, R36, 0x1, -R4 ;  /* 0x000000012424e824 */ /* 0x000fe400078e0a04 */
[----:B------:R-:W-:Y:S01]  /*21e0*/  IMAD.MOV R2, RZ, RZ, -R2 ;  /* 0x000000ffff027224 */ /* 0x000fe200078e0a02 */
[----:B------:R-:W-:Y:S01]  /*21f0*/  IABS R9, R8 ;  /* 0x0000000800097213 */ /* 0x000fe20000000000 */
[C---:B------:R-:W-:Y:S01]  /*2200*/  IMAD R37, R4.reuse, R5, R37 ;  /* 0x0000000504257224 */ /* 0x040fe200078e0225 */
[C---:B------:R-:W-:Y:S01]  /*2210*/  ISETP.GT.U32.AND P6, PT, R4.reuse, R36, PT ;  /* 0x000000240400720c */ /* 0x040fe20003fc4070 */
[----:B------:R-:W-:Y:S01]  /*2220*/  IMAD R38, R4, R2, R7 ;  /* 0x0000000204267224 */ /* 0x000fe200078e0207 */
[----:B------:R-:W-:Y:S01]  /*2230*/  STL [R1+0x2bb4], R33 ;  /* 0x002bb42101007387 */ /* 0x000fe20000100800 */
[----:B------:R-:W-:-:S03]  /*2240*/  IMAD.HI.U32 R2, R0, R39, RZ ;  /* 0x0000002700027227 */ /* 0x000fc600078e00ff */
[----:B------:R1:W-:Y:S01]  /*2250*/  STL [R1+0x2bb8], R34 ;  /* 0x002bb82201007387 */ /* 0x0003e20000100800 */
[----:B------:R-:W-:Y:S01]  /*2260*/  @!P5 IMAD.IADD R35, R35, 0x1, -R4 ;  /* 0x000000012323d824 */ /* 0x000fe200078e0a04 */
[----:B------:R-:W-:Y:S01]  /*2270*/  ISETP.GT.U32.AND P5, PT, R4, R37, PT ;  /* 0x000000250400720c */ /* 0x000fe20003fa4070 */
[----:B------:R-:W-:-:S04]  /*2280*/  IMAD.HI.U32 R5, R0, R9, RZ ;  /* 0x0000000900057227 */ /* 0x000fc800078e00ff */
[----:B------:R-:W-:Y:S01]  /*2290*/  IMAD.MOV R2, RZ, RZ, -R2 ;  /* 0x000000ffff027224 */ /* 0x000fe200078e0a02 */
[----:B------:R-:W-:Y:S01]  /*22a0*/  @!P6 IADD3 R36, R36, -R4, RZ ;  /* 0x800000042424e210 */ /* 0x000fe20007ffe0ff */
[----:B------:R-:W-:Y:S01]  /*22b0*/  IMAD.MOV R5, RZ, RZ, -R5 ;  /* 0x000000ffff057224 */ /* 0x000fe200078e0a05 */
[----:B-1----:R-:W-:Y:S01]  /*22c0*/  IADD3 R34, R152, 0xf3, RZ ;  /* 0x000000f398227810 */ /* 0x002fe20007ffe0ff */
[C---:B------:R-:W-:Y:S02]  /*22d0*/  IMAD R39, R4.reuse, R2, R39 ;  /* 0x0000000204277224 */ /* 0x040fe400078e0227 */
[----:B------:R-:W-:Y:S01]  /*22e0*/  IMAD R40, R4, R5, R9 ;  /* 0x0000000504287224 */ /* 0x000fe200078e0209 */
[----:B------:R-:W-:Y:S01]  /*22f0*/  IABS R23, R34 ;  /* 0x0000002200177213 */ /* 0x000fe20000000000 */
[----:B------:R-:W-:Y:S01]  /*2300*/  VIADD R6, R152, 0x22 ;  /* 0x0000002298067836 */ /* 0x000fe20000000000 */
[C---:B------:R-:W-:Y:S01]  /*2310*/  ISETP.GT.U32.AND P6, PT, R4.reuse, R39, PT ;  /* 0x000000270400720c */ /* 0x040fe20003fc4070 */
[----:B------:R-:W-:Y:S01]  /*2320*/  @!P5 IMAD.IADD R37, R37, 0x1, -R4 ;  /* 0x000000012525d824 */ /* 0x000fe200078e0a04 */
[----:B------:R-:W-:Y:S01]  /*2330*/  ISETP.GT.U32.AND P5, PT, R4, R40, PT ;  /* 0x000000280400720c */ /* 0x000fe20003fa4070 */
[----:B------:R-:W-:Y:S01]  /*2340*/  @!P4 IMAD.MOV R35, RZ, RZ, -R35 ;  /* 0x000000ffff23c224 */ /* 0x000fe200078e0a23 */
[----:B------:R-:W-:Y:S01]  /*2350*/  IABS R41, R6 ;  /* 0x0000000600297213 */ /* 0x000fe20000000000 */
[----:B------:R-:W-:Y:S01]  /*2360*/  VIADD R9, R152, 0x23 ;  /* 0x0000002398097836 */ /* 0x000fe20000000000 */
[----:B------:R-:W-:Y:S01]  /*2370*/  ISETP.GT.U32.AND P4, PT, R4, R38, PT ;  /* 0x000000260400720c */ /* 0x000fe20003f84070 */
[----:B------:R-:W-:Y:S01]  /*2380*/  VIADD R10, R152, 0x24 ;  /* 0x00000024980a7836 */ /* 0x000fe20000000000 */
[----:B------:R-:W-:Y:S01]  /*2390*/  STL [R1+0x2bbc], R35 ;  /* 0x002bbc2301007387 */ /* 0x000fe20000100800 */
[----:B------:R-:W-:Y:S01]  /*23a0*/  IMAD.HI.U32 R2, R0, R41, RZ ;  /* 0x0000002900027227 */ /* 0x000fe200078e00ff */
[----:B------:R-:W-:-:S02]  /*23b0*/  IABS R5, R9 ;  /* 0x0000000900057213 */ /* 0x000fc40000000000 */
[----:B------:R-:W-:Y:S01]  /*23c0*/  IABS R43, R10 ;  /* 0x0000000a002b7213 */ /* 0x000fe20000000000 */
[----:B------:R-:W-:Y:S02]  /*23d0*/  @!P6 IMAD.IADD R39, R39, 0x1, -R4 ;  /* 0x000000012727e824 */ /* 0x000fe400078e0a04 */
[----:B------:R-:W-:Y:S01]  /*23e0*/  IMAD.MOV R2, RZ, RZ, -R2 ;  /* 0x000000ffff027224 */ /* 0x000fe200078e0a02 */
[----:B------:R-:W-:Y:S01]  /*23f0*/  @!P5 IADD3 R40, R40, -R4, RZ ;  /* 0x800000042828d210 */ /* 0x000fe20007ffe0ff */
[----:B------:R-:W-:Y:S01]  /*2400*/  VIADD R11, R152, 0x25 ;  /* 0x00000025980b7836 */ /* 0x000fe20000000000 */
[C---:B------:R-:W-:Y:S01]  /*2410*/  ISETP.GT.U32.AND P5, PT, R4.reuse, R39, PT ;  /* 0x000000270400720c */ /* 0x040fe20003fa4070 */
[----:B------:R-:W-:Y:S02]  /*2420*/  IMAD R41, R4, R2, R41 ;  /* 0x0000000204297224 */ /* 0x000fe400078e0229 */
[----:B------:R-:W-:Y:S01]  /*2430*/  IMAD.HI.U32 R2, R0, R5, RZ ;  /* 0x0000000500027227 */ /* 0x000fe200078e00ff */
[----:B------:R-:W-:-:S03]  /*2440*/  IABS R7, R11 ;  /* 0x0000000b00077213 */ /* 0x000fc60000000000 */
[----:B------:R-:W-:Y:S01]  /*2450*/  @!P4 IMAD.IADD R38, R38, 0x1, -R4 ;  /* 0x000000012626c824 */ /* 0x000fe200078e0a04 */
[C---:B------:R-:W-:Y:S01]  /*2460*/  ISETP.GT.U32.AND P4, PT, R4.reuse, R37, PT ;  /* 0x000000250400720c */ /* 0x040fe20003f84070 */
[----:B------:R-:W-:Y:S02]  /*2470*/  IMAD.MOV R2, RZ, RZ, -R2 ;  /* 0x000000ffff027224 */ /* 0x000fe400078e0a02 */
[----:B------:R-:W-:Y:S01]  /*2480*/  @!P2 IMAD.MOV R36, RZ, RZ, -R36 ;  /* 0x000000ffff24a224 */ /* 0x000fe200078e0a24 */
[C---:B------:R-:W-:Y:S01]  /*2490*/  ISETP.GT.U32.AND P6, PT, R4.reuse, R38, PT ;  /* 0x000000260400720c */ /* 0x040fe20003fc4070 */
[C---:B------:R-:W-:Y:S01]  /*24a0*/  IMAD R42, R4.reuse, R2, R5 ;  /* 0x00000002042a7224 */ /* 0x040fe200078e0205 */
[----:B------:R-:W-:Y:S01]  /*24b0*/  ISETP.GT.U32.AND P2, PT, R4, R40, PT ;  /* 0x000000280400720c */ /* 0x000fe20003f44070 */
[----:B------:R-:W-:Y:S01]  /*24c0*/  @!P5 IMAD.IADD R39, R39, 0x1, -R4 ;  /* 0x000000012727d824 */ /* 0x000fe200078e0a04 */
[----:B------:R-:W-:Y:S01]  /*24d0*/  STL [R1+0x2bc0], R36 ;  /* 0x002bc02401007387 */ /* 0x000fe20000100800 */
[----:B------:R-:W-:Y:S01]  /*24e0*/  IMAD.HI.U32 R2, R0, R43, RZ ;  /* 0x0000002b00027227 */ /* 0x000fe200078e00ff */
[----:B------:R-:W-:-:S02]  /*24f0*/  ISETP.GT.U32.AND P5, PT, R4, R42, PT ;  /* 0x0000002a0400720c */ /* 0x000fc40003fa4070 */
[----:B------:R-:W-:Y:S01]  /*2500*/  @!P1 IADD3 R39, -R39, RZ, RZ ;  /* 0x000000ff27279210 */ /* 0x000fe20007ffe1ff */
[--C-:B------:R-:W-:Y:S01]  /*2510*/  @!P4 IMAD.IADD R37, R37, 0x1, -R4.reuse ;  /* 0x000000012525c824 */ /* 0x100fe200078e0a04 */
[----:B------:R-:W-:Y:S01]  /*2520*/  IADD3 R2, -R2, RZ, RZ ;  /* 0x000000ff02027210 */ /* 0x000fe20007ffe1ff */
[----:B------:R-:W-:Y:S01]  /*2530*/  IMAD.HI.U32 R5, R0, R7, RZ ;  /* 0x0000000700057227 */ /* 0x000fe200078e00ff */
[----:B------:R-:W-:Y:S02]  /*2540*/  ISETP.GT.U32.AND P4, PT, R4, R41, PT ;  /* 0x000000290400720c */ /* 0x000fe40003f84070 */
[----:B------:R-:W-:Y:S01]  /*2550*/  ISETP.GE.AND P1, PT, R10, RZ, PT ;  /* 0x000000ff0a00720c */ /* 0x000fe20003f26270 */
[--C-:B------:R-:W-:Y:S01]  /*2560*/  @!P6 IMAD.IADD R38, R38, 0x1, -R4.reuse ;  /* 0x000000012626e824 */ /* 0x100fe200078e0a04 */
[----:B------:R-:W-:Y:S01]  /*2570*/  ISETP.GE.AND P6, PT, R8, RZ, PT ;  /* 0x000000ff0800720c */ /* 0x000fe20003fc6270 */
[----:B------:R-:W-:Y:S02]  /*2580*/  VIADD R8, R152, 0x26 ;  /* 0x0000002698087836 */ /* 0x000fe40000000000 */
[----:B------:R-:W-:-:S02]  /*2590*/  @!P5 IMAD.IADD R42, R42, 0x1, -R4 ;  /* 0x000000012a2ad824 */ /* 0x000fc400078e0a04 */
[C---:B------:R-:W-:Y:S01]  /*25a0*/  IMAD R43, R4.reuse, R2, R43 ;  /* 0x00000002042b7224 */ /* 0x040fe200078e022b */
[----:B------:R-:W-:Y:S01]  /*25b0*/  IABS R45, R8 ;  /* 0x00000008002d7213 */ /* 0x000fe20000000000 */
[----:B------:R-:W-:Y:S01]  /*25c0*/  IMAD.MOV R5, RZ, RZ, -R5 ;  /* 0x000000ffff057224 */ /* 0x000fe200078e0a05 */
[----:B------:R-:W-:Y:S01]  /*25d0*/  ISETP.GT.U32.AND P5, PT, R4, R42, PT ;  /* 0x0000002a0400720c */ /* 0x000fe20003fa4070 */
[----:B------:R-:W-:Y:S01]  /*25e0*/  @!P2 IMAD.IADD R40, R40, 0x1, -R4 ;  /* 0x000000012828a824 */ /* 0x000fe200078e0a04 */
[----:B------:R-:W-:Y:S01]  /*25f0*/  ISETP.GE.AND P2, PT, R6, RZ, PT ;  /* 0x000000ff0600720c */ /* 0x000fe20003f46270 */
[----:B------:R-:W-:-:S04]  /*2600*/  IMAD.HI.U32 R2, R0, R45, RZ ;  /* 0x0000002d00027227 */ /* 0x000fc800078e00ff */
[----:B------:R-:W-:Y:S02]  /*2610*/  IMAD.MOV R2, RZ, RZ, -R2 ;  /* 0x000000ffff027224 */ /* 0x000fe400078e0a02 */
[--C-:B------:R-:W-:Y:S01]  /*2620*/  @!P4 IMAD.IADD R41, R41, 0x1, -R4.reuse ;  /* 0x000000012929c824 */ /* 0x100fe200078e0a04 */
[----:B------:R-:W-:Y:S01]  /*2630*/  ISETP.GE.AND P4, PT, R9, RZ, PT ;  /* 0x000000ff0900720c */ /* 0x000fe20003f86270 */
[----:B------:R-:W-:Y:S02]  /*2640*/  IMAD R45, R4, R2, R45 ;  /* 0x00000002042d7224 */ /* 0x000fe400078e022d */
[----:B------:R-:W-:Y:S02]  /*2650*/  @!P5 IMAD.IADD R42, R42, 0x1, -R4 ;  /* 0x000000012a2ad824 */ /* 0x000fe400078e0a04 */
[C---:B------:R-:W-:Y:S01]  /*2660*/  IMAD R44, R4.reuse, R5, R7 ;  /* 0x00000005042c7224 */ /* 0x040fe200078e0207 */
[----:B------:R-:W-:Y:S01]  /*2670*/  ISETP.GT.U32.AND P5, PT, R4, R45, PT ;  /* 0x0000002d0400720c */ /* 0x000fe20003fa4070 */
[----:B------:R-:W-:-:S02]  /*2680*/  VIADD R6, R152, 0x27 ;  /* 0x0000002798067836 */ /* 0x000fc40000000000 */
[----:B------:R-:W-:Y:S01]  /*2690*/  @!P0 IMAD.MOV R37, RZ, RZ, -R37 ;  /* 0x000000ffff258224 */ /* 0x000fe200078e0a25 */
[C---:B------:R-:W-:Y:S01]  /*26a0*/  ISETP.GT.U32.AND P0, PT, R4.reuse, R41, PT ;  /* 0x000000290400720c */ /* 0x040fe20003f04070 */
[----:B------:R-:W-:Y:S01]  /*26b0*/  @!P6 IMAD.MOV R40, RZ, RZ, -R40 ;  /* 0x000000ffff28e224 */ /* 0x000fe200078e0a28 */
[----:B------:R-:W-:Y:S01]  /*26c0*/  ISETP.GT.U32.AND P6, PT, R4, R44, PT ;  /* 0x0000002c0400720c */ /* 0x000fe20003fc4070 */
[----:B------:R-:W-:Y:S01]  /*26d0*/  VIADD R10, R152, 0x28 ;  /* 0x00000028980a7836 */ /* 0x000fe20000000000 */
[----:B------:R-:W-:Y:S01]  /*26e0*/  IABS R5, R6 ;  /* 0x0000000600057213 */ /* 0x000fe20000000000 */
[----:B------:R-:W-:Y:S01]  /*26f0*/  @!P3 IMAD.MOV R38, RZ, RZ, -R38 ;  /* 0x000000ffff26b224 */ /* 0x000fe200078e0a26 */
[----:B------:R-:W-:Y:S01]  /*2700*/  ISETP.GT.U32.AND P3, PT, R4, R43, PT ;  /* 0x0000002b0400720c */ /* 0x000fe20003f64070 */
[----:B------:R-:W-:Y:S01]  /*2710*/  @!P4 IMAD.MOV R42, RZ, RZ, -R42 ;  /* 0x000000ffff2ac224 */ /* 0x000fe200078e0a2a */
[----:B------:R-:W-:Y:S01]  /*2720*/  IABS R47, R10 ;  /* 0x0000000a002f7213 */ /* 0x000fe20000000000 */
[----:B------:R-:W-:Y:S01]  /*2730*/  @!P5 IMAD.IADD R45, R45, 0x1, -R4 ;  /* 0x000000012d2dd824 */ /* 0x000fe200078e0a04 */
[----:B------:R-:W-:Y:S01]  /*2740*/  STL [R1+0x2bc4], R37 ;  /* 0x002bc42501007387 */ /* 0x000fe20000100800 */
[----:B------:R-:W-:-:S03]  /*2750*/  IMAD.HI.U32 R2, R0, R5, RZ ;  /* 0x0000000500027227 */ /* 0x000fc600078e00ff */
[----:B------:R-:W-:Y:S01]  /*2760*/  ISETP.GT.U32.AND P5, PT, R4, R45, PT ;  /* 0x0000002d0400720c */ /* 0x000fe20003fa4070 */
[----:B------:R-:W-:Y:S01]  /*2770*/  IMAD.MOV R46, RZ, RZ, -R2 ;  /* 0x000000ffff2e7224 */ /* 0x000fe200078e0a02 */
[----:B------:R-:W-:Y:S01]  /*2780*/  STL [R1+0x2bc8], R38 ;  /* 0x002bc82601007387 */ /* 0x000fe20000100800 */
[----:B------:R-:W-:-:S03]  /*2790*/  IMAD.HI.U32 R2, R0, R47, RZ ;  /* 0x0000002f00027227 */ /* 0x000fc600078e00ff */
[----:B------:R-:W-:Y:S01]  /*27a0*/  STL [R1+0x2bd0], R39 ;  /* 0x002bd02701007387 */ /* 0x000fe20000100800 */
[--C-:B------:R-:W-:Y:S01]  /*27b0*/  @!P0 IMAD.IADD R41, R41, 0x1, -R4.reuse ;  /* 0x0000000129298824 */ /* 0x100fe200078e0a04 */
[----:B------:R-:W-:Y:S01]  /*27c0*/  ISETP.GE.AND P0, PT, R11, RZ, PT ;  /* 0x000000ff0b00720c */ /* 0x000fe20003f06270 */
[----:B------:R-:W-:Y:S01]  /*27d0*/  @!P6 IMAD.IADD R44, R44, 0x1, -R4 ;  /* 0x000000012c2ce824 */ /* 0x000fe200078e0a04 */
[----:B------:R1:W-:Y:S01]  /*27e0*/  STL [R1+0x2bd4], R40 ;  /* 0x002bd42801007387 */ /* 0x0003e20000100800 */
[----:B------:R-:W-:Y:S01]  /*27f0*/  IMAD.MOV R2, RZ, RZ, -R2 ;  /* 0x000000ffff027224 */ /* 0x000fe200078e0a02 */
[----:B------:R-:W-:Y:S01]  /*2800*/  @!P2 IADD3 R41, -R41, RZ, RZ ;  /* 0x000000ff2929a210 */ /* 0x000fe20007ffe1ff */
[--C-:B------:R-:W-:Y:S01]  /*2810*/  @!P3 IMAD.IADD R43, R43, 0x1, -R4.reuse ;  /* 0x000000012b2bb824 */ /* 0x100fe200078e0a04 */
[C---:B------:R-:W-:Y:S01]  /*2820*/  ISETP.GT.U32.AND P2, PT, R4.reuse, R44, PT ;  /* 0x0000002c0400720c */ /* 0x040fe20003f44070 */
[----:B------:R-:W-:Y:S01]  /*2830*/  IMAD R47, R4, R2, R47 ;  /* 0x00000002042f7224 */ /* 0x000fe200078e022f */
[----:B------:R-:W-:Y:S01]  /*2840*/  ISETP.GE.AND P3, PT, R8, RZ, PT ;  /* 0x000000ff0800720c */ /* 0x000fe20003f66270 */
[----:B------:R-:W-:Y:S01]  /*2850*/  VIADD R8, R152, 0x29 ;  /* 0x0000002998087836 */ /* 0x000fe20000000000 */
[----:B------:R-:W-:Y:S01]  /*2860*/  @!P5 IADD3 R45, R45, -R4, RZ ;  /* 0x800000042d2dd210 */ /* 0x000fe20007ffe0ff */
[C---:B------:R-:W-:Y:S01]  /*2870*/  IMAD R46, R4.reuse, R46, R5 ;  /* 0x0000002e042e7224 */ /* 0x040fe200078e0205 */
[----:B------:R-:W-:Y:S01]  /*2880*/  ISETP.GT.U32.AND P5, PT, R4, R47, PT ;  /* 0x0000002f0400720c */ /* 0x000fe20003fa4070 */
[----:B------:R-:W-:Y:S01]  /*2890*/  VIADD R11, R152, 0x2a ;  /* 0x0000002a980b7836 */ /* 0x000fe20000000000 */
[----:B------:R-:W-:Y:S01]  /*28a0*/  ISETP.GT.U32.AND P6, PT, R4, R43, PT ;  /* 0x0000002b0400720c */ /* 0x000fe20003fc4070 */
[C---:B------:R-:W-:Y:S01]  /*28b0*/  VIADD R12, R152.reuse, 0x41 ;  /* 0x00000041980c7836 */ /* 0x040fe20000000000 */
[----:B------:R-:W-:Y:S01]  /*28c0*/  IABS R7, R8 ;  /* 0x0000000800077213 */ /* 0x000fe20000000000 */
[----:B------:R-:W-:Y:S01]  /*28d0*/  VIADD R14, R152, 0x43 ;  /* 0x00000043980e7836 */ /* 0x000fe20000000000 */
[----:B------:R-:W-:Y:S01]  /*28e0*/  IABS R49, R11 ;  /* 0x0000000b00317213 */ /* 0x000fe20000000000 */
[--C-:B------:R-:W-:Y:S01]  /*28f0*/  @!P2 IMAD.IADD R44, R44, 0x1, -R4.reuse ;  /* 0x000000012c2ca824 */ /* 0x100fe200078e0a04 */
[----:B------:R-:W-:Y:S01]  /*2900*/  ISETP.GE.AND P2, PT, R6, RZ, PT ;  /* 0x000000ff0600720c */ /* 0x000fe20003f46270 */
[C---:B------:R-:W-:Y:S01]  /*2910*/  VIADD R6, R152.reuse, 0x2b ;  /* 0x0000002b98067836 */ /* 0x040fe20000000000 */
[----:B-1----:R-:W-:Y:S01]  /*2920*/  IADD3 R40, R152, 0xfe, RZ ;  /* 0x000000fe98287810 */ /* 0x002fe20007ffe0ff */
[----:B------:R-:W-:Y:S01]  /*2930*/  IMAD.HI.U32 R2, R0, R7, RZ ;  /* 0x0000000700027227 */ /* 0x000fe200078e00ff */
[----:B------:R1:W-:Y:S02]  /*2940*/  STL [R1+0x2b78], R34 ;  /* 0x002b782201007387 */ /* 0x0003e40000100800 */
[----:B------:R-:W-:Y:S01]  /*2950*/  IABS R9, R6 ;  /* 0x0000000600097213 */ /* 0x000fe20000000000 */
[----:B------:R-:W-:-:S02]  /*2960*/  @!P5 IMAD.IADD R47, R47, 0x1, -R4 ;  /* 0x000000012f2fd824 */ /* 0x000fc400078e0a04 */
[----:B------:R-:W-:Y:S01]  /*2970*/  @!P6 IMAD.IADD R43, R43, 0x1, -R4 ;  /* 0x000000012b2be824 */ /* 0x000fe200078e0a04 */
[C---:B------:R-:W-:Y:S01]  /*2980*/  ISETP.GT.U32.AND P6, PT, R4.reuse, R46, PT ;  /* 0x0000002e0400720c */ /* 0x040fe20003fc4070 */
[----:B------:R-:W-:Y:S01]  /*2990*/  IMAD.MOV R2, RZ, RZ, -R2 ;  /* 0x000000ffff027224 */ /* 0x000fe200078e0a02 */
[----:B------:R-:W-:Y:S01]  /*29a0*/  ISETP.GT.U32.AND P5, PT, R4, R47, PT ;  /* 0x0000002f0400720c */ /* 0x000fe20003fa4070 */
[----:B------:R-:W-:Y:S01]  /*29b0*/  IMAD.HI.U32 R5, R0, R49, RZ ;  /* 0x0000003100057227 */ /* 0x000fe200078e00ff */
[----:B------:R-:W-:-:S03]  /*29c0*/  @!P1 IADD3 R43, -R43, RZ, RZ ;  /* 0x000000ff2b2b9210 */ /* 0x000fc60007ffe1ff */
[----:B------:R-:W-:Y:S02]  /*29d0*/  IMAD R48, R4, R2, R7 ;  /* 0x0000000204307224 */ /* 0x000fe400078e0207 */
[----:B------:R-:W-:-:S03]  /*29e0*/  IMAD.HI.U32 R2, R0, R9, RZ ;  /* 0x0000000900027227 */ /* 0x000fc600078e00ff */
[----:B------:R-:W-:Y:S01]  /*29f0*/  ISETP.GT.U32.AND P1, PT, R4, R48, PT ;  /* 0x000000300400720c */ /* 0x000fe20003f24070 */
[----:B------:R-:W-:Y:S02]  /*2a00*/  IMAD.MOV R2, RZ, RZ, -R2 ;  /* 0x000000ffff027224 */ /* 0x000fe400078e0a02 */
[--C-:B------:R-:W-:Y:S01]  /*2a10*/  @!P6 IMAD.IADD R46, R46, 0x1, -R4.reuse ;  /* 0x000000012e2ee824 */ /* 0x100fe200078e0a04 */
[----:B------:R-:W-:Y:S01]  /*2a20*/  ISETP.GE.AND P6, PT, R10, RZ, PT ;  /* 0x000000ff0a00720c */ /* 0x000fe20003fc6270 */
[----:B------:R-:W-:Y:S02]  /*2a30*/  IMAD R50, R4, R2, R9 ;  /* 0x0000000204327224 */ /* 0x000fe400078e0209 */
[----:B------:R-:W-:Y:S01]  /*2a40*/  VIADD R10, R152, 0x2c ;  /* 0x0000002c980a7836 */ /* 0x000fe20000000000 */
[C---:B------:R-:W-:Y:S01]  /*2a50*/  ISETP.GT.U32.AND P4, PT, R4.reuse, R46, PT ;  /* 0x0000002e0400720c */ /* 0x040fe20003f84070 */
[----:B------:R-:W-:Y:S01]  /*2a60*/  @!P5 IMAD.IADD R47, R47, 0x1, -R4 ;  /* 0x000000012f2fd824 */ /* 0x000fe200078e0a04 */
[----:B------:R-:W-:Y:S01]  /*2a70*/  ISETP.GT.U32.AND P5, PT, R4, R50, PT ;  /* 0x000000320400720c */ /* 0x000fe20003fa4070 */
[----:B------:R-:W-:Y:S01]  /*2a80*/  IMAD.MOV R5, RZ, RZ, -R5 ;  /* 0x000000ffff057224 */ /* 0x000fe200078e0a05 */
[----:B------:R-:W-:Y:S01]  /*2a90*/  IABS R51, R10 ;  /* 0x0000000a00337213 */ /* 0x000fe20000000000 */
[----:B------:R-:W-:-:S02]  /*2aa0*/  VIADD R7, R152, 0x2d ;  /* 0x0000002d98077836 */ /* 0x000fc40000000000 */
[----:B------:R-:W-:Y:S02]  /*2ab0*/  IMAD R49, R4, R5, R49 ;  /* 0x0000000504317224 */ /* 0x000fe400078e0231 */
[----:B------:R-:W-:Y:S01]  /*2ac0*/  IMAD.HI.U32 R2, R0, R51, RZ ;  /* 0x0000003300027227 */ /* 0x000fe200078e00ff */
[----:B------:R-:W-:-:S03]  /*2ad0*/  IABS R5, R7 ;  /* 0x0000000700057213 */ /* 0x000fc60000000000 */
[----:B------:R-:W-:Y:S01]  /*2ae0*/  @!P3 IMAD.MOV R45, RZ, RZ, -R45 ;  /* 0x000000ffff2db224 */ /* 0x000fe200078e0a2d */
[----:B------:R-:W-:Y:S01]  /*2af0*/  ISETP.GT.U32.AND P3, PT, R4, R49, PT ;  /* 0x000000310400720c */ /* 0x000fe20003f64070 */
[--C-:B------:R-:W-:Y:S01]  /*2b00*/  @!P5 IMAD.IADD R50, R50, 0x1, -R4.reuse ;  /* 0x000000013232d824 */ /* 0x100fe200078e0a04 */
[----:B------:R-:W-:Y:S01]  /*2b10*/  IADD3 R2, -R2, RZ, RZ ;  /* 0x000000ff02027210 */ /* 0x000fe20007ffe1ff */
[--C-:B------:R-:W-:Y:S01]  /*2b20*/  @!P4 IMAD.IADD R46, R46, 0x1, -R4.reuse ;  /* 0x000000012e2ec824 */ /* 0x100fe200078e0a04 */
[----:B------:R-:W-:Y:S01]  /*2b30*/  ISETP.GE.AND P4, PT, R11, RZ, PT ;  /* 0x000000ff0b00720c */ /* 0x000fe20003f86270 */
[----:B------:R-:W-:Y:S01]  /*2b40*/  @!P1 IMAD.IADD R48, R48, 0x1, -R4 ;  /* 0x0000000130309824 */ /* 0x000fe200078e0a04 */
[C---:B------:R-:W-:Y:S01]  /*2b50*/  ISETP.GT.U32.AND P5, PT, R4.reuse, R50, PT ;  /* 0x000000320400720c */ /* 0x040fe20003fa4070 */
[----:B------:R-:W-:Y:S01]  /*2b60*/  IMAD R51, R4, R2, R51 ;  /* 0x0000000204337224 */ /* 0x000fe200078e0233 */
[----:B------:R-:W-:Y:S01]  /*2b70*/  ISETP.GE.AND P1, PT, R6, RZ, PT ;  /* 0x000000ff0600720c */ /* 0x000fe20003f26270 */
[----:B------:R-:W-:-:S04]  /*2b80*/  IMAD.HI.U32 R2, R0, R5, RZ ;  /* 0x0000000500027227 */ /* 0x000fc800078e00ff */
[----:B------:R-:W-:Y:S01]  /*2b90*/  @!P2 IMAD.MOV R46, RZ, RZ, -R46 ;  /* 0x000000ffff2ea224 */ /* 0x000fe200078e0a2e */
[C---:B------:R-:W-:Y:S01]  /*2ba0*/  ISETP.GT.U32.AND P2, PT, R4.reuse, R48, PT ;  /* 0x000000300400720c */ /* 0x040fe20003f44070 */
[----:B------:R-:W-:Y:S02]  /*2bb0*/  IMAD.MOV R2, RZ, RZ, -R2 ;  /* 0x000000ffff027224 */ /* 0x000fe400078e0a02 */
[--C-:B------:R-:W-:Y:S02]  /*2bc0*/  @!P3 IMAD.IADD R49, R49, 0x1, -R4.reuse ;  /* 0x000000013131b824 */ /* 0x100fe400078e0a04 */
[----:B------:R-:W-:Y:S02]  /*2bd0*/  IMAD R52, R4, R2, R5 ;  /* 0x0000000204347224 */ /* 0x000fe400078e0205 */
[----:B------:R-:W-:Y:S01]  /*2be0*/  @!P5 IMAD.IADD R50, R50, 0x1, -R4 ;  /* 0x000000013232d824 */ /* 0x000fe200078e0a04 */
[----:B------:R-:W-:Y:S01]  /*2bf0*/  ISETP.GT.U32.AND P3, PT, R4, R49, PT ;  /* 0x000000310400720c */ /* 0x000fe20003f64070 */
[----:B------:R-:W-:Y:S01]  /*2c00*/  VIADD R6, R152, 0x2e ;  /* 0x0000002e98067836 */ /* 0x000fe20000000000 */
[----:B------:R-:W-:Y:S01]  /*2c10*/  ISETP.GT.U32.AND P5, PT, R4, R52, PT ;  /* 0x000000340400720c */ /* 0x000fe20003fa4070 */
[----:B------:R-:W-:Y:S01]  /*2c20*/  @!P0 IMAD.MOV R44, RZ, RZ, -R44 ;  /* 0x000000ffff2c8224 */ /* 0x000fe200078e0a2c */
[----:B------:R-:W-:Y:S01]  /*2c30*/  ISETP.GE.AND P0, PT, R8, RZ, PT ;  /* 0x000000ff0800720c */ /* 0x000fe20003f06270 */
[----:B------:R-:W-:Y:S01]  /*2c40*/  @!P2 IMAD.IADD R48, R48, 0x1, -R4 ;  /* 0x000000013030a824 */ /* 0x000fe200078e0a04 */
[----:B------:R-:W-:Y:S01]  /*2c50*/  ISETP.GT.U32.AND P2, PT, R4, R51, PT ;  /* 0x000000330400720c */ /* 0x000fe20003f44070 */
[C---:B------:R-:W-:Y:S01]  /*2c60*/  VIADD R9, R152.reuse, 0x30 ;  /* 0x0000003098097836 */ /* 0x040fe20000000000 */
[----:B------:R-:W-:Y:S01]  /*2c70*/  IABS R53, R6 ;  /* 0x0000000600357213 */ /* 0x000fe20000000000 */
[----:B------:R-:W-:Y:S01]  /*2c80*/  @!P6 IMAD.MOV R47, RZ, RZ, -R47 ;  /* 0x000000ffff2fe224 */ /* 0x000fe200078e0a2f */
[C---:B------:R-:W-:Y:S01]  /*2c90*/  IADD3 R8, R152.reuse, 0x2f, RZ ;  /* 0x0000002f98087810 */ /* 0x040fe20007ffe0ff */
[----:B------:R-:W-:Y:S01]  /*2ca0*/  VIADD R11, R152, 0x37 ;  /* 0x00000037980b7836 */ /* 0x000fe20000000000 */
[----:B------:R-:W-:Y:S01]  /*2cb0*/  IABS R55, R9 ;  /* 0x0000000900377213 */ /* 0x000fe20000000000 */
[----:B------:R-:W-:Y:S01]  /*2cc0*/  IMAD.HI.U32 R2, R0, R53, RZ ;  /* 0x0000003500027227 */ /* 0x000fe200078e00ff */
[----:B------:R-:W-:-:S02]  /*2cd0*/  ISETP.GE.AND P6, PT, R10, RZ, PT ;  /* 0x000000ff0a00720c */ /* 0x000fc40003fc6270 */
[----:B------:R-:W-:Y:S01]  /*2ce0*/  @!P1 IADD3 R50, -R50, RZ, RZ ;  /* 0x000000ff32329210 */ /* 0x000fe20007ffe1ff */
[--C-:B------:R-:W-:Y:S01]  /*2cf0*/  @!P3 IMAD.IADD R49, R49, 0x1, -R4.reuse ;  /* 0x000000013131b824 */ /* 0x100fe200078e0a04 */
[----:B------:R-:W-:Y:S01]  /*2d00*/  ISETP.GE.AND P3, PT, R7, RZ, PT ;  /* 0x000000ff0700720c */ /* 0x000fe20003f66270 */
[----:B------:R-:W-:Y:S01]  /*2d10*/  @!P5 IMAD.IADD R52, R52, 0x1, -R4 ;  /* 0x000000013434d824 */ /* 0x000fe200078e0a04 */
[----:B------:R-:W-:Y:S01]  /*2d20*/  IABS R7, R8 ;  /* 0x0000000800077213 */ /* 0x000fe20000000000 */
[----:B------:R-:W-:Y:S01]  /*2d30*/  IMAD.MOV R2, RZ, RZ, -R2 ;  /* 0x000000ffff027224 */ /* 0x000fe200078e0a02 */
[----:B------:R-:W-:Y:S01]  /*2d40*/  ISETP.GE.AND P1, PT, R8, RZ, PT ;  /* 0x000000ff0800720c */ /* 0x000fe20003f26270 */
[----:B------:R-:W-:Y:S01]  /*2d50*/  @!P2 IMAD.IADD R51, R51, 0x1, -R4 ;  /* 0x000000013333a824 */ /* 0x000fe200078e0a04 */
[C---:B------:R-:W-:Y:S01]  /*2d60*/  ISETP.GT.U32.AND P5, PT, R4.reuse, R52, PT ;  /* 0x000000340400720c */ /* 0x040fe20003fa4070 */
[----:B------:R-:W-:Y:S01]  /*2d70*/  IMAD R53, R4, R2, R53 ;  /* 0x0000000204357224 */ /* 0x000fe200078e0235 */
[----:B------:R-:W-:Y:S01]  /*2d80*/  ISETP.GE.AND P2, PT, R6, RZ, PT ;  /* 0x000000ff0600720c */ /* 0x000fe20003f46270 */
[----:B------:R-:W-:Y:S01]  /*2d90*/  IMAD.HI.U32 R2, R0, R7, RZ ;  /* 0x0000000700027227 */ /* 0x000fe200078e00ff */
[----:B------:R-:W-:-:S03]  /*2da0*/  IADD3 R8, R152, 0x33, RZ ;  /* 0x0000003398087810 */ /* 0x000fc60007ffe0ff */
[----:B------:R-:W-:Y:S01]  /*2db0*/  @!P0 IMAD.MOV R48, RZ, RZ, -R48 ;  /* 0x000000ffff308224 */ /* 0x000fe200078e0a30 */
[----:B------:R-:W-:Y:S01]  /*2dc0*/  ISETP.GT.U32.AND P0, PT, R4, R51, PT ;  /* 0x000000330400720c */ /* 0x000fe20003f04070 */
[----:B------:R-:W-:Y:S02]  /*2dd0*/  IMAD.MOV R2, RZ, RZ, -R2 ;  /* 0x000000ffff027224 */ /* 0x000fe400078e0a02 */
[----:B------:R-:W-:-:S04]  /*2de0*/  IMAD.HI.U32 R5, R0, R55, RZ ;  /* 0x0000003700057227 */ /* 0x000fc800078e00ff */
[----:B------:R-:W-:Y:S01]  /*2df0*/  @!P4 IMAD.MOV R49, RZ, RZ, -R49 ;  /* 0x000000ffff31c224 */ /* 0x000fe200078e0a31 */
[C---:B------:R-:W-:Y:S01]  /*2e00*/  ISETP.GT.U32.AND P4, PT, R4.reuse, R53, PT ;  /* 0x000000350400720c */ /* 0x040fe20003f84070 */
[----:B------:R-:W-:Y:S02]  /*2e10*/  IMAD R54, R4, R2, R7 ;  /* 0x0000000204367224 */ /* 0x000fe400078e0207 */
[----:B------:R-:W-:Y:S02]  /*2e20*/  IMAD.MOV R5, RZ, RZ, -R5 ;  /* 0x000000ffff057224 */ /* 0x000fe400078e0a05 */
[--C-:B------:R-:W-:Y:S01]  /*2e30*/  @!P5 IMAD.IADD R52, R52, 0x1, -R4.reuse ;  /* 0x000000013434d824 */ /* 0x100fe200078e0a04 */
[C---:B------:R-:W-:Y:S01]  /*2e40*/  ISETP.GT.U32.AND P5, PT, R4.reuse, R54, PT ;  /* 0x000000360400720c */ /* 0x040fe20003fa4070 */
[----:B------:R-:W-:Y:S01]  /*2e50*/  @!P0 IMAD.IADD R51, R51, 0x1, -R4 ;  /* 0x0000000133338824 */ /* 0x000fe200078e0a04 */
[----:B------:R-:W-:Y:S01]  /*2e60*/  ISETP.GE.AND P0, PT, R9, RZ, PT ;  /* 0x000000ff0900720c */ /* 0x000fe20003f06270 */
[----:B------:R-:W-:Y:S01]  /*2e70*/  IMAD R55, R4, R5, R55 ;  /* 0x0000000504377224 */ /* 0x000fe200078e0237 */
[----:B------:R-:W-:Y:S01]  /*2e80*/  IABS R9, R8 ;  /* 0x0000000800097213 */ /* 0x000fe20000000000 */
[----:B------:R-:W-:-:S02]  /*2e90*/  @!P6 IMAD.MOV R51, RZ, RZ, -R51 ;  /* 0x000000ffff33e224 */ /* 0x000fc400078e0a33 */
[----:B------:R-:W-:Y:S01]  /*2ea0*/  VIADD R6, R152, 0x31 ;  /* 0x0000003198067836 */ /* 0x000fe20000000000 */
[----:B------:R-:W-:Y:S01]  /*2eb0*/  ISETP.GT.U32.AND P6, PT, R4, R55, PT ;  /* 0x000000370400720c */ /* 0x000fe20003fc4070 */
[--C-:B------:R-:W-:Y:S02]  /*2ec0*/  @!P4 IMAD.IADD R53, R53, 0x1, -R4.reuse ;  /* 0x000000013535c824 */ /* 0x100fe400078e0a04 */
[----:B------:R-:W-:Y:S01]  /*2ed0*/  VIADD R5, R152, 0x32 ;  /* 0x0000003298057836 */ /* 0x000fe20000000000 */
[----:B------:R-:W-:Y:S01]  /*2ee0*/  IABS R7, R6 ;  /* 0x0000000600077213 */ /* 0x000fe20000000000 */
[----:B------:R-:W-:Y:S01]  /*2ef0*/  @!P5 IMAD.IADD R54, R54, 0x1, -R4 ;  /* 0x000000013636d824 */ /* 0x000fe200078e0a04 */
[----:B------:R-:W-:Y:S01]  /*2f00*/  ISETP.GT.U32.AND P4, PT, R4, R53, PT ;  /* 0x000000350400720c */ /* 0x000fe20003f84070 */
[----:B------:R-:W-:Y:S01]  /*2f10*/  @!P3 IMAD.MOV R52, RZ, RZ, -R52 ;  /* 0x000000ffff34b224 */ /* 0x000fe200078e0a34 */
[----:B------:R-:W-:Y:S01]  /*2f20*/  IABS R57, R5 ;  /* 0x0000000500397213 */ /* 0x000fe20000000000 */
[----:B------:R-:W-:Y:S01]  /*2f30*/  IMAD.HI.U32 R2, R0, R7, RZ ;  /* 0x0000000700027227 */ /* 0x000fe200078e00ff */
[----:B------:R-:W-:-:S02]  /*2f40*/  ISETP.GT.U32.AND P5, PT, R4, R54, PT ;  /* 0x000000360400720c */ /* 0x000fc40003fa4070 */
[----:B------:R-:W-:Y:S01]  /*2f50*/  ISETP.GE.AND P3, PT, R6, RZ, PT ;  /* 0x000000ff0600720c */ /* 0x000fe20003f66270 */
[----:B------:R-:W-:Y:S02]  /*2f60*/  @!P6 IMAD.IADD R55, R55, 0x1, -R4 ;  /* 0x000000013737e824 */ /* 0x000fe400078e0a04 */
[----:B------:R-:W-:Y:S02]  /*2f70*/  IMAD.MOV R56, RZ, RZ, -R2 ;  /* 0x000000ffff387224 */ /* 0x000fe400078e0a02 */
[----:B------:R-:W-:Y:S01]  /*2f80*/  IMAD.HI.U32 R2, R0, R57, RZ ;  /* 0x0000003900027227 */ /* 0x000fe200078e00ff */
[----:B------:R-:W-:-:S03]  /*2f90*/  ISETP.GT.U32.AND P6, PT, R4, R55, PT ;  /* 0x000000370400720c */ /* 0x000fc60003fc4070 */
[----:B------:R-:W-:Y:S01]  /*2fa0*/  @!P4 IMAD.IADD R53, R53, 0x1, -R4 ;  /* 0x000000013535c824 */ /* 0x000fe200078e0a04 */
[----:B------:R-:W-:Y:S01]  /*2fb0*/  ISETP.GE.AND P4, PT, R5, RZ, PT ;  /* 0x000000ff0500720c */ /* 0x000fe20003f86270 */
[----:B------:R-:W-:Y:S02]  /*2fc0*/  IMAD R56, R4, R56, R7 ;  /* 0x0000003804387224 */ /* 0x000fe400078e0207 */
[----:B------:R-:W-:-:S04]  /*2fd0*/  IMAD.HI.U32 R5, R0, R9, RZ ;  /* 0x0000000900057227 */ /* 0x000fc800078e00ff */
[----:B------:R-:W-:Y:S01]  /*2fe0*/  @!P5 IMAD.IADD R54, R54, 0x1, -R4 ;  /* 0x000000013636d824 */ /* 0x000fe200078e0a04 */
[----:B------:R-:W-:Y:S01]  /*2ff0*/  ISETP.GT.U32.AND P5, PT, R4, R56, PT ;  /* 0x000000380400720c */ /* 0x000fe20003fa4070 */
[----:B------:R-:W-:Y:S01]  /*3000*/  @!P2 IMAD.MOV R53, RZ, RZ, -R53 ;  /* 0x000000ffff35a224 */ /* 0x000fe200078e0a35 */
[----:B------:R-:W-:Y:S01]  /*3010*/  IADD3 R5, -R5, RZ, RZ ;  /* 0x000000ff05057210 */ /* 0x000fe20007ffe1ff */
[----:B------:R-:W-:Y:S01]  /*3020*/  IMAD.MOV R2, RZ, RZ, -R2 ;  /* 0x000000ffff027224 */ /* 0x000fe200078e0a02 */
[----:B------:R-:W-:Y:S01]  /*3030*/  @!P6 IADD3 R55, R55, -R4, RZ ;  /* 0x800000043737e210 */ /* 0x000fe20007ffe0ff */
[----:B------:R-:W-:Y:S01]  /*3040*/  @!P1 IMAD.MOV R54, RZ, RZ, -R54 ;  /* 0x000000ffff369224 */ /* 0x000fe200078e0a36 */
[----:B------:R-:W-:Y:S01]  /*3050*/  ISETP.GE.AND P2, PT, R8, RZ, PT ;  /* 0x000000ff0800720c */ /* 0x000fe20003f46270 */
[----:B------:R-:W-:Y:S01]  /*3060*/  IMAD R58, R4, R5, R9 ;  /* 0x00000005043a7224 */ /* 0x000fe200078e0209 */
[----:B------:R-:W-:Y:S01]  /*3070*/  IABS R9, R11 ;  /* 0x0000000b00097213 */ /* 0x000fe20000000000 */
[----:B------:R-:W-:-:S02]  /*3080*/  @!P0 IMAD.MOV R55, RZ, RZ, -R55 ;  /* 0x000000ffff378224 */ /* 0x000fc400078e0a37 */
[----:B------:R-:W-:Y:S01]  /*3090*/  VIADD R8, R152, 0x35 ;  /* 0x0000003598087836 */ /* 0x000fe20000000000 */
[----:B------:R-:W-:Y:S01]  /*30a0*/  ISETP.GT.U32.AND P0, PT, R4, R58, PT ;  /* 0x0000003a0400720c */ /* 0x000fe20003f04070 */
[----:B------:R-:W-:Y:S02]  /*30b0*/  @!P5 IMAD.IADD R56, R56, 0x1, -R4 ;  /* 0x000000013838d824 */ /* 0x000fe400078e0a04 */
[----:B------:R-:W-:Y:S01]  /*30c0*/  IMAD R57, R4, R2, R57 ;  /* 0x0000000204397224 */ /* 0x000fe200078e0239 */
[----:B------:R-:W-:Y:S01]  /*30d0*/  IABS R7, R8 ;  /* 0x0000000800077213 */ /* 0x000fe20000000000 */
[----:B------:R-:W-:Y:S01]  /*30e0*/  VIADD R2, R152, 0x34 ;  /* 0x0000003498027836 */ /* 0x000fe20000000000 */
[----:B------:R-:W-:Y:S01]  /*30f0*/  ISETP.GT.U32.AND P5, PT, R4, R56, PT ;  /* 0x000000380400720c */ /* 0x000fe20003fa4070 */
[----:B------:R-:W-:Y:S01]  /*3100*/  VIADD R10, R152, 0x36 ;  /* 0x00000036980a7836 */ /* 0x000fe20000000000 */
[----:B------:R-:W-:Y:S01]  /*3110*/  ISETP.GT.U32.AND P1, PT, R4, R57, PT ;  /* 0x000000390400720c */ /* 0x000fe20003f24070 */
[----:B------:R-:W-:Y:S01]  /*3120*/  IMAD.HI.U32 R5, R0, R7, RZ ;  /* 0x0000000700057227 */ /* 0x000fe200078e00ff */
[----:B------:R-:W-:-:S02]  /*3130*/  IABS R59, R2 ;  /* 0x00000002003b7213 */ /* 0x000fc40000000000 */
[----:B------:R-:W-:Y:S01]  /*3140*/  ISETP.GE.AND P6, PT, R2, RZ, PT ;  /* 0x000000ff0200720c */ /* 0x000fe20003fc6270 */
[----:B------:R-:W-:Y:S01]  /*3150*/  @!P0 IMAD.IADD R58, R58, 0x1, -R4 ;  /* 0x000000013a3a8824 */ /* 0x000fe200078e0a04 */
[----:B------:R-:W-:Y:S01]  /*3160*/  IABS R61, R10 ;  /* 0x0000000a003d7213 */ /* 0x000fe20000000000 */
[----:B------:R-:W-:Y:S02]  /*3170*/  IMAD.MOV R5, RZ, RZ, -R5 ;  /* 0x000000ffff057224 */ /* 0x000fe400078e0a05 */
[----:B------:R-:W-:Y:S01]  /*3180*/  IMAD.HI.U32 R2, R0, R59, RZ ;  /* 0x0000003b00027227 */ /* 0x000fe200078e00ff */
[----:B------:R-:W-:-:S03]  /*3190*/  ISETP.GT.U32.AND P0, PT, R4, R58, PT ;  /* 0x0000003a0400720c */ /* 0x000fc60003f04070 */
[----:B------:R-:W-:Y:S01]  /*31a0*/  @!P5 IMAD.IADD R56, R56, 0x1, -R4 ;  /* 0x000000013838d824 */ /* 0x000fe200078e0a04 */
[----:B------:R-:W-:Y:S01]  /*31b0*/  ISETP.GE.AND P5, PT, R8, RZ, PT ;  /* 0x000000ff0800720c */ /* 0x000fe20003fa6270 */
[----:B------:R-:W-:Y:S02]  /*31c0*/  IMAD R60, R4, R5, R7 ;  /* 0x00000005043c7224 */ /* 0x000fe400078e0207 */
[----:B------:R-:W-:-:S04]  /*31d0*/  IMAD.HI.U32 R5, R0, R9, RZ ;  /* 0x0000000900057227 */ /* 0x000fc800078e00ff */
[----:B------:R-:W-:Y:S01]  /*31e0*/  @!P3 IMAD.MOV R56, RZ, RZ, -R56 ;  /* 0x000000ffff38b224 */ /* 0x000fe200078e0a38 */
[C---:B------:R-:W-:Y:S01]  /*31f0*/  ISETP.GT.U32.AND P3, PT, R4.reuse, R60, PT ;  /* 0x0000003c0400720c */ /* 0x040fe20003f64070 */
[----:B------:R-:W-:Y:S02]  /*3200*/  @!P1 IMAD.IADD R57, R57, 0x1, -R4 ;  /* 0x0000000139399824 */ /* 0x000fe400078e0a04 */
[----:B------:R-:W-:Y:S02]  /*3210*/  IMAD.MOV R5, RZ, RZ, -R5 ;  /* 0x000000ffff057224 */ /* 0x000fe400078e0a05 */
[----:B------:R-:W-:Y:S01]  /*3220*/  IMAD.MOV R6, RZ, RZ, -R2 ;  /* 0x000000ffff067224 */ /* 0x000fe200078e0a02 */
[C---:B------:R-:W-:Y:S01]  /*3230*/  ISETP.GT.U32.AND P1, PT, R4.reuse, R57, PT ;  /* 0x000000390400720c */ /* 0x040fe20003f24070 */
[----:B------:R-:W-:Y:S01]  /*3240*/  IMAD R62, R4, R5, R9 ;  /* 0x00000005043e7224 */ /* 0x000fe200078e0209 */
[----:B------:R-:W-:Y:S01]  /*3250*/  IADD3 R9, R152, 0x3a, RZ ;  /* 0x0000003a98097810 */ /* 0x000fe20007ffe0ff */
[----:B------:R-:W-:-:S02]  /*3260*/  @!P0 IMAD.IADD R58, R58, 0x1, -R4 ;  /* 0x000000013a3a8824 */ /* 0x000fc400078e0a04 */
[----:B------:R-:W-:Y:S01]  /*3270*/  IMAD R59, R4, R6, R59 ;  /* 0x00000006043b7224 */ /* 0x000fe200078e023b */
[----:B------:R-:W-:Y:S01]  /*3280*/  IABS R65, R9 ;  /* 0x0000000900417213 */ /* 0x000fe20000000000 */
[----:B------:R-:W-:Y:S02]  /*3290*/  VIADD R6, R152, 0x38 ;  /* 0x0000003898067836 */ /* 0x000fe40000000000 */
[----:B------:R-:W-:-:S03]  /*32a0*/  IMAD.HI.U32 R2, R0, R61, RZ ;  /* 0x0000003d00027227 */ /* 0x000fc600078e00ff */
[----:B------:R-:W-:Y:S01]  /*32b0*/  IABS R63, R6 ;  /* 0x00000006003f7213 */ /* 0x000fe20000000000 */
[----:B------:R-:W-:Y:S01]  /*32c0*/  @!P2 IMAD.MOV R58, RZ, RZ, -R58 ;  /* 0x000000ffff3aa224 */ /* 0x000fe200078e0a3a */
[----:B------:R-:W-:Y:S01]  /*32d0*/  ISETP.GT.U32.AND P2, PT, R4, R62, PT ;  /* 0x0000003e0400720c */ /* 0x000fe20003f44070 */
[----:B------:R-:W-:Y:S01]  /*32e0*/  @!P3 IMAD.IADD R60, R60, 0x1, -R4 ;  /* 0x000000013c3cb824 */ /* 0x000fe200078e0a04 */
[----:B------:R-:W-:Y:S01]  /*32f0*/  @!P1 IADD3 R57, R57, -R4, RZ ;  /* 0x8000000439399210 */ /* 0x000fe20007ffe0ff */
[----:B------:R-:W-:Y:S01]  /*3300*/  IMAD.MOV R2, RZ, RZ, -R2 ;  /* 0x000000ffff027224 */ /* 0x000fe200078e0a02 */
[----:B------:R-:W-:Y:S01]  /*3310*/  ISETP.GT.U32.AND P1, PT, R4, R59, PT ;  /* 0x0000003b0400720c */ /* 0x000fe20003f24070 */
[----:B------:R-:W-:Y:S01]  /*3320*/  VIADD R8, R152, 0x39 ;  /* 0x0000003998087836 */ /* 0x000fe20000000000 */
[C---:B------:R-:W-:Y:S01]  /*3330*/  ISETP.GT.U32.AND P3, PT, R4.reuse, R60, PT ;  /* 0x0000003c0400720c */ /* 0x040fe20003f64070 */
[----:B------:R-:W-:Y:S02]  /*3340*/  IMAD R61, R4, R2, R61 ;  /* 0x00000002043d7224 */ /* 0x000fe400078e023d */
[----:B------:R-:W-:Y:S01]  /*3350*/  IMAD.HI.U32 R2, R0, R63, RZ ;  /* 0x0000003f00027227 */ /* 0x000fe200078e00ff */
[----:B------:R-:W-:-:S02]  /*3360*/  IABS R7, R8 ;  /* 0x0000000800077213 */ /* 0x000fc40000000000 */
[----:B------:R-:W-:Y:S01]  /*3370*/  ISETP.GT.U32.AND P0, PT, R4, R61, PT ;  /* 0x0000003d0400720c */ /* 0x000fe20003f04070 */
[----:B------:R-:W-:Y:S01]  /*3380*/  IMAD.MOV R2, RZ, RZ, -R2 ;  /* 0x000000ffff027224 */ /* 0x000fe200078e0a02 */
[----:B------:R-:W-:Y:S01]  /*3390*/  @!P2 IADD3 R62, R62, -R4, RZ ;  /* 0x800000043e3ea210 */ /* 0x000fe20007ffe0ff */
[----:B------:R-:W-:Y:S01]  /*33a0*/  @!P4 IMAD.MOV R57, RZ, RZ, -R57 ;  /* 0x000000ffff39c224 */ /* 0x000fe200078e0a39 */
[----:B------:R-:W-:Y:S01]  /*33b0*/  ISETP.GE.AND P4, PT, R10, RZ, PT ;  /* 0x000000ff0a00720c */ /* 0x000fe20003f86270 */
[C---:B------:R-:W-:Y:S01]  /*33c0*/  IMAD R63, R4.reuse, R2, R63 ;  /* 0x00000002043f7224 */ /* 0x040fe200078e023f */
[----:B------:R-:W-:Y:S01]  /*33d0*/  ISETP.GT.U32.AND P2, PT, R4, R62, PT ;  /* 0x0000003e0400720c */ /* 0x000fe20003f44070 */
[----:B------:R-:W-:-:S04]  /*33e0*/  IMAD.HI.U32 R2, R0, R7, RZ ;  /* 0x0000000700027227 */ /* 0x000fc800078e00ff */
[--C-:B------:R-:W-:Y:S01]  /*33f0*/  @!P3 IMAD.IADD R60, R60, 0x1, -R4.reuse ;  /* 0x000000013c3cb824 */ /* 0x100fe200078e0a04 */
[C---:B------:R-:W-:Y:S01]  /*3400*/  ISETP.GT.U32.AND P3, PT, R4.reuse, R63, PT ;  /* 0x0000003f0400720c */ /* 0x040fe20003f64070 */
[----:B------:R-:W-:Y:S02]  /*3410*/  @!P1 IMAD.IADD R59, R59, 0x1, -R4 ;  /* 0x000000013b3b9824 */ /* 0x000fe400078e0a04 */
[----:B------:R-:W-:Y:S02]  /*3420*/  IMAD.MOV R2, RZ, RZ, -R2 ;  /* 0x000000ffff027224 */ /* 0x000fe400078e0a02 */
[----:B------:R-:W-:Y:S01]  /*3430*/  @!P0 IMAD.IADD R61, R61, 0x1, -R4 ;  /* 0x000000013d3d8824 */ /* 0x000fe200078e0a04 */
[C---:B------:R-:W-:Y:S01]  /*3440*/  ISETP.GT.U32.AND P1, PT, R4.reuse, R59, PT ;  /* 0x0000003b0400720c */ /* 0x040fe20003f24070 */
[----:B------:R-:W-:Y:S01]  /*3450*/  IMAD R64, R4, R2, R7 ;  /* 0x0000000204407224 */ /* 0x000fe200078e0207 */
[----:B------:R-:W-:Y:S01]  /*3460*/  @!P2 IADD3 R62, R62, -R4, RZ ;  /* 0x800000043e3ea210 */ /* 0x000fe20007ffe0ff */
[----:B------:R-:W-:Y:S01]  /*3470*/  IMAD.HI.U32 R5, R0, R65, RZ ;  /* 0x0000004100057227 */ /* 0x000fe200078e00ff */
[----:B------:R-:W-:-:S02]  /*3480*/  ISETP.GT.U32.AND P0, PT, R4, R61, PT ;  /* 0x0000003d0400720c */ /* 0x000fc40003f04070 */
[----:B------:R-:W-:Y:S01]  /*3490*/  ISETP.GT.U32.AND P2, PT, R4, R64, PT ;  /* 0x000000400400720c */ /* 0x000fe20003f44070 */
[--C-:B------:R-:W-:Y:S02]  /*34a0*/  @!P3 IMAD.IADD R63, R63, 0x1, -R4.reuse ;  /* 0x000000013f3fb824 */ /* 0x100fe400078e0a04 */
[----:B------:R-:W-:Y:S02]  /*34b0*/  VIADD R2, R152, 0x3b ;  /* 0x0000003b98027836 */ /* 0x000fe40000000000 */
[----:B------:R-:W-:Y:S01]  /*34c0*/  IMAD.MOV R5, RZ, RZ, -R5 ;  /* 0x000000ffff057224 */ /* 0x000fe200078e0a05 */
[C---:B------:R-:W-:Y:S01]  /*34d0*/  ISETP.GT.U32.AND P3, PT, R4.reuse, R63, PT ;  /* 0x0000003f0400720c */ /* 0x040fe20003f64070 */
[--C-:B------:R-:W-:Y:S01]  /*34e0*/  @!P1 IMAD.IADD R59, R59, 0x1, -R4.reuse ;  /* 0x000000013b3b9824 */ /* 0x100fe200078e0a04 */
[----:B------:R-:W-:Y:S01]  /*34f0*/  ISETP.GE.AND P1, PT, R11, RZ, PT ;  /* 0x000000ff0b00720c */ /* 0x000fe20003f26270 */
[----:B------:R-:W-:Y:S01]  /*3500*/  IMAD R65, R4, R5, R65 ;  /* 0x0000000504417224 */ /* 0x000fe200078e0241 */
[----:B------:R-:W-:Y:S01]  /*3510*/  IABS R7, R2 ;  /* 0x0000000200077213 */ /* 0x000fe20000000000 */
[--C-:B------:R-:W-:Y:S01]  /*3520*/  @!P0 IMAD.IADD R61, R61, 0x1, -R4.reuse ;  /* 0x000000013d3d8824 */ /* 0x100fe200078e0a04 */
[----:B------:R-:W-:Y:S01]  /*3530*/  ISETP.GE.AND P0, PT, R9, RZ, PT ;  /* 0x000000ff0900720c */ /* 0x000fe20003f06270 */
[----:B------:R-:W-:Y:S01]  /*3540*/  VIADD R5, R152, 0x3c ;  /* 0x0000003c98057836 */ /* 0x000fe20000000000 */
[----:B------:R-:W-:Y:S01]  /*3550*/  IABS R11, R14 ;  /* 0x0000000e000b7213 */ /* 0x000fe20000000000 */
[----:B------:R-:W-:-:S02]  /*3560*/  @!P2 IMAD.IADD R64, R64, 0x1, -R4 ;  /* 0x000000014040a824 */ /* 0x000fc400078e0a04 */
[----:B------:R-:W-:Y:S01]  /*3570*/  @!P4 IMAD.MOV R61, RZ, RZ, -R61 ;  /* 0x000000ffff3dc224 */ /* 0x000fe200078e0a3d */
[----:B------:R-:W-:Y:S01]  /*3580*/  ISETP.GE.AND P4, PT, R2, RZ, PT ;  /* 0x000000ff0200720c */ /* 0x000fe20003f86270 */
[----:B------:R-:W-:Y:S01]  /*3590*/  IMAD.HI.U32 R2, R0, R7, RZ ;  /* 0x0000000700027227 */ /* 0x000fe200078e00ff */
[----:B------:R-:W-:Y:S02]  /*35a0*/  IABS R67, R5 ;  /* 0x0000000500437213 */ /* 0x000fe40000000000 */
[C---:B------:R-:W-:Y:S01]  /*35b0*/  ISETP.GT.U32.AND P2, PT, R4.reuse, R64, PT ;  /* 0x000000400400720c */ /* 0x040fe20003f44070 */
[----:B------:R-:W-:Y:S01]  /*35c0*/  @!P3 IMAD.IADD R63, R63, 0x1, -R4 ;  /* 0x000000013f3fb824 */ /* 0x000fe200078e0a04 */
[----:B------:R-:W-:Y:S01]  /*35d0*/  ISETP.GT.U32.AND P3, PT, R4, R65, PT ;  /* 0x000000410400720c */ /* 0x000fe20003f64070 */
[----:B------:R-:W-:Y:S01]  /*35e0*/  @!P6 IMAD.MOV R59, RZ, RZ, -R59 ;  /* 0x000000ffff3be224 */ /* 0x000fe200078e0a3b */
[----:B------:R-:W-:Y:S01]  /*35f0*/  ISETP.GE.AND P6, PT, R6, RZ, PT ;  /* 0x000000ff0600720c */ /* 0x000fe20003fc6270 */
[----:B------:R-:W-:Y:S01]  /*3600*/  @!P1 IMAD.MOV R62, RZ, RZ, -R62 ;  /* 0x000000ffff3e9224 */ /* 0x000fe200078e0a3e */
[----:B------:R-:W-:Y:S01]  /*3610*/  ISETP.GE.AND P1, PT, R5, RZ, PT ;  /* 0x000000ff0500720c */ /* 0x000fe20003f26270 */
[----:B------:R-:W-:Y:S01]  /*3620*/  IMAD.HI.U32 R5, R0, R67, RZ ;  /* 0x0000004300057227 */ /* 0x000fe200078e00ff */
[----:B------:R-:W-:-:S03]  /*3630*/  IADD3 R2, -R2, RZ, RZ ;  /* 0x000000ff02027210 */ /* 0x000fc60007ffe1ff */
[----:B------:R-:W-:Y:S02]  /*3640*/  IMAD.MOV R5, RZ, RZ, -R5 ;  /* 0x000000ffff057224 */ /* 0x000fe400078e0a05 */
[C---:B------:R-:W-:Y:S02]  /*3650*/  IMAD R66, R4.reuse, R2, R7 ;  /* 0x0000000204427224 */ /* 0x040fe400078e0207 */
[----:B------:R-:W-:Y:S02]  /*3660*/  IMAD R67, R4, R5, R67 ;  /* 0x0000000504437224 */ /* 0x000fe400078e0243 */
[--C-:B------:R-:W-:Y:S01]  /*3670*/  @!P2 IMAD.IADD R64, R64, 0x1, -R4.reuse ;  /* 0x000000014040a824 */ /* 0x100fe200078e0a04 */
[C---:B------:R-:W-:Y:S01]  /*3680*/  ISETP.GT.U32.AND P2, PT, R4.reuse, R66, PT ;  /* 0x000000420400720c */ /* 0x040fe20003f44070 */
[----:B------:R-:W-:Y:S02]  /*3690*/  @!P3 IMAD.IADD R65, R65, 0x1, -R4 ;  /* 0x000000014141b824 */ /* 0x000fe400078e0a04 */
[----:B------:R-:W-:Y:S01]  /*36a0*/  @!P6 IMAD.MOV R63, RZ, RZ, -R63 ;  /* 0x000000ffff3fe224 */ /* 0x000fe200078e0a3f */
[----:B------:R-:W-:Y:S01]  /*36b0*/  ISETP.GT.U32.AND P6, PT, R4, R67, PT ;  /* 0x000000430400720c */ /* 0x000fe20003fc4070 */
[----:B------:R-:W-:Y:S01]  /*36c0*/  VIADD R6, R152, 0x3d ;  /* 0x0000003d98067836 */ /* 0x000fe20000000000 */
[----:B------:R-:W-:Y:S01]  /*36d0*/  ISETP.GT.U32.AND P3, PT, R4, R65, PT ;  /* 0x000000410400720c */ /* 0x000fe20003f64070 */
[----:B------:R-:W-:Y:S01]  /*36e0*/  @!P5 IMAD.MOV R60, RZ, RZ, -R60 ;  /* 0x000000ffff3cd224 */ /* 0x000fe200078e0a3c */
[----:B------:R-:W-:Y:S01]  /*36f0*/  ISETP.GE.AND P5, PT, R8, RZ, PT ;  /* 0x000000ff0800720c */ /* 0x000fe20003fa6270 */
[C---:B------:R-:W-:Y:S01]  /*3700*/  VIADD R8, R152.reuse, 0x3e ;  /* 0x0000003e98087836 */ /* 0x040fe20000000000 */
[----:B------:R-:W-:Y:S01]  /*3710*/  IABS R9, R6 ;  /* 0x0000000600097213 */ /* 0x000fe20000000000 */
[----:B------:R-:W-:-:S02]  /*3720*/  VIADD R10, R152, 0x40 ;  /* 0x00000040980a7836 */ /* 0x000fc40000000000 */
[--C-:B------:R-:W-:Y:S01]  /*3730*/  @!P2 IMAD.IADD R66, R66, 0x1, -R4.reuse ;  /* 0x000000014242a824 */ /* 0x100fe200078e0a04 */
[----:B------:R-:W-:Y:S01]  /*3740*/  IABS R69, R8 ;  /* 0x0000000800457213 */ /* 0x000fe20000000000 */
[----:B------:R-:W-:Y:S01]  /*3750*/  IMAD.HI.U32 R2, R0, R9, RZ ;  /* 0x0000000900027227 */ /* 0x000fe200078e00ff */
[----:B------:R-:W-:Y:S02]  /*3760*/  IABS R71, R10 ;  /* 0x0000000a00477213 */ /* 0x000fe40000000000 */
[----:B------:R-:W-:Y:S01]  /*3770*/  ISETP.GT.U32.AND P2, PT, R4, R66, PT ;  /* 0x000000420400720c */ /* 0x000fe20003f44070 */
[----:B------:R-:W-:Y:S01]  /*3780*/  @!P6 IMAD.IADD R67, R67, 0x1, -R4 ;  /* 0x000000014343e824 */ /* 0x000fe200078e0a04 */
[----:B------:R-:W-:Y:S01]  /*3790*/  @!P3 IADD3 R65, R65, -R4, RZ ;  /* 0x800000044141b210 */ /* 0x000fe20007ffe0ff */
[----:B------:R-:W-:Y:S01]  /*37a0*/  IMAD.HI.U32 R5, R0, R69, RZ ;  /* 0x0000004500057227 */ /* 0x000fe200078e00ff */
[----:B------:R-:W-:Y:S02]  /*37b0*/  ISETP.GE.AND P3, PT, R8, RZ, PT ;  /* 0x000000ff0800720c */ /* 0x000fe40003f66270 */
[----:B------:R-:W-:Y:S01]  /*37c0*/  ISETP.GT.U32.AND P6, PT, R4, R67, PT ;  /* 0x000000430400720c */ /* 0x000fe20003fc4070 */
[----:B------:R-:W-:-:S02]  /*37d0*/  VIADD R8, R152, 0x3f ;  /* 0x0000003f98087836 */ /* 0x000fc40000000000 */
[----:B------:R-:W-:Y:S02]  /*37e0*/  IMAD.MOV R2, RZ, RZ, -R2 ;  /* 0x000000ffff027224 */ /* 0x000fe400078e0a02 */
[----:B------:R-:W-:Y:S01]  /*37f0*/  IMAD.MOV R5, RZ, RZ, -R5 ;  /* 0x000000ffff057224 */ /* 0x000fe200078e0a05 */
[----:B------:R-:W-:Y:S01]  /*3800*/  IABS R7, R8 ;  /* 0x0000000800077213 */ /* 0x000fe20000000000 */
[----:B------:R-:W-:Y:S01]  /*3810*/  IMAD R68, R4, R2, R9 ;  /* 0x0000000204447224 */ /* 0x000fe200078e0209 */
[----:B------:R-:W-:Y:S01]  /*3820*/  @!P2 IADD3 R66, R66, -R4, RZ ;  /* 0x800000044242a210 */ /* 0x000fe20007ffe0ff */
[----:B------:R-:W-:Y:S01]  /*3830*/  IMAD R69, R4, R5, R69 ;  /* 0x0000000504457224 */ /* 0x000fe200078e0245 */
[----:B------:R-:W-:Y:S01]  /*3840*/  IABS R9, R12 ;  /* 0x0000000c00097213 */ /* 0x000fe20000000000 */
[----:B------:R-:W-:Y:S01]  /*3850*/  IMAD.HI.U32 R2, R0, R7, RZ ;  /* 0x0000000700027227 */ /* 0x000fe200078e00ff */
[----:B------:R-:W-:-:S03]  /*3860*/  ISETP.GT.U32.AND P2, PT, R4, R68, PT ;  /* 0x000000440400720c */ /* 0x000fc60003f44070 */
[----:B------:R-:W-:Y:S01]  /*3870*/  @!P6 IMAD.IADD R67, R67, 0x1, -R4 ;  /* 0x000000014343e824 */ /* 0x000fe200078e0a04 */
[----:B------:R-:W-:Y:S01]  /*3880*/  ISETP.GT.U32.AND P6, PT, R4, R69, PT ;  /* 0x000000450400720c */ /* 0x000fe20003fc4070 */
[----:B------:R-:W-:Y:S02]  /*3890*/  IMAD.MOV R70, RZ, RZ, -R2 ;  /* 0x000000ffff467224 */ /* 0x000fe400078e0a02 */
[----:B------:R-:W-:-:S04]  /*38a0*/  IMAD.HI.U32 R2, R0, R71, RZ ;  /* 0x0000004700027227 */ /* 0x000fc800078e00ff */
[----:B------:R-:W-:Y:S02]  /*38b0*/  IMAD R70, R4, R70, R7 ;  /* 0x0000004604467224 */ /* 0x000fe400078e0207 */
[----:B------:R-:W-:Y:S02]  /*38c0*/  IMAD.MOV R7, RZ, RZ, -R2 ;  /* 0x000000ffff077224 */ /* 0x000fe400078e0a02 */
[----:B------:R-:W-:Y:S01]  /*38d0*/  @!P2 IMAD.IADD R68, R68, 0x1, -R4 ;  /* 0x000000014444a824 */ /* 0x000fe200078e0a04 */
[C---:B------:R-:W-:Y:S01]  /*38e0*/  ISETP.GT.U32.AND P2, PT, R4.reuse, R70, PT ;  /* 0x000000460400720c */ /* 0x040fe20003f44070 */
[----:B------:R-:W-:Y:S01]  /*38f0*/  IMAD R71, R4, R7, R71 ;  /* 0x0000000704477224 */ /* 0x000fe200078e0247 */
[----:B------:R-:W-:Y:S01]  /*3900*/  @!P6 IADD3 R69, R69, -R4, RZ ;  /* 0x800000044545e210 */ /* 0x000fe20007ffe0ff */
[----:B------:R-:W-:Y:S02]  /*3910*/  VIADD R13, R152, 0x42 ;  /* 0x00000042980d7836 */ /* 0x000fe40000000000 */
[----:B------:R-:W-:Y:S01]  /*3920*/  IMAD.HI.U32 R5, R0, R9, RZ ;  /* 0x0000000900057227 */ /* 0x000fe200078e00ff */
[----:B------:R-:W-:-:S02]  /*3930*/  ISETP.GT.U32.AND P6, PT, R4, R71, PT ;  /* 0x000000470400720c */ /* 0x000fc40003fc4070 */
[----:B------:R-:W-:Y:S01]  /*3940*/  IABS R73, R13 ;  /* 0x0000000d00497213 */ /* 0x000fe20000000000 */
[----:B------:R-:W-:-:S04]  /*3950*/  IMAD.HI.U32 R2, R0, R11, RZ ;  /* 0x0000000b00027227 */ /* 0x000fc800078e00ff */
[----:B------:R-:W-:Y:S01]  /*3960*/  @!P2 IMAD.IADD R70, R70, 0x1, -R4 ;  /* 0x000000014646a824 */ /* 0x000fe200078e0a04 */
[C---:B------:R-:W-:Y:S01]  /*3970*/  ISETP.GT.U32.AND P2, PT, R4.reuse, R68, PT ;  /* 0x000000440400720c */ /* 0x040fe20003f44070 */
[----:B------:R-:W-:Y:S02]  /*3980*/  IMAD.MOV R5, RZ, RZ, -R5 ;  /* 0x000000ffff057224 */ /* 0x000fe400078e0a05 */
[----:B------:R-:W-:Y:S02]  /*3990*/  IMAD.MOV R2, RZ, RZ, -R2 ;  /* 0x000000ffff027224 */ /* 0x000fe400078e0a02 */
[----:B------:R-:W-:Y:S01]  /*39a0*/  @!P6 IMAD.IADD R71, R71, 0x1, -R4 ;  /* 0x000000014747e824 */ /* 0x000fe200078e0a04 */
[----:B------:R-:W-:Y:S01]  /*39b0*/  ISETP.GT.U32.AND P6, PT, R4, R70, PT ;  /* 0x000000460400720c */ /* 0x000fe20003fc4070 */
[----:B------:R-:W-:Y:S01]  /*39c0*/  @!P5 IMAD.MOV R64, RZ, RZ, -R64 ;  /* 0x000000ffff40d224 */ /* 0x000fe200078e0a40 */
[----:B------:R-:W-:Y:S01]  /*39d0*/  ISETP.GE.AND P5, PT, R6, RZ, PT ;  /* 0x000000ff0600720c */ /* 0x000fe20003fa6270 */
[----:B------:R-:W-:Y:S01]  /*39e0*/  @!P4 IMAD.MOV R66, RZ, RZ, -R66 ;  /* 0x000000ffff42c224 */ /* 0x000fe200078e0a42 */
[----:B------:R-:W-:Y:S01]  /*39f0*/  ISETP.GT.U32.AND P4, PT, R4, R71, PT ;  /* 0x000000470400720c */ /* 0x000fe20003f84070 */
[----:B------:R-:W-:-:S02]  /*3a00*/  IMAD.HI.U32 R6, R0, R73, RZ ;  /* 0x0000004900067227 */ /* 0x000fc400078e00ff */
[----:B------:R-:W-:Y:S02]  /*3a10*/  @!P2 IADD3 R68, R68, -R4, RZ ;  /* 0x800000044444a210 */ /* 0x000fe40007ffe0ff */
[C---:B------:R-:W-:Y:S02]  /*3a20*/  IMAD R72, R4.reuse, R5, R9 ;  /* 0x0000000504487224 */ /* 0x040fe400078e0209 */
[----:B------:R-:W-:Y:S02]  /*3a30*/  IMAD R74, R4, R2, R11 ;  /* 0x00000002044a7224 */ /* 0x000fe400078e020b */
[----:B------:R-:W-:Y:S02]  /*3a40*/  VIADD R9, R152, 0x45 ;  /* 0x0000004598097836 */ /* 0x000fe40000000000 */
[----:B------:R-:W-:Y:S01]  /*3a50*/  @!P0 IMAD.MOV R65, RZ, RZ, -R65 ;  /* 0x000000ffff418224 */ /* 0x000fe200078e0a41 */
[----:B------:R-:W-:Y:S01]  /*3a60*/  ISETP.GT.U32.AND P0, PT, R4, R69, PT ;  /* 0x000000450400720c */ /* 0x000fe20003f04070 */
[----:B------:R-:W-:Y:S01]  /*3a70*/  IMAD.MOV R6, RZ, RZ, -R6 ;  /* 0x000000ffff067224 */ /* 0x000fe200078e0a06 */
[----:B------:R-:W-:Y:S01]  /*3a80*/  IABS R7, R9 ;  /* 0x0000000900077213 */ /* 0x000fe20000000000 */
[----:B------:R-:W-:Y:S01]  /*3a90*/  @!P6 IMAD.IADD R70, R70, 0x1, -R4 ;  /* 0x000000014646e824 */ /* 0x000fe200078e0a04 */
[C---:B------:R-:W-:Y:S01]  /*3aa0*/  ISETP.GT.U32.AND P6, PT, R4.reuse, R74, PT ;  /* 0x0000004a0400720c */ /* 0x040fe20003fc4070 */
[----:B------:R-:W-:-:S02]  /*3ab0*/  IMAD R73, R4, R6, R73 ;  /* 0x0000000604497224 */ /* 0x000fc400078e0249 */
[----:B------:R-:W-:Y:S02]  /*3ac0*/  VIADD R6, R152, 0x44 ;  /* 0x0000004498067836 */ /* 0x000fe40000000000 */
[----:B------:R-:W-:Y:S01]  /*3ad0*/  @!P1 IMAD.MOV R67, RZ, RZ, -R67 ;  /* 0x000000ffff439224 */ /* 0x000fe200078e0a43 */
[----:B------:R-:W-:Y:S01]  /*3ae0*/  ISETP.GT.U32.AND P1, PT, R4, R72, PT ;  /* 0x000000480400720c */ /* 0x000fe20003f24070 */
[----:B------:R-:W-:Y:S01]  /*3af0*/  IMAD.HI.U32 R5, R0, R7, RZ ;  /* 0x0000000700057227 */ /* 0x000fe200078e00ff */
[----:B------:R-:W-:Y:S02]  /*3b00*/  IABS R75, R6 ;  /* 0x00000006004b7213 */ /* 0x000fe40000000000 */
[----:B------:R-:W-:Y:S01]  /*3b10*/  ISETP.GT.U32.AND P2, PT, R4, R73, PT ;  /* 0x000000490400720c */ /* 0x000fe20003f44070 */
[--C-:B------:R-:W-:Y:S01]  /*3b20*/  @!P4 IMAD.IADD R71, R71, 0x1, -R4.reuse ;  /* 0x000000014747c824 */ /* 0x100fe200078e0a04 */
[----:B------:R-:W-:Y:S01]  /*3b30*/  ISETP.GE.AND P4, PT, R10, RZ, PT ;  /* 0x000000ff0a00720c */ /* 0x000fe20003f86270 */
[----:B------:R-:W-:Y:S01]  /*3b40*/  IMAD.MOV R5, RZ, RZ, -R5 ;  /* 0x000000ffff057224 */ /* 0x000fe200078e0a05 */
[----:B------:R-:W-:Y:S01]  /*3b50*/  IADD3 R10, R152, 0x4d, RZ ;  /* 0x0000004d980a7810 */ /* 0x000fe20007ffe0ff */
[----:B------:R-:W-:Y:S01]  /*3b60*/  @!P0 IMAD.IADD R69, R69, 0x1, -R4 ;  /* 0x0000000145458824 */ /* 0x000fe200078e0a04 */
[----:B------:R-:W-:Y:S01]  /*3b70*/  ISETP.GE.AND P0, PT, R8, RZ, PT ;  /* 0x000000ff0800720c */ /* 0x000fe20003f06270 */
[----:B------:R-:W-:-:S04]  /*3b80*/  IMAD.HI.U32 R2, R0, R75, RZ ;  /* 0x0000004b00027227 */ /* 0x000fc800078e00ff */
[----:B------:R-:W-:Y:S01]  /*3b90*/  IMAD R76, R4, R5, R7 ;  /* 0x00000005044c7224 */ /* 0x000fe200078e0207 */
[----:B------:R-:W-:Y:S01]  /*3ba0*/  IADD3 R5, R152, 0x46, RZ ;  /* 0x0000004698057810 */ /* 0x000fe20007ffe0ff */
[----:B------:R-:W-:Y:S02]  /*3bb0*/  @!P6 IMAD.IADD R74, R74, 0x1, -R4 ;  /* 0x000000014a4ae824 */ /* 0x000fe400078e0a04 */
[----:B------:R-:W-:Y:S01]  /*3bc0*/  IMAD.MOV R2, RZ, RZ, -R2 ;  /* 0x000000ffff027224 */ /* 0x000fe200078e0a02 */
[----:B------:R-:W-:Y:S01]  /*3bd0*/  IABS R77, R5 ;  /* 0x00000005004d7213 */ /* 0x000fe20000000000 */
[----:B------:R-:W-:Y:S01]  /*3be0*/  @!P1 IMAD.IADD R72, R72, 0x1, -R4 ;  /* 0x0000000148489824 */ /* 0x000fe200078e0a04 */
[C---:B------:R-:W-:Y:S01]  /*3bf0*/  ISETP.GT.U32.AND P6, PT, R4.reuse, R74, PT ;  /* 0x0000004a0400720c */ /* 0x040fe20003fc4070 */
[----:B------:R-:W-:Y:S01]  /*3c00*/  IMAD R75, R4, R2, R75 ;  /* 0x00000002044b7224 */ /* 0x000fe200078e024b */
[----:B------:R-:W-:Y:S01]  /*3c10*/  ISETP.GE.AND P1, PT, R12, RZ, PT ;  /* 0x000000ff0c00720c */ /* 0x000fe20003f26270 */
[----:B------:R-:W-:Y:S01]  /*3c20*/  @!P5 IMAD.MOV R68, RZ, RZ, -R68 ;  /* 0x000000ffff44d224 */ /* 0x000fe200078e0a44 */
[----:B------:R-:W-:Y:S01]  /*3c30*/  ISETP.GT.U32.AND P5, PT, R4, R72, PT ;  /* 0x000000480400720c */ /* 0x000fe20003fa4070 */
[----:B------:R-:W-:Y:S01]  /*3c40*/  @!P4 IMAD.MOV R71, RZ, RZ, -R71 ;  /* 0x000000ffff47c224 */ /* 0x000fe200078e0a47 */
[----:B------:R-:W-:Y:S01]  /*3c50*/  ISETP.GE.AND P4, PT, R14, RZ, PT ;  /* 0x000000ff0e00720c */ /* 0x000fe20003f86270 */
[----:B------:R-:W-:-:S04]  /*3c60*/  IMAD.HI.U32 R2, R0, R77, RZ ;  /* 0x0000004d00027227 */ /* 0x000fc800078e00ff */
[----:B------:R-:W-:Y:S01]  /*3c70*/  @!P2 IMAD.IADD R73, R73, 0x1, -R4 ;  /* 0x000000014949a824 */ /* 0x000fe200078e0a04 */
[----:B------:R-:W-:Y:S01]  /*3c80*/  ISETP.GE.AND P2, PT, R13, RZ, PT ;  /* 0x000000ff0d00720c */ /* 0x000fe20003f46270 */
[----:B------:R-:W-:Y:S01]  /*3c90*/  @!P0 IMAD.MOV R70, RZ, RZ, -R70 ;  /* 0x000000ffff468224 */ /* 0x000fe200078e0a46 */
[C---:B------:R-:W-:Y:S01]  /*3ca0*/  ISETP.GT.U32.AND P0, PT, R4.reuse, R75, PT ;  /* 0x0000004b0400720c */ /* 0x040fe20003f04070 */
[----:B------:R-:W-:Y:S02]  /*3cb0*/  IMAD.MOV R2, RZ, RZ, -R2 ;  /* 0x000000ffff027224 */ /* 0x000fe400078e0a02 */
[----:B------:R-:W-:Y:S01]  /*3cc0*/  @!P3 IMAD.MOV R69, RZ, RZ, -R69 ;  /* 0x000000ffff45b224 */ /* 0x000fe200078e0a45 */
[----:B------:R-:W-:Y:S01]  /*3cd0*/  ISETP.GT.U32.AND P3, PT, R4, R73, PT ;  /* 0x000000490400720c */ /* 0x000fe20003f64070 */
[--C-:B------:R-:W-:Y:S01]  /*3ce0*/  @!P6 IMAD.IADD R74, R74, 0x1, -R4.reuse ;  /* 0x000000014a4ae824 */ /* 0x100fe200078e0a04 */
[----:B------:R-:W-:Y:S01]  /*3cf0*/  ISETP.GE.AND P6, PT, R9, RZ, PT ;  /* 0x000000ff0900720c */ /* 0x000fe20003fc6270 */
[----:B------:R-:W-:Y:S01]  /*3d00*/  IMAD R77, R4, R2, R77 ;  /* 0x00000002044d7224 */ /* 0x000fe200078e024d */
[----:B------:R-:W-:Y:S01]  /*3d10*/  IADD3 R2, R152, 0x48, RZ ;  /* 0x0000004898027810 */ /* 0x000fe20007ffe0ff */
[----:B------:R-:W-:Y:S01]  /*3d20*/  @!P5 IMAD.IADD R72, R72, 0x1, -R4 ;  /* 0x000000014848d824 */ /* 0x000fe200078e0a04 */
[C---:B------:R-:W-:Y:S01]  /*3d30*/  ISETP.GT.U32.AND P5, PT, R4.reuse, R76, PT ;  /* 0x0000004c0400720c */ /* 0x040fe20003fa4070 */
[----:B------:R-:W-:Y:S01]  /*3d40*/  @!P4 IMAD.MOV R74, RZ, RZ, -R74 ;  /* 0x000000ffff4ac224 */ /* 0x000fe200078e0a4a */
[----:B------:R-:W-:Y:S01]  /*3d50*/  ISETP.GT.U32.AND P4, PT, R4, R77, PT ;  /* 0x0000004d0400720c */ /* 0x000fe20003f84070 */
[----:B------:R-:W-:Y:S01]  /*3d60*/  @!P0 IMAD.IADD R75, R75, 0x1, -R4 ;  /* 0x000000014b4b8824 */ /* 0x000fe200078e0a04 */
[----:B------:R-:W-:Y:S01]  /*3d70*/  ISETP.GE.AND P0, PT, R5, RZ, PT ;  /* 0x000000ff0500720c */ /* 0x000fe20003f06270 */
[C---:B------:R-:W-:Y:S01]  /*3d80*/  VIADD R8, R152.reuse, 0x47 ;  /* 0x0000004798087836 */ /* 0x040fe20000000000 */
[----:B------:R-:W-:Y:S01]  /*3d90*/  IABS R79, R2 ;  /* 0x00000002004f7213 */ /* 0x000fe20000000000 */
[----:B------:R-:W-:Y:S01]  /*3da0*/  @!P1 IMAD.MOV R72, RZ, RZ, -R72 ;  /* 0x000000ffff489224 */ /* 0x000fe200078e0a48 */
[----:B------:R-:W-:Y:S01]  /*3db0*/  @!P3 IADD3 R73, R73, -R4, RZ ;  /* 0x800000044949b210 */ /* 0x000fe20007ffe0ff */
[----:B------:R-:W-:Y:S01]  /*3dc0*/  VIADD R11, R152, 0x4e ;  /* 0x0000004e980b7836 */ /* 0x000fe20000000000 */
[----:B------:R-:W-:Y:S01]  /*3dd0*/  ISETP.GT.U32.AND P1, PT, R4, R75, PT ;  /* 0x0000004b0400720c */ /* 0x000fe20003f24070 */
[----:B------:R-:W-:Y:S01]  /*3de0*/  VIADD R9, R152, 0x4c ;  /* 0x0000004c98097836 */ /* 0x000fe20000000000 */
[----:B------:R-:W-:Y:S01]  /*3df0*/  IABS R7, R8 ;  /* 0x0000000800077213 */ /* 0x000fe20000000000 */
[----:B------:R-:W-:Y:S01]  /*3e00*/  @!P2 IMAD.MOV R73, RZ, RZ, -R73 ;  /* 0x000000ffff49a224 */ /* 0x000fe200078e0a49 */
[----:B------:R-:W-:Y:S01]  /*3e10*/  ISETP.GE.AND P2, PT, R8, RZ, PT ;  /* 0x000000ff0800720c */ /* 0x000fe20003f46270 */
[--C-:B------:R-:W-:Y:S01]  /*3e20*/  @!P5 IMAD.IADD R76, R76, 0x1, -R4.reuse ;  /* 0x000000014c4cd824 */ /* 0x100fe200078e0a04 */
[----:B------:R-:W-:Y:S01]  /*3e30*/  ISETP.GE.AND P3, PT, R6, RZ, PT ;  /* 0x000000ff0600720c */ /* 0x000fe20003f66270 */
[----:B------:R-:W-:Y:S01]  /*3e40*/  VIADD R8, R152, 0x4a ;  /* 0x0000004a98087836 */ /* 0x000fe20000000000 */
[----:B------:R-:W-:Y:S01]  /*3e50*/  IABS R85, R11 ;  /* 0x0000000b00557213 */ /* 0x000fe20000000000 */
[----:B------:R-:W-:Y:S01]  /*3e60*/  @!P4 IMAD.IADD R77, R77, 0x1, -R4 ;  /* 0x000000014d4dc824 */ /* 0x000fe200078e0a04 */
[----:B------:R-:W-:Y:S01]  /*3e70*/  ISETP.GT.U32.AND P5, PT, R4, R76, PT ;  /* 0x0000004c0400720c */ /* 0x000fe20003fa4070 */
[----:B------:R-:W-:Y:S01]  /*3e80*/  IMAD.HI.U32 R5, R0, R7, RZ ;  /* 0x0000000700057227 */ /* 0x000fe200078e00ff */
[----:B------:R-:W-:-:S02]  /*3e90*/  IABS R81, R8 ;  /* 0x0000000800517213 */ /* 0x000fc40000000000 */
[----:B------:R-:W-:Y:S01]  /*3ea0*/  ISETP.GT.U32.AND P4, PT, R4, R77, PT ;  /* 0x0000004d0400720c */ /* 0x000fe20003f84070 */
[----:B------:R-:W-:Y:S01]  /*3eb0*/  IMAD.MOV R5, RZ, RZ, -R5 ;  /* 0x000000ffff057224 */ /* 0x000fe200078e0a05 */
[----:B------:R-:W-:Y:S01]  /*3ec0*/  IABS R83, R9 ;  /* 0x0000000900537213 */ /* 0x000fe20000000000 */
[----:B------:R-:W-:Y:S01]  /*3ed0*/  @!P1 IMAD.IADD R75, R75, 0x1, -R4 ;  /* 0x000000014b4b9824 */ /* 0x000fe200078e0a04 */
[----:B------:R-:W-:Y:S01]  /*3ee0*/  ISETP.GE.AND P1, PT, R2, RZ, PT ;  /* 0x000000ff0200720c */ /* 0x000fe20003f26270 */
[----:B------:R-:W-:Y:S02]  /*3ef0*/  IMAD R78, R4, R5, R7 ;  /* 0x00000005044e7224 */ /* 0x000fe400078e0207 */
[----:B------:R-:W-:Y:S02]  /*3f00*/  VIADD R5, R152, 0x49 ;  /* 0x0000004998057836 */ /* 0x000fe40000000000 */
[----:B------:R-:W-:-:S03]  /*3f10*/  IMAD.HI.U32 R2, R0, R79, RZ ;  /* 0x0000004f00027227 */ /* 0x000fc600078e00ff */
[----:B------:R-:W-:Y:S01]  /*3f20*/  IABS R7, R5 ;  /* 0x0000000500077213 */ /* 0x000fe20000000000 */
[----:B------:R-:W-:-:S04]  /*3f30*/  IMAD.HI.U32 R6, R0, R81, RZ ;  /* 0x0000005100067227 */ /* 0x000fc800078e00ff */
[----:B------:R-:W-:Y:S02]  /*3f40*/  IMAD.MOV R2, RZ, RZ, -R2 ;  /* 0x000000ffff027224 */ /* 0x000fe400078e0a02 */
[----:B------:R-:W-:Y:S02]  /*3f50*/  IMAD.MOV R6, RZ, RZ, -R6 ;  /* 0x000000ffff067224 */ /* 0x000fe400078e0a06 */
[--C-:B------:R-:W-:Y:S01]  /*3f60*/  @!P5 IMAD.IADD R76, R76, 0x1, -R4.reuse ;  /* 0x000000014c4cd824 */ /* 0x100fe200078e0a04 */
[C---:B------:R-:W-:Y:S01]  /*3f70*/  ISETP.GT.U32.AND P5, PT, R4.reuse, R78, PT ;  /* 0x0000004e0400720c */ /* 0x040fe20003fa4070 */
[----:B------:R-:W-:Y:S01]  /*3f80*/  @!P3 IMAD.MOV R75, RZ, RZ, -R75 ;  /* 0x000000ffff4bb224 */ /* 0x000fe200078e0a4b */
[----:B------:R-:W-:Y:S01]  /*3f90*/  ISETP.GE.AND P3, PT, R5, RZ, PT ;  /* 0x000000ff0500720c */ /* 0x000fe20003f66270 */
[----:B------:R-:W-:Y:S02]  /*3fa0*/  IMAD R79, R4, R2, R79 ;  /* 0x00000002044f7224 */ /* 0x000fe400078e024f */
[----:B------:R-:W-:-:S02]  /*3fb0*/  @!P4 IMAD.IADD R77, R77, 0x1, -R4 ;  /* 0x000000014d4dc824 */ /* 0x000fc400078e0a04 */
[C---:B------:R-:W-:Y:S01]  /*3fc0*/  IMAD R81, R4.reuse, R6, R81 ;  /* 0x0000000604517224 */ /* 0x040fe200078e0251 */
[----:B------:R-:W-:Y:S01]  /*3fd0*/  ISETP.GT.U32.AND P4, PT, R4, R79, PT ;  /* 0x0000004f0400720c */ /* 0x000fe20003f84070 */
[----:B------:R-:W-:-:S04]  /*3fe0*/  IMAD.HI.U32 R5, R0, R7, RZ ;  /* 0x0000000700057227 */ /* 0x000fc800078e00ff */
[----:B------:R-:W-:Y:S01]  /*3ff0*/  @!P6 IMAD.MOV R76, RZ, RZ, -R76 ;  /* 0x000000ffff4ce224 */ /* 0x000fe200078e0a4c */
[----:B------:R-:W-:Y:S01]  /*4000*/  ISETP.GE.AND P6, PT, R8, RZ, PT ;  /* 0x000000ff0800720c */ /* 0x000fe20003fc6270 */
[----:B------:R-:W-:Y:S01]  /*4010*/  @!P0 IMAD.MOV R77, RZ, RZ, -R77 ;  /* 0x000000ffff4d8224 */ /* 0x000fe200078e0a4d */
[----:B------:R-:W-:Y:S01]  /*4020*/  ISETP.GT.U32.AND P0, PT, R4, R81, PT ;  /* 0x000000510400720c */ /* 0x000fe20003f04070 */
[----:B------:R-:W-:Y:S01]  /*4030*/  IMAD.MOV R5, RZ, RZ, -R5 ;  /* 0x000000ffff057224 */ /* 0x000fe200078e0a05 */
[----:B------:R-:W-:Y:S01]  /*4040*/  @!P5 IADD3 R78, R78, -R4, RZ ;  /* 0x800000044e4ed210 */ /* 0x000fe20007ffe0ff */
[----:B------:R-:W-:Y:S02]  /*4050*/  VIADD R8, R152, 0x4b ;  /* 0x0000004b98087836 */ /* 0x000fe40000000000 */
[----:B------:R-:W-:Y:S01]  /*4060*/  IMAD R80, R4, R5, R7 ;  /* 0x0000000504507224 */ /* 0x000fe200078e0207 */
[----:B------:R-:W-:Y:S01]  /*4070*/  IABS R7, R10 ;  /* 0x0000000a00077213 */ /* 0x000fe20000000000 */
[----:B------:R-:W-:Y:S01]  /*4080*/  @!P4 IMAD.IADD R79, R79, 0x1, -R4 ;  /* 0x000000014f4fc824 */ /* 0x000fe200078e0a04 */
[----:B------:R-:W-:Y:S01]  /*4090*/  IABS R5, R8 ;  /* 0x0000000800057213 */ /* 0x000fe20000000000 */
[----:B------:R-:W-:Y:S01]  /*40a0*/  IMAD.HI.U32 R6, R0, R85, RZ ;  /* 0x0000005500067227 */ /* 0x000fe200078e00ff */
[----:B------:R-:W-:-:S02]  /*40b0*/  ISETP.GT.U32.AND P5, PT, R4, R78, PT ;  /* 0x0000004e0400720c */ /* 0x000fc40003fa4070 */
[----:B------:R-:W-:Y:S01]  /*40c0*/  ISETP.GT.U32.AND P4, PT, R4, R79, PT ;  /* 0x0000004f0400720c */ /* 0x000fe20003f84070 */
[----:B------:R-:W-:-:S04]  /*40d0*/  IMAD.HI.U32 R2, R0, R5, RZ ;  /* 0x0000000500027227 */ /* 0x000fc800078e00ff */
[----:B------:R-:W-:Y:S02]  /*40e0*/  @!P0 IMAD.IADD R81, R81, 0x1, -R4 ;  /* 0x0000000151518824 */ /* 0x000fe400078e0a04 */
[----:B------:R-:W-:Y:S02]  /*40f0*/  IMAD.MOV R2, RZ, RZ, -R2 ;  /* 0x000000ffff027224 */ /* 0x000fe400078e0a02 */
[----:B------:R-:W-:Y:S01]  /*4100*/  IMAD.MOV R6, RZ, RZ, -R6 ;  /* 0x000000ffff067224 */ /* 0x000fe200078e0a06 */
[C---:B------:R-:W-:Y:S01]  /*4110*/  ISETP.GT.U32.AND P0, PT, R4.reuse, R81, PT ;  /* 0x000000510400720c */ /* 0x040fe20003f04070 */
[----:B------:R-:W-:Y:S02]  /*4120*/  IMAD R82, R4, R2, R5 ;  /* 0x0000000204527224 */ /* 0x000fe400078e0205 */
[----:B------:R-:W-:Y:S01]  /*4130*/  IMAD.HI.U32 R5, R0, R7, RZ ;  /* 0x0000000700057227 */ /* 0x000fe200078e00ff */
[----:B------:R-:W-:Y:S02]  /*4140*/  @!P4 IADD3 R79, R79, -R4, RZ ;  /* 0x800000044f4fc210 */ /* 0x000fe40007ffe0ff */
[----:B------:R-:W-:Y:S01]  /*4150*/  ISETP.GT.U32.AND P4, PT, R4, R82, PT ;  /* 0x000000520400720c */ /* 0x000fe20003f84070 */
[----:B------:R-:W-:Y:S01]  /*4160*/  IMAD.MOV R5, RZ, RZ, -R5 ;  /* 0x000000ffff057224 */ /* 0x000fe200078e0a05 */
[----:B------:R-:W-:Y:S01]  /*4170*/  @!P1 IADD3 R79, -R79, RZ, RZ ;  /* 0x000000ff4f4f9210 */ /* 0x000fe20007ffe1ff */
[----:B------:R-:W-:Y:S01]  /*4180*/  @!P5 IMAD.IADD R78, R78, 0x1, -R4 ;  /* 0x000000014e4ed824 */ /* 0x000fe200078e0a04 */
[C---:B------:R-:W-:Y:S01]  /*4190*/  ISETP.GT.U32.AND P5, PT, R4.reuse, R80, PT ;  /* 0x000000500400720c */ /* 0x040fe20003fa4070 */
[----:B------:R-:W-:-:S02]  /*41a0*/  IMAD R84, R4, R5, R7 ;  /* 0x0000000504547224 */ /* 0x000fc400078e0207 */
[C---:B------:R-:W-:Y:S02]  /*41b0*/  IMAD R85, R4.reuse, R6, R85 ;  /* 0x0000000604557224 */ /* 0x040fe400078e0255 */
[----:B------:R-:W-:Y:S01]  /*41c0*/  @!P0 IMAD.IADD R81, R81, 0x1, -R4 ;  /* 0x0000000151518824 */ /* 0x000fe200078e0a04 */
[----:B------:R-:W-:Y:S01]  /*41d0*/  ISETP.GT.U32.AND P0, PT, R4, R84, PT ;  /* 0x000000540400720c */ /* 0x000fe20003f04070 */
[----:B------:R-:W-:Y:S02]  /*41e0*/  VIADD R7, R152, 0x4f ;  /* 0x0000004f98077836 */ /* 0x000fe40000000000 */
[----:B------:R-:W-:-:S03]  /*41f0*/  IMAD.HI.U32 R2, R0, R83, RZ ;  /* 0x0000005300027227 */ /* 0x000fc600078e00ff */
[----:B------:R-:W-:Y:S01]  /*4200*/  IABS R5, R7 ;  /* 0x0000000700057213 */ /* 0x000fe20000000000 */
[----:B------:R-:W-:Y:S01]  /*4210*/  @!P6 IMAD.MOV R81, RZ, RZ, -R81 ;  /* 0x000000ffff51e224 */ /* 0x000fe200078e0a51 */
[----:B------:R-:W-:Y:S01]  /*4220*/  ISETP.GT.U32.AND P6, PT, R4, R85, PT ;  /* 0x000000550400720c */ /* 0x000fe20003fc4070 */
[----:B------:R-:W-:Y:S02]  /*4230*/  IMAD.MOV R2, RZ, RZ, -R2 ;  /* 0x000000ffff027224 */ /* 0x000fe400078e0a02 */
[----:B------:R-:W-:Y:S02]  /*4240*/  VIADD R6, R152, 0x50 ;  /* 0x0000005098067836 */ /* 0x000fe40000000000 */
[----:B------:R-:W-:Y:S01]  /*4250*/  IMAD R83, R4, R2, R83 ;  /* 0x0000000204537224 */ /* 0x000fe200078e0253 */
[----:B------:R-:W-:Y:S01]  /*4260*/  @!P0 IADD3 R84, R84, -R4, RZ ;  /* 0x8000000454548210 */ /* 0x000fe20007ffe0ff */
[----:B------:R-:W-:Y:S01]  /*4270*/  IMAD.HI.U32 R2, R0, R5, RZ ;  /* 0x0000000500027227 */ /* 0x000fe200078e00ff */
[----:B------:R-:W-:-:S02]  /*4280*/  IABS R87, R6 ;  /* 0x0000000600577213 */ /* 0x000fc40000000000 */
[----:B------:R-:W-:Y:S01]  /*4290*/  ISETP.GT.U32.AND P1, PT, R4, R83, PT ;  /* 0x000000530400720c */ /* 0x000fe20003f24070 */
[--C-:B------:R-:W-:Y:S02]  /*42a0*/  @!P5 IMAD.IADD R80, R80, 0x1, -R4.reuse ;  /* 0x000000015050d824 */ /* 0x100fe400078e0a04 */
[----:B------:R-:W-:Y:S02]  /*42b0*/  @!P4 IMAD.IADD R82, R82, 0x1, -R4 ;  /* 0x000000015252c824 */ /* 0x000fe400078e0a04 */
[----:B------:R-:W-:Y:S01]  /*42c0*/  IMAD.MOV R2, RZ, RZ, -R2 ;  /* 0x000000ffff027224 */ /* 0x000fe200078e0a02 */
[C---:B------:R-:W-:Y:S01]  /*42d0*/  ISETP.GT.U32.AND P5, PT, R4.reuse, R80, PT ;  /* 0x000000500400720c */ /* 0x040fe20003fa4070 */
[----:B------:R-:W-:Y:S01]  /*42e0*/  @!P6 IMAD.IADD R85, R85, 0x1, -R4 ;  /* 0x000000015555e824 */ /* 0x000fe200078e0a04 */
[C---:B------:R-:W-:Y:S01]  /*42f0*/  ISETP.GT.U32.AND P4, PT, R4.reuse, R82, PT ;  /* 0x000000520400720c */ /* 0x040fe20003f84070 */
[C---:B------:R-:W-:Y:S01]  /*4300*/  IMAD R86, R4.reuse, R2, R5 ;  /* 0x0000000204567224 */ /* 0x040fe200078e0205 */
[----:B------:R-:W-:Y:S01]  /*4310*/  ISETP.GT.U32.AND P6, PT, R4, R84, PT ;  /* 0x000000540400720c */ /* 0x000fe20003fc4070 */
[----:B------:R-:W-:-:S04]  /*4320*/  IMAD.HI.U32 R2, R0, R87, RZ ;  /* 0x0000005700027227 */ /* 0x000fc800078e00ff */
[----:B------:R-:W-:Y:S01]  /*4330*/  @!P2 IMAD.MOV R78, RZ, RZ, -R78 ;  /* 0x000000ffff4ea224 */ /* 0x000fe200078e0a4e */
[----:B------:R-:W-:Y:S01]  /*4340*/  ISETP.GE.AND P2, PT, R8, RZ, PT ;  /* 0x000000ff0800720c */ /* 0x000fe20003f46270 */
[----:B------:R-:W-:Y:S02]  /*4350*/  IMAD.MOV R2, RZ, RZ, -R2 ;  /* 0x000000ffff027224 */ /* 0x000fe400078e0a02 */
[--C-:B------:R-:W-:Y:S01]  /*4360*/  @!P5 IMAD.IADD R80, R80, 0x1, -R4.reuse ;  /* 0x000000015050d824 */ /* 0x100fe200078e0a04 */
[----:B------:R-:W-:Y:S01]  /*4370*/  ISETP.GE.AND P5, PT, R9, RZ, PT ;  /* 0x000000ff0900720c */ /* 0x000fe20003fa6270 */
[----:B------:R-:W-:Y:S02]  /*4380*/  IMAD R87, R4, R2, R87 ;  /* 0x0000000204577224 */ /* 0x000fe400078e0257 */
[----:B------:R-:W-:Y:S01]  /*4390*/  @!P4 IMAD.IADD R82, R82, 0x1, -R4 ;  /* 0x000000015252c824 */ /* 0x000fe200078e0a04 */
[----:B------:R-:W-:Y:S01]  /*43a0*/  @!P6 IADD3 R84, R84, -R4, RZ ;  /* 0x800000045454e210 */ /* 0x000fe20007ffe0ff */
[----:B------:R-:W-:Y:S01]  /*43b0*/  VIADD R8, R152, 0x51 ;  /* 0x0000005198087836 */ /* 0x000fe20000000000 */
[----:B------:R-:W-:Y:S01]  /*43c0*/  ISETP.GT.U32.AND P6, PT, R4, R87, PT ;  /* 0x000000570400720c */ /* 0x000fe20003fc4070 */
[----:B------:R-:W-:Y:S01]  /*43d0*/  @!P3 IMAD.MOV R80, RZ, RZ, -R80 ;  /* 0x000000ffff50b224 */ /* 0x000fe200078e0a50 */
[----:B------:R-:W-:Y:S01]  /*43e0*/  ISETP.GE.AND P3, PT, R10, RZ, PT ;  /* 0x000000ff0a00720c */ /* 0x000fe20003f66270 */
[----:B------:R-:W-:Y:S01]  /*43f0*/  @!P1 IMAD.IADD R83, R83, 0x1, -R4 ;  /* 0x0000000153539824 */ /* 0x000fe200078e0a04 */
[----:B------:R-:W-:Y:S01]  /*4400*/  ISETP.GE.AND P1, PT, R7, RZ, PT ;  /* 0x000000ff0700720c */ /* 0x000fe20003f26270 */
[----:B------:R-:W-:Y:S01]  /*4410*/  @!P2 IMAD.MOV R82, RZ, RZ, -R82 ;  /* 0x000000ffff52a224 */ /* 0x000fe200078e0a52 */
[----:B------:R-:W-:Y:S01]  /*4420*/  ISETP.GT.U32.AND P2, PT, R4, R85, PT ;  /* 0x000000550400720c */ /* 0x000fe20003f44070 */
[C---:B------:R-:W-:Y:S01]  /*4430*/  VIADD R10, R152.reuse, 0x52 ;  /* 0x00000052980a7836 */ /* 0x040fe20000000000 */
[----:B------:R-:W-:Y:S01]  /*4440*/  IABS R7, R8 ;  /* 0x0000000800077213 */ /* 0x000fe20000000000 */
[C---:B------:R-:W-:Y:S01]  /*4450*/  VIADD R12, R152.reuse, 0x60 ;  /* 0x00000060980c7836 */ /* 0x040fe20000000000 */
[----:B------:R-:W-:Y:S01]  /*4460*/  ISETP.GE.AND P4, PT, R11, RZ, PT ;  /* 0x000000ff0b00720c */ /* 0x000fe20003f86270 */
[----:B------:R-:W-:Y:S01]  /*4470*/  VIADD R11, R152, 0x53 ;  /* 0x00000053980b7836 */ /* 0x000fe20000000000 */
[----:B------:R-:W-:Y:S01]  /*4480*/  ISETP.GT.U32.AND P0, PT, R4, R83, PT ;  /* 0x000000530400720c */ /* 0x000fe20003f04070 */
[----:B------:R-:W-:Y:S01]  /*4490*/  IMAD.HI.U32 R2, R0, R7, RZ ;  /* 0x0000000700027227 */ /* 0x000fe200078e00ff */
[----:B------:R-:W-:-:S02]  /*44a0*/  IABS R89, R10 ;  /* 0x0000000a00597213 */ /* 0x000fc40000000000 */
[----:B------:R-:W-:Y:S01]  /*44b0*/  IABS R9, R11 ;  /* 0x0000000b00097213 */ /* 0x000fe20000000000 */
[----:B------:R-:W-:Y:S01]  /*44c0*/  @!P6 IMAD.IADD R87, R87, 0x1, -R4 ;  /* 0x000000015757e824 */ /* 0x000fe200078e0a04 */
[----:B------:R-:W-:Y:S01]  /*44d0*/  @!P3 IADD3 R84, -R84, RZ, RZ ;  /* 0x000000ff5454b210 */ /* 0x000fe20007ffe1ff */
[----:B------:R-:W-:Y:S01]  /*44e0*/  IMAD.HI.U32 R5, R0, R89, RZ ;  /* 0x0000005900057227 */ /* 0x000fe200078e00ff */
[----:B------:R-:W-:Y:S02]  /*44f0*/  IABS R103, R12 ;  /* 0x0000000c00677213 */ /* 0x000fe40000000000 */
[----:B------:R-:W-:Y:S01]  /*4500*/  ISETP.GT.U32.AND P6, PT, R4, R87, PT ;  /* 0x000000570400720c */ /* 0x000fe20003fc4070 */
[----:B------:R-:W-:Y:S02]  /*4510*/  IMAD.MOV R2, RZ, RZ, -R2 ;  /* 0x000000ffff027224 */ /* 0x000fe400078e0a02 */
[----:B------:R-:W-:Y:S01]  /*4520*/  @!P2 IMAD.IADD R85, R85, 0x1, -R4 ;  /* 0x000000015555a824 */ /* 0x000fe200078e0a04 */
[----:B------:R-:W-:Y:S01]  /*4530*/  ISETP.GE.AND P2, PT, R6, RZ, PT ;  /* 0x000000ff0600720c */ /* 0x000fe20003f46270 */
[----:B------:R-:W-:-:S04]  /*4540*/  IMAD.HI.U32 R6, R0, R9, RZ ;  /* 0x0000000900067227 */ /* 0x000fc800078e00ff */
[----:B------:R-:W-:Y:S02]  /*4550*/  IMAD.MOV R5, RZ, RZ, -R5 ;  /* 0x000000ffff057224 */ /* 0x000fe400078e0a05 */
[C---:B------:R-:W-:Y:S02]  /*4560*/  IMAD R88, R4.reuse, R2, R7 ;  /* 0x0000000204587224 */ /* 0x040fe400078e0207 */
[----:B------:R-:W-:Y:S01]  /*4570*/  @!P0 IMAD.IADD R83, R83, 0x1, -R4 ;  /* 0x0000000153538824 */ /* 0x000fe200078e0a04 */
[C---:B------:R-:W-:Y:S01]  /*4580*/  ISETP.GT.U32.AND P0, PT, R4.reuse, R86, PT ;  /* 0x000000560400720c */ /* 0x040fe20003f04070 */
[----:B------:R-:W-:Y:S01]  /*4590*/  IMAD.MOV R6, RZ, RZ, -R6 ;  /* 0x000000ffff067224 */ /* 0x000fe200078e0a06 */
[C---:B------:R-:W-:Y:S01]  /*45a0*/  ISETP.GT.U32.AND P3, PT, R4.reuse, R88, PT ;  /* 0x000000580400720c */ /* 0x040fe20003f64070 */
[C---:B------:R-:W-:Y:S02]  /*45b0*/  IMAD R89, R4.reuse, R5, R89 ;  /* 0x0000000504597224 */ /* 0x040fe400078e0259 */
[----:B------:R-:W-:-:S02]  /*45c0*/  IMAD R90, R4, R6, R9 ;  /* 0x00000006045a7224 */ /* 0x000fc400078e0209 */
[----:B------:R-:W-:Y:S01]  /*45d0*/  @!P4 IMAD.MOV R85, RZ, RZ, -R85 ;  /* 0x000000ffff55c224 */ /* 0x000fe200078e0a55 */
[C---:B------:R-:W-:Y:S01]  /*45e0*/  ISETP.GT.U32.AND P4, PT, R4.reuse, R89, PT ;  /* 0x000000590400720c */ /* 0x040fe20003f84070 */
[--C-:B------:R-:W-:Y:S01]  /*45f0*/  @!P6 IMAD.IADD R87, R87, 0x1, -R4.reuse ;  /* 0x000000015757e824 */ /* 0x100fe200078e0a04 */
[----:B------:R-:W-:Y:S01]  /*4600*/  ISETP.GT.U32.AND P6, PT, R4, R90, PT ;  /* 0x0000005a0400720c */ /* 0x000fe20003fc4070 */
[----:B------:R-:W-:Y:S02]  /*4610*/  VIADD R6, R152, 0x54 ;  /* 0x0000005498067836 */ /* 0x000fe40000000000 */
[--C-:B------:R-:W-:Y:S01]  /*4620*/  @!P0 IMAD.IADD R86, R86, 0x1, -R4.reuse ;  /* 0x0000000156568824 */ /* 0x100fe200078e0a04 */
[----:B------:R-:W-:Y:S01]  /*4630*/  ISETP.GE.AND P0, PT, R8, RZ, PT ;  /* 0x000000ff0800720c */ /* 0x000fe20003f06270 */
[----:B------:R-:W-:Y:S01]  /*4640*/  VIADD R8, R152, 0x55 ;  /* 0x0000005598087836 */ /* 0x000fe20000000000 */
[----:B------:R-:W-:Y:S01]  /*4650*/  IABS R91, R6 ;  /* 0x00000006005b7213 */ /* 0x000fe20000000000 */
[----:B------:R-:W-:Y:S01]  /*4660*/  @!P3 IMAD.IADD R88, R88, 0x1, -R4 ;  /* 0x000000015858b824 */ /* 0x000fe200078e0a04 */
[----:B------:R-:W-:Y:S01]  /*4670*/  ISETP.GE.AND P3, PT, R11, RZ, PT ;  /* 0x000000ff0b00720c */ /* 0x000fe20003f66270 */
[----:B------:R-:W-:Y:S01]  /*4680*/  @!P5 IMAD.MOV R83, RZ, RZ, -R83 ;  /* 0x000000ffff53d224 */ /* 0x000fe200078e0a53 */
[----:B------:R-:W-:Y:S01]  /*4690*/  IABS R7, R8 ;  /* 0x0000000800077213 */ /* 0x000fe20000000000 */
[----:B------:R-:W-:Y:S01]  /*46a0*/  IMAD.HI.U32 R2, R0, R91, RZ ;  /* 0x0000005b00027227 */ /* 0x000fe200078e00ff */
[----:B------:R-:W-:-:S02]  /*46b0*/  @!P4 IADD3 R89, R89, -R4, RZ ;  /* 0x800000045959c210 */ /* 0x000fc40007ffe0ff */
[----:B------:R-:W-:Y:S01]  /*46c0*/  ISETP.GT.U32.AND P4, PT, R4, R88, PT ;  /* 0x000000580400720c */ /* 0x000fe20003f84070 */
[----:B------:R-:W-:Y:S01]  /*46d0*/  @!P6 IMAD.IADD R90, R90, 0x1, -R4 ;  /* 0x000000015a5ae824 */ /* 0x000fe200078e0a04 */
[C---:B------:R-:W-:Y:S01]  /*46e0*/  ISETP.GT.U32.AND P6, PT, R4.reuse, R89, PT ;  /* 0x000000590400720c */ /* 0x040fe20003fc4070 */
[----:B------:R-:W-:Y:S01]  /*46f0*/  IMAD.MOV R5, RZ, RZ, -R2 ;  /* 0x000000ffff057224 */ /* 0x000fe200078e0a02 */
[----:B------:R-:W-:Y:S01]  /*4700*/  ISETP.GT.U32.AND P5, PT, R4, R86, PT ;  /* 0x000000560400720c */ /* 0x000fe20003fa4070 */
[----:B------:R-:W-:-:S04]  /*4710*/  IMAD.HI.U32 R2, R0, R7, RZ ;  /* 0x0000000700027227 */ /* 0x000fc800078e00ff */
[----:B------:R-:W-:Y:S02]  /*4720*/  IMAD R91, R4, R5, R91 ;  /* 0x00000005045b7224 */ /* 0x000fe400078e025b */
[----:B------:R-:W-:Y:S02]  /*4730*/  IMAD.MOV R2, RZ, RZ, -R2 ;  /* 0x000000ffff027224 */ /* 0x000fe400078e0a02 */
[--C-:B------:R-:W-:Y:S01]  /*4740*/  @!P4 IMAD.IADD R88, R88, 0x1, -R4.reuse ;  /* 0x000000015858c824 */ /* 0x100fe200078e0a04 */
[C---:B------:R-:W-:Y:S01]  /*4750*/  ISETP.GT.U32.AND P4, PT, R4.reuse, R91, PT ;  /* 0x0000005b0400720c */ /* 0x040fe20003f84070 */
[----:B------:R-:W-:Y:S01]  /*4760*/  IMAD R92, R4, R2, R7 ;  /* 0x00000002045c7224 */ /* 0x000fe200078e0207 */
[----:B------:R-:W-:Y:S01]  /*4770*/  @!P6 IADD3 R89, R89, -R4, RZ ;  /* 0x800000045959e210 */ /* 0x000fe20007ffe0ff */
[----:B------:R-:W-:Y:S02]  /*4780*/  VIADD R9, R152, 0x56 ;  /* 0x0000005698097836 */ /* 0x000fe40000000000 */
[----:B------:R-:W-:Y:S01]  /*4790*/  @!P5 IMAD.IADD R86, R86, 0x1, -R4 ;  /* 0x000000015656d824 */ /* 0x000fe200078e0a04 */
[----:B------:R-:W-:Y:S01]  /*47a0*/  ISETP.GT.U32.AND P6, PT, R4, R92, PT ;  /* 0x0000005c0400720c */ /* 0x000fe20003fc4070 */
[----:B------:R-:W-:Y:S01]  /*47b0*/  VIADD R11, R152, 0x58 ;  /* 0x00000058980b7836 */ /* 0x000fe20000000000 */
[----:B------:R-:W-:Y:S01]  /*47c0*/  ISETP.GE.AND P5, PT, R10, RZ, PT ;  /* 0x000000ff0a00720c */ /* 0x000fe20003fa6270 */
[----:B------:R-:W-:Y:S01]  /*47d0*/  VIADD R10, R152, 0x57 ;  /* 0x00000057980a7836 */ /* 0x000fe20000000000 */
[----:B------:R-:W-:Y:S01]  /*47e0*/  IABS R93, R9 ;  /* 0x00000009005d7213 */ /* 0x000fe20000000000 */
[----:B------:R-:W-:Y:S01]  /*47f0*/  @!P1 IMAD.MOV R86, RZ, RZ, -R86 ;  /* 0x000000ffff569224 */ /* 0x000fe200078e0a56 */
[----:B------:R-:W-:Y:S01]  /*4800*/  ISETP.GT.U32.AND P1, PT, R4, R90, PT ;  /* 0x0000005a0400720c */ /* 0x000fe20003f24070 */
[----:B------:R-:W-:Y:S01]  /*4810*/  @!P4 IMAD.IADD R91, R91, 0x1, -R4 ;  /* 0x000000015b5bc824 */ /* 0x000fe200078e0a04 */
[----:B------:R-:W-:Y:S01]  /*4820*/  IABS R7, R10 ;  /* 0x0000000a00077213 */ /* 0x000fe20000000000 */
[----:B------:R-:W-:Y:S01]  /*4830*/  IMAD.HI.U32 R2, R0, R93, RZ ;  /* 0x0000005d00027227 */ /* 0x000fe200078e00ff */
[----:B------:R-:W-:-:S02]  /*4840*/  IABS R95, R11 ;  /* 0x0000000b005f7213 */ /* 0x000fc40000000000 */
[----:B------:R-:W-:Y:S01]  /*4850*/  ISETP.GE.AND P4, PT, R8, RZ, PT ;  /* 0x000000ff0800720c */ /* 0x000fe20003f86270 */
[----:B------:R-:W-:Y:S01]  /*4860*/  @!P6 IMAD.IADD R92, R92, 0x1, -R4 ;  /* 0x000000015c5ce824 */ /* 0x000fe200078e0a04 */
[----:B------:R-:W-:Y:S01]  /*4870*/  ISETP.GT.U32.AND P6, PT, R4, R91, PT ;  /* 0x0000005b0400720c */ /* 0x000fe20003fc4070 */
[----:B------:R-:W-:Y:S01]  /*4880*/  IMAD.MOV R5, RZ, RZ, -R2 ;  /* 0x000000ffff057224 */ /* 0x000fe200078e0a02 */
[----:B------:R-:W-:Y:S01]  /*4890*/  @!P5 IADD3 R89, -R89, RZ, RZ ;  /* 0x000000ff5959d210 */ /* 0x000fe20007ffe1ff */
[----:B------:R-:W-:Y:S01]  /*48a0*/  IMAD.HI.U32 R2, R0, R7, RZ ;  /* 0x0000000700027227 */ /* 0x000fe200078e00ff */
[----:B------:R-:W-:Y:S02]  /*48b0*/  ISETP.GE.AND P5, PT, R9, RZ, PT ;  /* 0x000000ff0900720c */ /* 0x000fe40003fa6270 */
[----:B------:R-:W-:Y:S01]  /*48c0*/  IADD3 R8, R152, 0x5b, RZ ;  /* 0x0000005b98087810 */ /* 0x000fe20007ffe0ff */
[----:B------:R-:W-:Y:S02]  /*48d0*/  IMAD R93, R4, R5, R93 ;  /* 0x00000005045d7224 */ /* 0x000fe400078e025d */
[----:B------:R-:W-:-:S02]  /*48e0*/  IMAD.MOV R94, RZ, RZ, -R2 ;  /* 0x000000ffff5e7224 */ /* 0x000fc400078e0a02 */
        /* <DEDUP_REMOVED lines=8> */
[----:B------:R-:W-:-:S04]  /*4970*/  IMAD.HI.U32 R2, R0, R95, RZ ;  /* 0x0000005f00027227 */ /* 0x000fc800078e00ff */
[----:B------:R-:W-:Y:S01]  /*4980*/  @!P1 IMAD.IADD R90, R90, 0x1, -R4 ;  /* 0x000000015a5a9824 */ /* 0x000fe200078e0a04 */
[----:B------:R-:W-:Y:S01]  /*4990*/  ISETP.GE.AND P1, PT, R6, RZ, PT ;  /* 0x000000ff0600720c */ /* 0x000fe20003f26270 */
[----:B------:R-:W-:Y:S02]  /*49a0*/  VIADD R6, R152, 0x59 ;  /* 0x0000005998067836 */ /* 0x000fe40000000000 */
[----:B------:R-:W-:Y:S02]  /*49b0*/  IMAD.MOV R2, RZ, RZ, -R2 ;  /* 0x000000ffff027224 */ /* 0x000fe400078e0a02 */
[--C-:B------:R-:W-:Y:S01]  /*49c0*/  @!P2 IMAD.IADD R93, R93, 0x1, -R4.reuse ;  /* 0x000000015d5da824 */ /* 0x100fe200078e0a04 */
[----:B------:R-:W-:Y:S01]  /*49d0*/  IABS R5, R6 ;  /* 0x0000000600057213 */ /* 0x000fe20000000000 */
[--C-:B------:R-:W-:Y:S01]  /*49e0*/  @!P0 IMAD.IADD R92, R92, 0x1, -R4.reuse ;  /* 0x000000015c5c8824 */ /* 0x100fe200078e0a04 */
[----:B------:R-:W-:Y:S01]  /*49f0*/  ISETP.GE.AND P2, PT, R6, RZ, PT ;  /* 0x000000ff0600720c */ /* 0x000fe20003f46270 */
[----:B------:R-:W-:Y:S01]  /*4a00*/  IMAD R95, R4, R2, R95 ;  /* 0x00000002045f7224 */ /* 0x000fe200078e025f */
[----:B------:R-:W-:Y:S01]  /*4a10*/  ISETP.GE.AND P0, PT, R11, RZ, PT ;  /* 0x000000ff0b00720c */ /* 0x000fe20003f06270 */
[----:B------:R-:W-:Y:S01]  /*4a20*/  @!P6 IMAD.IADD R94, R94, 0x1, -R4 ;  /* 0x000000015e5ee824 */ /* 0x000fe200078e0a04 */
[C---:B------:R-:W-:Y:S01]  /*4a30*/  ISETP.GT.U32.AND P6, PT, R4.reuse, R93, PT ;  /* 0x0000005d0400720c */ /* 0x040fe20003fc4070 */
[----:B------:R-:W-:Y:S01]  /*4a40*/  @!P4 IMAD.MOV R92, RZ, RZ, -R92 ;  /* 0x000000ffff5cc224 */ /* 0x000fe200078e0a5c */
[----:B------:R-:W-:Y:S01]  /*4a50*/  ISETP.GT.U32.AND P4, PT, R4, R95, PT ;  /* 0x0000005f0400720c */ /* 0x000fe20003f84070 */
[----:B------:R-:W-:Y:S01]  /*4a60*/  IMAD.HI.U32 R2, R0, R5, RZ ;  /* 0x0000000500027227 */ /* 0x000fe200078e00ff */
[----:B------:R-:W-:-:S03]  /*4a70*/  IADD3 R11, R152, 0x5f, RZ ;  /* 0x0000005f980b7810 */ /* 0x000fc60007ffe0ff */
[----:B------:R-:W-:Y:S01]  /*4a80*/  @!P1 IMAD.MOV R91, RZ, RZ, -R91 ;  /* 0x000000ffff5b9224 */ /* 0x000fe200078e0a5b */
[----:B------:R-:W-:Y:S01]  /*4a90*/  ISETP.GT.U32.AND P1, PT, R4, R94, PT ;  /* 0x0000005e0400720c */ /* 0x000fe20003f24070 */
[----:B------:R-:W-:Y:S01]  /*4aa0*/  VIADD R6, R152, 0x5a ;  /* 0x0000005a98067836 */ /* 0x000fe20000000000 */
[----:B------:R-:W-:Y:S01]  /*4ab0*/  IABS R9, R11 ;  /* 0x0000000b00097213 */ /* 0x000fe20000000000 */
[----:B------:R-:W-:Y:S02]  /*4ac0*/  IMAD.MOV R2, RZ, RZ, -R2 ;  /* 0x000000ffff027224 */ /* 0x000fe400078e0a02 */
[----:B------:R-:W-:Y:S01]  /*4ad0*/  @!P6 IMAD.IADD R93, R93, 0x1, -R4 ;  /* 0x000000015d5de824 */ /* 0x000fe200078e0a04 */
[----:B------:R-:W-:Y:S01]  /*4ae0*/  IABS R97, R6 ;  /* 0x0000000600617213 */ /* 0x000fe20000000000 */
[----:B------:R-:W-:Y:S02]  /*4af0*/  IMAD R96, R4, R2, R5 ;  /* 0x0000000204607224 */ /* 0x000fe400078e0205 */
[----:B------:R-:W-:Y:S01]  /*4b00*/  @!P3 IMAD.MOV R90, RZ, RZ, -R90 ;  /* 0x000000ffff5ab224 */ /* 0x000fe200078e0a5a */
[----:B------:R-:W-:Y:S01]  /*4b10*/  ISETP.GE.AND P3, PT, R10, RZ, PT ;  /* 0x000000ff0a00720c */ /* 0x000fe20003f66270 */
[----:B------:R-:W-:Y:S01]  /*4b20*/  IMAD.HI.U32 R2, R0, R97, RZ ;  /* 0x0000006100027227 */ /* 0x000fe200078e00ff */
[----:B------:R-:W-:-:S03]  /*4b30*/  ISETP.GT.U32.AND P6, PT, R4, R96, PT ;  /* 0x000000600400720c */ /* 0x000fc60003fc4070 */
[--C-:B------:R-:W-:Y:S01]  /*4b40*/  @!P4 IMAD.IADD R95, R95, 0x1, -R4.reuse ;  /* 0x000000015f5fc824 */ /* 0x100fe200078e0a04 */
[----:B------:R-:W-:Y:S01]  /*4b50*/  ISETP.GE.AND P4, PT, R8, RZ, PT ;  /* 0x000000ff0800720c */ /* 0x000fe20003f86270 */
[----:B------:R-:W-:Y:S01]  /*4b60*/  @!P1 IMAD.IADD R94, R94, 0x1, -R4 ;  /* 0x000000015e5e9824 */ /* 0x000fe200078e0a04 */
[----:B------:R-:W-:Y:S01]  /*4b70*/  ISETP.GE.AND P1, PT, R6, RZ, PT ;  /* 0x000000ff0600720c */ /* 0x000fe20003f26270 */
[----:B------:R-:W-:Y:S01]  /*4b80*/  @!P5 IMAD.MOV R93, RZ, RZ, -R93 ;  /* 0x000000ffff5dd224 */ /* 0x000fe200078e0a5d */
[----:B------:R-:W-:Y:S01]  /*4b90*/  IADD3 R6, -R2, RZ, RZ ;  /* 0x000000ff02067210 */ /* 0x000fe20007ffe1ff */
[----:B------:R-:W-:Y:S01]  /*4ba0*/  IMAD.HI.U32 R5, R0, R7, RZ ;  /* 0x0000000700057227 */ /* 0x000fe200078e00ff */
[----:B------:R-:W-:-:S03]  /*4bb0*/  ISETP.GT.U32.AND P5, PT, R4, R95, PT ;  /* 0x0000005f0400720c */ /* 0x000fc60003fa4070 */
[----:B------:R-:W-:Y:S02]  /*4bc0*/  VIADD R10, R152, 0x5c ;  /* 0x0000005c980a7836 */ /* 0x000fe40000000000 */
[----:B------:R-:W-:Y:S02]  /*4bd0*/  IMAD.MOV R5, RZ, RZ, -R5 ;  /* 0x000000ffff057224 */ /* 0x000fe400078e0a05 */
[----:B------:R-:W-:Y:S01]  /*4be0*/  IMAD R97, R4, R6, R97 ;  /* 0x0000000604617224 */ /* 0x000fe200078e0261 */
[----:B------:R-:W-:Y:S01]  /*4bf0*/  IABS R99, R10 ;  /* 0x0000000a00637213 */ /* 0x000fe20000000000 */
[----:B------:R-:W-:Y:S02]  /*4c00*/  @!P6 IMAD.IADD R96, R96, 0x1, -R4 ;  /* 0x000000016060e824 */ /* 0x000fe400078e0a04 */
[C---:B------:R-:W-:Y:S02]  /*4c10*/  IMAD R98, R4.reuse, R5, R7 ;  /* 0x0000000504627224 */ /* 0x040fe400078e0207 */
[----:B------:R-:W-:Y:S01]  /*4c20*/  @!P3 IMAD.MOV R94, RZ, RZ, -R94 ;  /* 0x000000ffff5eb224 */ /* 0x000fe200078e0a5e */
[C---:B------:R-:W-:Y:S01]  /*4c30*/  ISETP.GT.U32.AND P3, PT, R4.reuse, R97, PT ;  /* 0x000000610400720c */ /* 0x040fe20003f64070 */
[----:B------:R-:W-:Y:S01]  /*4c40*/  @!P5 IMAD.IADD R95, R95, 0x1, -R4 ;  /* 0x000000015f5fd824 */ /* 0x000fe200078e0a04 */
[----:B------:R-:W-:Y:S01]  /*4c50*/  ISETP.GT.U32.AND P6, PT, R4, R96, PT ;  /* 0x000000600400720c */ /* 0x000fe20003fc4070 */
[----:B------:R-:W-:Y:S01]  /*4c60*/  IMAD.HI.U32 R2, R0, R99, RZ ;  /* 0x0000006300027227 */ /* 0x000fe200078e00ff */
[----:B------:R-:W-:-:S03]  /*4c70*/  ISETP.GT.U32.AND P5, PT, R4, R98, PT ;  /* 0x000000620400720c */ /* 0x000fc60003fa4070 */
[----:B------:R-:W-:Y:S02]  /*4c80*/  IMAD.MOV R2, RZ, RZ, -R2 ;  /* 0x000000ffff027224 */ /* 0x000fe400078e0a02 */
[----:B------:R-:W-:Y:S02]  /*4c90*/  VIADD R6, R152, 0x5d ;  /* 0x0000005d98067836 */ /* 0x000fe40000000000 */
[----:B------:R-:W-:Y:S02]  /*4ca0*/  IMAD R99, R4, R2, R99 ;  /* 0x0000000204637224 */ /* 0x000fe400078e0263 */
[--C-:B------:R-:W-:Y:S01]  /*4cb0*/  @!P3 IMAD.IADD R97, R97, 0x1, -R4.reuse ;  /* 0x000000016161b824 */ /* 0x100fe200078e0a04 */
[----:B------:R-:W-:Y:S01]  /*4cc0*/  IABS R7, R6 ;  /* 0x0000000600077213 */ /* 0x000fe20000000000 */
[----:B------:R-:W-:Y:S01]  /*4cd0*/  VIADD R8, R152, 0x5e ;  /* 0x0000005e98087836 */ /* 0x000fe20000000000 */
[----:B------:R-:W-:Y:S01]  /*4ce0*/  ISETP.GE.AND P3, PT, R10, RZ, PT ;  /* 0x000000ff0a00720c */ /* 0x000fe20003f66270 */
[--C-:B------:R-:W-:Y:S01]  /*4cf0*/  @!P6 IMAD.IADD R96, R96, 0x1, -R4.reuse ;  /* 0x000000016060e824 */ /* 0x100fe200078e0a04 */
[----:B------:R-:W-:Y:S01]  /*4d00*/  ISETP.GT.U32.AND P6, PT, R4, R99, PT ;  /* 0x000000630400720c */ /* 0x000fe20003fc4070 */
[----:B------:R-:W-:Y:S01]  /*4d10*/  @!P5 IMAD.IADD R98, R98, 0x1, -R4 ;  /* 0x000000016262d824 */ /* 0x000fe200078e0a04 */
[----:B------:R-:W-:Y:S01]  /*4d20*/  ISETP.GT.U32.AND P5, PT, R4, R97, PT ;  /* 0x000000610400720c */ /* 0x000fe20003fa4070 */
[----:B------:R-:W-:Y:S01]  /*4d30*/  IMAD.HI.U32 R2, R0, R7, RZ ;  /* 0x0000000700027227 */ /* 0x000fe200078e00ff */
[----:B------:R-:W-:-:S03]  /*4d40*/  IABS R101, R8 ;  /* 0x0000000800657213 */ /* 0x000fc60000000000 */
[----:B------:R-:W-:Y:S02]  /*4d50*/  IMAD.MOV R2, RZ, RZ, -R2 ;  /* 0x000000ffff027224 */ /* 0x000fe400078e0a02 */
[----:B------:R-:W-:-:S04]  /*4d60*/  IMAD.HI.U32 R5, R0, R101, RZ ;  /* 0x0000006500057227 */ /* 0x000fc800078e00ff */
[C---:B------:R-:W-:Y:S01]  /*4d70*/  IMAD R100, R4.reuse, R2, R7 ;  /* 0x0000000204647224 */ /* 0x040fe200078e0207 */
[----:B------:R-:W-:Y:S01]  /*4d80*/  IADD3 R5, -R5, RZ, RZ ;  /* 0x000000ff05057210 */ /* 0x000fe20007ffe1ff */
[--C-:B------:R-:W-:Y:S01]  /*4d90*/  @!P6 IMAD.IADD R99, R99, 0x1, -R4.reuse ;  /* 0x000000016363e824 */ /* 0x100fe200078e0a04 */
[C---:B------:R-:W-:Y:S01]  /*4da0*/  ISETP.GT.U32.AND P6, PT, R4.reuse, R98, PT ;  /* 0x000000620400720c */ /* 0x040fe20003fc4070 */
[----:B------:R-:W-:Y:S01]  /*4db0*/  @!P5 IMAD.IADD R97, R97, 0x1, -R4 ;  /* 0x000000016161d824 */ /* 0x000fe200078e0a04 */
[C---:B------:R-:W-:Y:S01]  /*4dc0*/  ISETP.GT.U32.AND P5, PT, R4.reuse, R100, PT ;  /* 0x000000640400720c */ /* 0x040fe20003fa4070 */
[----:B------:R-:W-:Y:S02]  /*4dd0*/  IMAD R101, R4, R5, R101 ;  /* 0x0000000504657224 */ /* 0x000fe400078e0265 */
[----:B------:R-:W-:-:S04]  /*4de0*/  IMAD.HI.U32 R5, R0, R103, RZ ;  /* 0x0000006700057227 */ /* 0x000fc800078e00ff */
[----:B------:R-:W-:Y:S02]  /*4df0*/  IMAD.MOV R5, RZ, RZ, -R5 ;  /* 0x000000ffff057224 */ /* 0x000fe400078e0a05 */
[----:B------:R-:W-:Y:S01]  /*4e00*/  @!P0 IMAD.MOV R95, RZ, RZ, -R95 ;  /* 0x000000ffff5f8224 */ /* 0x000fe200078e0a5f */
[C---:B------:R-:W-:Y:S01]  /*4e10*/  ISETP.GT.U32.AND P0, PT, R4.reuse, R99, PT ;  /* 0x000000630400720c */ /* 0x040fe20003f04070 */
[----:B------:R-:W-:Y:S01]  /*4e20*/  IMAD R103, R4, R5, R103 ;  /* 0x0000000504677224 */ /* 0x000fe200078e0267 */
[----:B------:R-:W-:Y:S01]  /*4e30*/  @!P6 IADD3 R98, R98, -R4, RZ ;  /* 0x800000046262e210 */ /* 0x000fe20007ffe0ff */
[----:B------:R-:W-:Y:S01]  /*4e40*/  @!P5 IMAD.IADD R100, R100, 0x1, -R4 ;  /* 0x000000016464d824 */ /* 0x000fe200078e0a04 */
[----:B------:R-:W-:Y:S01]  /*4e50*/  ISETP.GT.U32.AND P6, PT, R4, R101, PT ;  /* 0x000000650400720c */ /* 0x000fe20003fc4070 */
[----:B------:R-:W-:Y:S01]  /*4e60*/  VIADD R7, R152, 0x61 ;  /* 0x0000006198077836 */ /* 0x000fe20000000000 */
[----:B------:R-:W-:Y:S01]  /*4e70*/  @!P4 IADD3 R98, -R98, RZ, RZ ;  /* 0x000000ff6262c210 */ /* 0x000fe20007ffe1ff */
[----:B------:R-:W-:Y:S01]  /*4e80*/  @!P2 IMAD.MOV R96, RZ, RZ, -R96 ;  /* 0x000000ffff60a224 */ /* 0x000fe200078e0a60 */
[----:B------:R-:W-:Y:S01]  /*4e90*/  ISETP.GE.AND P2, PT, R6, RZ, PT ;  /* 0x000000ff0600720c */ /* 0x000fe20003f46270 */
[----:B------:R-:W-:Y:S01]  /*4ea0*/  @!P1 IMAD.MOV R97, RZ, RZ, -R97 ;  /* 0x000000ffff619224 */ /* 0x000fe200078e0a61 */
[----:B------:R-:W-:Y:S01]  /*4eb0*/  ISETP.GT.U32.AND P1, PT, R4, R100, PT ;  /* 0x000000640400720c */ /* 0x000fe20003f24070 */
[----:B------:R-:W-:Y:S01]  /*4ec0*/  IMAD.HI.U32 R2, R0, R9, RZ ;  /* 0x0000000900027227 */ /* 0x000fe200078e00ff */
[----:B------:R-:W-:-:S02]  /*4ed0*/  ISETP.GT.U32.AND P4, PT, R4, R103, PT ;  /* 0x000000670400720c */ /* 0x000fc40003f84070 */
[----:B------:R-:W-:Y:S01]  /*4ee0*/  IABS R6, R7 ;  /* 0x0000000700067213 */ /* 0x000fe20000000000 */
[----:B------:R-:W-:Y:S02]  /*4ef0*/  IMAD.MOV R2, RZ, RZ, -R2 ;  /* 0x000000ffff027224 */ /* 0x000fe400078e0a02 */
[----:B------:R-:W-:Y:S01]  /*4f00*/  @!P0 IMAD.IADD R99, R99, 0x1, -R4 ;  /* 0x0000000163638824 */ /* 0x000fe200078e0a04 */
[----:B------:R-:W-:Y:S01]  /*4f10*/  ISETP.GE.AND P0, PT, R8, RZ, PT ;  /* 0x000000ff0800720c */ /* 0x000fe20003f06270 */
[----:B------:R-:W-:Y:S02]  /*4f20*/  IMAD.MOV.U32 R5, RZ, RZ, R6 ;  /* 0x000000ffff057224 */ /* 0x000fe400078e0006 */
[----:B------:R-:W-:Y:S02]  /*4f30*/  @!P6 IMAD.IADD R101, R101, 0x1, -R4 ;  /* 0x000000016565e824 */ /* 0x000fe400078e0a04 */
[----:B------:R-:W-:Y:S02]  /*4f40*/  IMAD R102, R4, R2, R9 ;  /* 0x0000000204667224 */ /* 0x000fe400078e0209 */
[----:B------:R-:W-:Y:S01]  /*4f50*/  VIADD R8, R152, 0x62 ;  /* 0x0000006298087836 */ /* 0x000fe20000000000 */
[----:B------:R-:W-:Y:S01]  /*4f60*/  ISETP.GT.U32.AND P6, PT, R4, R101, PT ;  /* 0x000000650400720c */ /* 0x000fe20003fc4070 */
[----:B------:R-:W-:Y:S01]  /*4f70*/  IMAD.HI.U32 R2, R0, R5, RZ ;  /* 0x0000000500027227 */ /* 0x000fe200078e00ff */
[----:B------:R-:W-:-:S02]  /*4f80*/  ISETP.GT.U32.AND P5, PT, R4, R102, PT ;  /* 0x000000660400720c */ /* 0x000fc40003fa4070 */
[----:B------:R-:W-:Y:S01]  /*4f90*/  IABS R105, R8 ;  /* 0x0000000800697213 */ /* 0x000fe20000000000 */
[--C-:B------:R-:W-:Y:S01]  /*4fa0*/  @!P1 IMAD.IADD R100, R100, 0x1, -R4.reuse ;  /* 0x0000000164649824 */ /* 0x100fe200078e0a04 */
[----:B------:R-:W-:Y:S01]  /*4fb0*/  ISETP.GE.AND P1, PT, R12, RZ, PT ;  /* 0x000000ff0c00720c */ /* 0x000fe20003f26270 */
[----:B------:R-:W-:Y:S01]  /*4fc0*/  @!P4 IMAD.IADD R103, R103, 0x1, -R4 ;  /* 0x000000016767c824 */ /* 0x000fe200078e0a04 */
[----:B------:R-:W-:Y:S01]  /*4fd0*/  ISETP.GE.AND P4, PT, R7, RZ, PT ;  /* 0x000000ff0700720c */ /* 0x000fe20003f86270 */
[----:B------:R-:W-:Y:S02]  /*4fe0*/  IMAD.MOV R2, RZ, RZ, -R2 ;  /* 0x000000ffff027224 */ /* 0x000fe400078e0a02 */
[----:B------:R-:W-:Y:S01]  /*4ff0*/  @!P2 IMAD.MOV R100, RZ, RZ, -R100 ;  /* 0x000000ffff64a224 */ /* 0x000fe200078e0a64 */
[C---:B------:R-:W-:Y:S01]  /*5000*/  ISETP.GT.U32.AND P2, PT, R4.reuse, R103, PT ;  /* 0x000000670400720c */ /* 0x040fe20003f44070 */
[----:B------:R-:W-:Y:S02]  /*5010*/  IMAD R104, R4, R2, R5 ;  /* 0x0000000204687224 */ /* 0x000fe400078e0205 */
[----:B------:R-:W-:-:S04]  /*5020*/  IMAD.HI.U32 R2, R0, R105, RZ ;  /* 0x0000006900027227 */ /* 0x000fc800078e00ff */
[----:B------:R-:W-:Y:S02]  /*5030*/  IMAD.MOV R2, RZ, RZ, -R2 ;  /* 0x000000ffff027224 */ /* 0x000fe400078e0a02 */
[--C-:B------:R-:W-:Y:S01]  /*5040*/  @!P6 IMAD.IADD R101, R101, 0x1, -R4.reuse ;  /* 0x000000016565e824 */ /* 0x100fe200078e0a04 */
[C---:B------:R-:W-:Y:S01]  /*5050*/  ISETP.GT.U32.AND P6, PT, R4.reuse, R104, PT ;  /* 0x000000680400720c */ /* 0x040fe20003fc4070 */
[----:B------:R-:W-:Y:S02]  /*5060*/  IMAD R105, R4, R2, R105 ;  /* 0x0000000204697224 */ /* 0x000fe400078e0269 */
[--C-:B------:R-:W-:Y:S02]  /*5070*/  @!P5 IMAD.IADD R102, R102, 0x1, -R4.reuse ;  /* 0x000000016666d824 */ /* 0x100fe400078e0a04 */
[----:B------:R-:W-:Y:S01]  /*5080*/  @!P2 IMAD.IADD R103, R103, 0x1, -R4 ;  /* 0x000000016767a824 */ /* 0x000fe200078e0a04 */
[C---:B------:R-:W-:Y:S01]  /*5090*/  ISETP.GT.U32.AND P2, PT, R4.reuse, R105, PT ;  /* 0x000000690400720c */ /* 0x040fe20003f44070 */
[----:B------:R-:W-:Y:S01]  /*50a0*/  @!P3 IMAD.MOV R99, RZ, RZ, -R99 ;  /* 0x000000ffff63b224 */ /* 0x000fe200078e0a63 */
[----:B------:R-:W-:Y:S01]  /*50b0*/  ISETP.GT.U32.AND P5, PT, R4, R102, PT ;  /* 0x000000660400720c */ /* 0x000fe20003fa4070 */
[C---:B------:R-:W-:Y:S01]  /*50c0*/  VIADD R2, R152.reuse, 0x63 ;  /* 0x0000006398027836 */ /* 0x040fe20000000000 */
[----:B------:R-:W-:Y:S01]  /*50d0*/  ISETP.GE.AND P3, PT, R11, RZ, PT ;  /* 0x000000ff0b00720c */ /* 0x000fe20003f66270 */
[----:B------:R-:W-:-:S02]  /*50e0*/  VIADD R6, R152, 0x65 ;  /* 0x0000006598067836 */ /* 0x000fc40000000000 */
[--C-:B------:R-:W-:Y:S01]  /*50f0*/  @!P6 IMAD.IADD R104, R104, 0x1, -R4.reuse ;  /* 0x000000016868e824 */ /* 0x100fe200078e0a04 */
[----:B------:R-:W-:Y:S01]  /*5100*/  IABS R7, R2 ;  /* 0x0000000200077213 */ /* 0x000fe20000000000 */
[----:B------:R-:W-:Y:S01]  /*5110*/  @!P0 IMAD.MOV R101, RZ, RZ, -R101 ;  /* 0x000000ffff658224 */ /* 0x000fe200078e0a65 */
[----:B------:R-:W-:Y:S01]  /*5120*/  ISETP.GE.AND P0, PT, R2, RZ, PT ;  /* 0x000000ff0200720c */ /* 0x000fe20003f06270 */
[----:B------:R-:W-:Y:S01]  /*5130*/  VIADD R5, R152, 0x64 ;  /* 0x0000006498057836 */ /* 0x000fe20000000000 */
[----:B------:R-:W-:Y:S01]  /*5140*/  ISETP.GT.U32.AND P6, PT, R4, R104, PT ;  /* 0x000000680400720c */ /* 0x000fe20003fc4070 */
[----:B------:R-:W-:Y:S01]  /*5150*/  @!P2 IMAD.IADD R105, R105, 0x1, -R4 ;  /* 0x000000016969a824 */ /* 0x000fe200078e0a04 */
[----:B------:R-:W-:Y:S01]  /*5160*/  IABS R9, R6 ;  /* 0x0000000600097213 */ /* 0x000fe20000000000 */
[----:B------:R-:W-:Y:S01]  /*5170*/  IMAD.HI.U32 R2, R0, R7, RZ ;  /* 0x0000000700027227 */ /* 0x000fe200078e00ff */
[----:B------:R-:W-:Y:S02]  /*5180*/  @!P5 IADD3 R102, R102, -R4, RZ ;  /* 0x800000046666d210 */ /* 0x000fe40007ffe0ff */
[----:B------:R-:W-:Y:S01]  /*5190*/  ISETP.GT.U32.AND P2, PT, R4, R105, PT ;  /* 0x000000690400720c */ /* 0x000fe20003f44070 */
[----:B------:R-:W-:Y:S01]  /*51a0*/  IMAD.MOV R106, RZ, RZ, -R2 ;  /* 0x000000ffff6a7224 */ /* 0x000fe200078e0a02 */
[----:B------:R-:W-:Y:S01]  /*51b0*/  @!P3 IADD3 R102, -R102, RZ, RZ ;  /* 0x000000ff6666b210 */ /* 0x000fe20007ffe1ff */
[----:B------:R-:W-:Y:S01]  /*51c0*/  @!P1 IMAD.MOV R103, RZ, RZ, -R103 ;  /* 0x000000ffff679224 */ /* 0x000fe200078e0a67 */
[----:B------:R-:W-:Y:S01]  /*51d0*/  ISETP.GE.AND P5, PT, R8, RZ, PT ;  /* 0x000000ff0800720c */ /* 0x000fe20003fa6270 */
[----:B------:R-:W-:Y:S01]  /*51e0*/  IMAD R106, R4, R106, R7 ;  /* 0x0000006a046a7224 */ /* 0x000fe200078e0207 */
[----:B------:R-:W-:Y:S01]  /*51f0*/  ISETP.GE.AND P3, PT, R5, RZ, PT ;  /* 0x000000ff0500720c */ /* 0x000fe20003f66270 */
[----:B------:R-:W-:Y:S01]  /*5200*/  @!P6 IMAD.IADD R104, R104, 0x1, -R4 ;  /* 0x000000016868e824 */ /* 0x000fe200078e0a04 */
[----:B------:R-:W-:Y:S01]  /*5210*/  IABS R107, R5 ;  /* 0x00000005006b7213 */ /* 0x000fe20000000000 */
[----:B------:R-:W-:Y:S01]  /*5220*/  IMAD.HI.U32 R5, R0, R9, RZ ;  /* 0x0000000900057227 */ /* 0x000fe200078e00ff */
[----:B------:R-:W-:-:S03]  /*5230*/  ISETP.GE.AND P1, PT, R6, RZ, PT ;  /* 0x000000ff0600720c */ /* 0x000fc60003f26270 */
[----:B------:R-:W-:Y:S02]  /*5240*/  IMAD.MOV R5, RZ, RZ, -R5 ;  /* 0x000000ffff057224 */ /* 0x000fe400078e0a05 */
[----:B------:R-:W-:Y:S01]  /*5250*/  @!P4 IMAD.MOV R104, RZ, RZ, -R104 ;  /* 0x000000ffff68c224 */ /* 0x000fe200078e0a68 */
[C---:B------:R-:W-:Y:S01]  /*5260*/  ISETP.GT.U32.AND P4, PT, R4.reuse, R106, PT ;  /* 0x0000006a0400720c */ /* 0x040fe20003f84070 */
[----:B------:R-:W-:Y:S02]  /*5270*/  @!P2 IMAD.IADD R105, R105, 0x1, -R4 ;  /* 0x000000016969a824 */ /* 0x000fe400078e0a04 */
[----:B------:R-:W-:Y:S02]  /*5280*/  IMAD R108, R4, R5, R9 ;  /* 0x00000005046c7224 */ /* 0x000fe400078e0209 */
[----:B------:R-:W-:Y:S02]  /*5290*/  @!P5 IMAD.MOV R105, RZ, RZ, -R105 ;  /* 0x000000ffff69d224 */ /* 0x000fe400078e0a69 */
[----:B------:R-:W-:Y:S01]  /*52a0*/  VIADD R8, R152, 0x66 ;  /* 0x0000006698087836 */ /* 0x000fe20000000000 */
[----:B------:R-:W-:Y:S01]  /*52b0*/  ISETP.GT.U32.AND P5, PT, R4, R108, PT ;  /* 0x0000006c0400720c */ /* 0x000fe20003fa4070 */
[----:B------:R-:W-:-:S03]  /*52c0*/  IMAD.HI.U32 R2, R0, R107, RZ ;  /* 0x0000006b00027227 */ /* 0x000fc600078e00ff */
[----:B------:R-:W-:Y:S01]  /*52d0*/  IABS R109, R8 ;  /* 0x00000008006d7213 */ /* 0x000fe20000000000 */
[----:B------:R-:W-:Y:S01]  /*52e0*/  IMAD.MOV R6, RZ, RZ, -R2 ;  /* 0x000000ffff067224 */ /* 0x000fe200078e0a02 */
[----:B------:R-:W-:Y:S01]  /*52f0*/  ISETP.GE.AND P6, PT, R8, RZ, PT ;  /* 0x000000ff0800720c */ /* 0x000fe20003fc6270 */
[----:B------:R-:W-:Y:S02]  /*5300*/  @!P4 IMAD.IADD R106, R106, 0x1, -R4 ;  /* 0x000000016a6ac824 */ /* 0x000fe400078e0a04 */
[----:B------:R-:W-:Y:S02]  /*5310*/  VIADD R10, R152, 0x68 ;  /* 0x00000068980a7836 */ /* 0x000fe40000000000 */
[C---:B------:R-:W-:Y:S01]  /*5320*/  IMAD R107, R4.reuse, R6, R107 ;  /* 0x00000006046b7224 */ /* 0x040fe200078e026b */
[----:B------:R-:W-:Y:S01]  /*5330*/  ISETP.GT.U32.AND P4, PT, R4, R106, PT ;  /* 0x0000006a0400720c */ /* 0x000fe20003f84070 */
[----:B------:R-:W-:Y:S01]  /*5340*/  IMAD.HI.U32 R2, R0, R109, RZ ;  /* 0x0000006d00027227 */ /* 0x000fe200078e00ff */
[----:B------:R-:W-:-:S02]  /*5350*/  IABS R111, R10 ;  /* 0x0000000a006f7213 */ /* 0x000fc40000000000 */
[----:B------:R-:W-:Y:S01]  /*5360*/  ISETP.GT.U32.AND P2, PT, R4, R107, PT ;  /* 0x0000006b0400720c */ /* 0x000fe20003f44070 */
[----:B------:R-:W-:Y:S01]  /*5370*/  @!P5 IMAD.IADD R108, R108, 0x1, -R4 ;  /* 0x000000016c6cd824 */ /* 0x000fe200078e0a04 */
[----:B------:R-:W-:Y:S01]  /*5380*/  IADD3 R2, -R2, RZ, RZ ;  /* 0x000000ff02027210 */ /* 0x000fe20007ffe1ff */
[----:B------:R-:W-:Y:S02]  /*5390*/  VIADD R8, R152, 0x67 ;  /* 0x0000006798087836 */ /* 0x000fe40000000000 */
[----:B------:R-:W-:Y:S01]  /*53a0*/  IMAD.HI.U32 R5, R0, R111, RZ ;  /* 0x0000006f00057227 */ /* 0x000fe200078e00ff */
[C---:B------:R-:W-:Y:S02]  /*53b0*/  ISETP.GT.U32.AND P5, PT, R4.reuse, R108, PT ;  /* 0x0000006c0400720c */ /* 0x040fe40003fa4070 */
[----:B------:R-:W-:Y:S01]  /*53c0*/  IABS R7, R8 ;  /* 0x0000000800077213 */ /* 0x000fe20000000000 */
[----:B------:R-:W-:Y:S02]  /*53d0*/  IMAD R109, R4, R2, R109 ;  /* 0x00000002046d7224 */ /* 0x000fe400078e026d */
[----:B------:R-:W-:-:S02]  /*53e0*/  IMAD.MOV R5, RZ, RZ, -R5 ;  /* 0x000000ffff057224 */ /* 0x000fc400078e0a05 */
[----:B------:R-:W-:Y:S01]  /*53f0*/  @!P4 IMAD.IADD R106, R106, 0x1, -R4 ;  /* 0x000000016a6ac824 */ /* 0x000fe200078e0a04 */
[C---:B------:R-:W-:Y:S01]  /*5400*/  ISETP.GT.U32.AND P4, PT, R4.reuse, R109, PT ;  /* 0x0000006d0400720c */ /* 0x040fe20003f84070 */
[----:B------:R-:W-:Y:S01]  /*5410*/  IMAD R111, R4, R5, R111 ;  /* 0x00000005046f7224 */ /* 0x000fe200078e026f */
[-C--:B------:R-:W-:Y:S01]  /*5420*/  @!P2 IADD3 R107, R107, -R4.reuse, RZ ;  /* 0x800000046b6ba210 */ /* 0x080fe20007ffe0ff */
[----:B------:R-:W-:Y:S02]  /*5430*/  VIADD R11, R152, 0x69 ;  /* 0x00000069980b7836 */ /* 0x000fe40000000000 */
[----:B------:R-:W-:Y:S01]  /*5440*/  IMAD.HI.U32 R2, R0, R7, RZ ;  /* 0x0000000700027227 */ /* 0x000fe200078e00ff */
[----:B------:R-:W-:Y:S02]  /*5450*/  @!P5 IADD3 R108, R108, -R4, RZ ;  /* 0x800000046c6cd210 */ /* 0x000fe40007ffe0ff */
[C---:B------:R-:W-:Y:S01]  /*5460*/  ISETP.GT.U32.AND P2, PT, R4.reuse, R107, PT ;  /* 0x0000006b0400720c */ /* 0x040fe20003f44070 */
[----:B------:R-:W-:Y:S01]  /*5470*/  IMAD.MOV R2, RZ, RZ, -R2 ;  /* 0x000000ffff027224 */ /* 0x000fe200078e0a02 */
[----:B------:R-:W-:Y:S01]  /*5480*/  ISETP.GT.U32.AND P5, PT, R4, R111, PT ;  /* 0x0000006f0400720c */ /* 0x000fe20003fa4070 */
[----:B------:R-:W-:Y:S01]  /*5490*/  VIADD R12, R152, 0x6a ;  /* 0x0000006a980c7836 */ /* 0x000fe20000000000 */
[----:B------:R-:W-:Y:S01]  /*54a0*/  IABS R6, R11 ;  /* 0x0000000b00067213 */ /* 0x000fe20000000000 */
[----:B------:R-:W-:-:S02]  /*54b0*/  IMAD R110, R4, R2, R7 ;  /* 0x00000002046e7224 */ /* 0x000fc400078e0207 */
[----:B------:R-:W-:Y:S01]  /*54c0*/  @!P4 IMAD.IADD R109, R109, 0x1, -R4 ;  /* 0x000000016d6dc824 */ /* 0x000fe200078e0a04 */
[----:B------:R-:W-:Y:S01]  /*54d0*/  IABS R113, R12 ;  /* 0x0000000c00717213 */ /* 0x000fe20000000000 */
[----:B------:R-:W-:Y:S01]  /*54e0*/  IMAD.MOV.U32 R7, RZ, RZ, R6 ;  /* 0x000000ffff077224 */ /* 0x000fe200078e0006 */
[----:B------:R-:W-:Y:S01]  /*54f0*/  ISETP.GE.AND P4, PT, R8, RZ, PT ;  /* 0x000000ff0800720c */ /* 0x000fe20003f86270 */
[----:B------:R-:W-:Y:S02]  /*5500*/  VIADD R6, R152, 0x6b ;  /* 0x0000006b98067836 */ /* 0x000fe40000000000 */
[----:B------:R-:W-:-:S03]  /*5510*/  IMAD.HI.U32 R2, R0, R7, RZ ;  /* 0x0000000700027227 */ /* 0x000fc600078e00ff */
[----:B------:R-:W-:Y:S01]  /*5520*/  IABS R9, R6 ;  /* 0x0000000600097213 */ /* 0x000fe20000000000 */
[----:B------:R-:W-:Y:S01]  /*5530*/  @!P0 IMAD.MOV R106, RZ, RZ, -R106 ;  /* 0x000000ffff6a8224 */ /* 0x000fe200078e0a6a */
[C---:B------:R-:W-:Y:S01]  /*5540*/  ISETP.GT.U32.AND P0, PT, R4.reuse, R109, PT ;  /* 0x0000006d0400720c */ /* 0x040fe20003f04070 */
[--C-:B------:R-:W-:Y:S01]  /*5550*/  @!P2 IMAD.IADD R107, R107, 0x1, -R4.reuse ;  /* 0x000000016b6ba824 */ /* 0x100fe200078e0a04 */
[----:B------:R-:W-:Y:S01]  /*5560*/  ISETP.GT.U32.AND P2, PT, R4, R110, PT ;  /* 0x0000006e0400720c */ /* 0x000fe20003f44070 */
[----:B------:R-:W-:Y:S02]  /*5570*/  @!P5 IMAD.IADD R111, R111, 0x1, -R4 ;  /* 0x000000016f6fd824 */ /* 0x000fe400078e0a04 */
[----:B------:R-:W-:Y:S02]  /*5580*/  IMAD.MOV R2, RZ, RZ, -R2 ;  /* 0x000000ffff027224 */ /* 0x000fe400078e0a02 */
[----:B------:R-:W-:Y:S01]  /*5590*/  IMAD.HI.U32 R5, R0, R113, RZ ;  /* 0x0000007100057227 */ /* 0x000fe200078e00ff */
[----:B------:R-:W-:-:S03]  /*55a0*/  ISETP.GT.U32.AND P5, PT, R4, R111, PT ;  /* 0x0000006f0400720c */ /* 0x000fc60003fa4070 */
[----:B------:R-:W-:Y:S02]  /*55b0*/  IMAD R112, R4, R2, R7 ;  /* 0x0000000204707224 */ /* 0x000fe400078e0207 */
[----:B------:R-:W-:Y:S01]  /*55c0*/  IMAD.HI.U32 R2, R0, R9, RZ ;  /* 0x0000000900027227 */ /* 0x000fe200078e00ff */
[----:B------:R-:W-:Y:S02]  /*55d0*/  @!P0 IADD3 R109, R109, -R4, RZ ;  /* 0x800000046d6d8210 */ /* 0x000fe40007ffe0ff */
[----:B------:R-:W-:Y:S01]  /*55e0*/  ISETP.GT.U32.AND P0, PT, R4, R112, PT ;  /* 0x000000700400720c */ /* 0x000fe20003f04070 */
[----:B------:R-:W-:Y:S02]  /*55f0*/  IMAD.MOV R5, RZ, RZ, -R5 ;  /* 0x000000ffff057224 */ /* 0x000fe400078e0a05 */
[----:B------:R-:W-:Y:S02]  /*5600*/  IMAD.MOV R2, RZ, RZ, -R2 ;  /* 0x000000ffff027224 */ /* 0x000fe400078e0a02 */
[----:B------:R-:W-:Y:S01]  /*5610*/  @!P2 IMAD.IADD R110, R110, 0x1, -R4 ;  /* 0x000000016e6ea824 */ /* 0x000fe200078e0a04 */
[----:B------:R-:W-:Y:S01]  /*5620*/  ISETP.GE.AND P2, PT, R10, RZ, PT ;  /* 0x000000ff0a00720c */ /* 0x000fe20003f46270 */
[----:B------:R-:W-:-:S02]  /*5630*/  IMAD R113, R4, R5, R113 ;  /* 0x0000000504717224 */ /* 0x000fc400078e0271 */
[C---:B------:R-:W-:Y:S02]  /*5640*/  IMAD R114, R4.reuse, R2, R9 ;  /* 0x0000000204727224 */ /* 0x040fe400078e0209 */
[----:B------:R-:W-:Y:S01]  /*5650*/  @!P3 IMAD.MOV R107, RZ, RZ, -R107 ;  /* 0x000000ffff6bb224 */ /* 0x000fe200078e0a6b */
[C---:B------:R-:W-:Y:S01]  /*5660*/  ISETP.GT.U32.AND P3, PT, R4.reuse, R110, PT ;  /* 0x0000006e0400720c */ /* 0x040fe20003f64070 */
[----:B------:R-:W-:Y:S01]  /*5670*/  @!P6 IMAD.MOV R109, RZ, RZ, -R109 ;  /* 0x000000ffff6de224 */ /* 0x000fe200078e0a6d */
[C---:B------:R-:W-:Y:S01]  /*5680*/  ISETP.GT.U32.AND P6, PT, R4.reuse, R113, PT ;  /* 0x000000710400720c */ /* 0x040fe20003fc4070 */
[----:B------:R-:W-:Y:S01]  /*5690*/  @!P5 IMAD.IADD R111, R111, 0x1, -R4 ;  /* 0x000000016f6fd824 */ /* 0x000fe200078e0a04 */
[----:B------:R-:W-:Y:S01]  /*56a0*/  ISETP.GT.U32.AND P5, PT, R4, R114, PT ;  /* 0x000000720400720c */ /* 0x000fe20003fa4070 */
[----:B------:R-:W-:Y:S01]  /*56b0*/  VIADD R8, R152, 0x6c ;  /* 0x0000006c98087836 */ /* 0x000fe20000000000 */
[----:B------:R-:W-:Y:S01]  /*56c0*/  @!P0 IADD3 R112, R112, -R4, RZ ;  /* 0x8000000470708210 */ /* 0x000fe20007ffe0ff */
[----:B------:R-:W-:Y:S01]  /*56d0*/  VIADD R10, R152, 0x6d ;  /* 0x0000006d980a7836 */ /* 0x000fe20000000000 */
[----:B------:R-:W-:Y:S01]  /*56e0*/  ISETP.GE.AND P0, PT, R6, RZ, PT ;  /* 0x000000ff0600720c */ /* 0x000fe20003f06270 */
[----:B------:R-:W-:Y:S01]  /*56f0*/  @!P1 IMAD.MOV R108, RZ, RZ, -R108 ;  /* 0x000000ffff6c9224 */ /* 0x000fe200078e0a6c */
[----:B------:R-:W-:Y:S01]  /*5700*/  IABS R115, R8 ;  /* 0x0000000800737213 */ /* 0x000fe20000000000 */
[----:B------:R-:W-:Y:S01]  /*5710*/  VIADD R6, R152, 0x6e ;  /* 0x0000006e98067836 */ /* 0x000fe20000000000 */
[----:B------:R-:W-:Y:S01]  /*5720*/  IABS R7, R10 ;  /* 0x0000000a00077213 */ /* 0x000fe20000000000 */
[--C-:B------:R-:W-:Y:S01]  /*5730*/  @!P3 IMAD.IADD R110, R110, 0x1, -R4.reuse ;  /* 0x000000016e6eb824 */ /* 0x100fe200078e0a04 */
[----:B------:R-:W-:Y:S01]  /*5740*/  ISETP.GE.AND P1, PT, R11, RZ, PT ;  /* 0x000000ff0b00720c */ /* 0x000fe20003f26270 */
[--C-:B------:R-:W-:Y:S01]  /*5750*/  @!P6 IMAD.IADD R113, R113, 0x1, -R4.reuse ;  /* 0x000000017171e824 */ /* 0x100fe200078e0a04 */
[----:B------:R-:W-:Y:S01]  /*5760*/  ISETP.GT.U32.AND P6, PT, R4, R112, PT ;  /* 0x000000700400720c */ /* 0x000fe20003fc4070 */
[----:B------:R-:W-:Y:S01]  /*5770*/  @!P5 IMAD.IADD R114, R114, 0x1, -R4 ;  /* 0x000000017272d824 */ /* 0x000fe200078e0a04 */
[----:B------:R-:W-:Y:S01]  /*5780*/  IABS R117, R6 ;  /* 0x0000000600757213 */ /* 0x000fe20000000000 */
[----:B------:R-:W-:Y:S01]  /*5790*/  IMAD.HI.U32 R2, R0, R115, RZ ;  /* 0x0000007300027227 */ /* 0x000fe200078e00ff */
[----:B------:R-:W-:-:S02]  /*57a0*/  ISETP.GT.U32.AND P5, PT, R4, R113, PT ;  /* 0x000000710400720c */ /* 0x000fc40003fa4070 */
[----:B------:R-:W-:Y:S01]  /*57b0*/  ISETP.GE.AND P3, PT, R12, RZ, PT ;  /* 0x000000ff0c00720c */ /* 0x000fe20003f66270 */
[----:B------:R-:W-:Y:S01]  /*57c0*/  @!P4 IMAD.MOV R110, RZ, RZ, -R110 ;  /* 0x000000ffff6ec224 */ /* 0x000fe200078e0a6e */
[----:B------:R-:W-:Y:S01]  /*57d0*/  ISETP.GT.U32.AND P4, PT, R4, R114, PT ;  /* 0x000000720400720c */ /* 0x000fe20003f84070 */
[----:B------:R-:W-:Y:S02]  /*57e0*/  IMAD.MOV R5, RZ, RZ, -R2 ;  /* 0x000000ffff057224 */ /* 0x000fe400078e0a02 */
[----:B------:R-:W-:Y:S02]  /*57f0*/  IMAD.HI.U32 R2, R0, R7, RZ ;  /* 0x0000000700027227 */ /* 0x000fe400078e00ff */
[----:B------:R-:W-:Y:S02]  /*5800*/  @!P6 IADD3 R112, R112, -R4, RZ ;  /* 0x800000047070e210 */ /* 0x000fe40007ffe0ff */
[----:B------:R-:W-:Y:S02]  /*5810*/  IMAD R115, R4, R5, R115 ;  /* 0x0000000504737224 */ /* 0x000fe400078e0273 */
[----:B------:R-:W-:-:S02]  /*5820*/  IMAD.MOV R2, RZ, RZ, -R2 ;  /* 0x000000ffff027224 */ /* 0x000fc400078e0a02 */
[----:B------:R-:W-:Y:S01]  /*5830*/  VIADD R11, R152, 0x6f ;  /* 0x0000006f980b7836 */ /* 0x000fe20000000000 */
[C---:B------:R-:W-:Y:S01]  /*5840*/  ISETP.GT.U32.AND P6, PT, R4.reuse, R115, PT ;  /* 0x000000730400720c */ /* 0x040fe20003fc4070 */
[----:B------:R-:W-:Y:S02]  /*5850*/  IMAD R116, R4, R2, R7 ;  /* 0x0000000204747224 */ /* 0x000fe400078e0207 */
[--C-:B------:R-:W-:Y:S01]  /*5860*/  @!P4 IMAD.IADD R114, R114, 0x1, -R4.reuse ;  /* 0x000000017272c824 */ /* 0x100fe200078e0a04 */
[----:B------:R-:W-:Y:S01]  /*5870*/  IABS R9, R11 ;  /* 0x0000000b00097213 */ /* 0x000fe20000000000 */
[----:B------:R-:W-:Y:S01]  /*5880*/  @!P5 IMAD.IADD R113, R113, 0x1, -R4 ;  /* 0x000000017171d824 */ /* 0x000fe200078e0a04 */
[----:B------:R-:W-:Y:S01]  /*5890*/  ISETP.GT.U32.AND P4, PT, R4, R116, PT ;  /* 0x000000740400720c */ /* 0x000fe20003f84070 */
[----:B------:R-:W-:Y:S01]  /*58a0*/  IMAD.HI.U32 R2, R0, R117, RZ ;  /* 0x0000007500027227 */ /* 0x000fe200078e00ff */
[----:B------:R-:W-:-:S03]  /*58b0*/  ISETP.GE.AND P5, PT, R8, RZ, PT ;  /* 0x000000ff0800720c */ /* 0x000fc60003fa6270 */
[----:B------:R-:W-:-:S04]  /*58c0*/  IMAD.HI.U32 R5, R0, R9, RZ ;  /* 0x0000000900057227 */ /* 0x000fc800078e00ff */
[----:B------:R-:W-:Y:S02]  /*58d0*/  VIADD R8, R152, 0x70 ;  /* 0x0000007098087836 */ /* 0x000fe40000000000 */
[----:B------:R-:W-:Y:S01]  /*58e0*/  @!P6 IMAD.IADD R115, R115, 0x1, -R4 ;  /* 0x000000017373e824 */ /* 0x000fe200078e0a04 */
[----:B------:R-:W-:Y:S01]  /*58f0*/  ISETP.GE.AND P6, PT, R10, RZ, PT ;  /* 0x000000ff0a00720c */ /* 0x000fe20003fc6270 */
[----:B------:R-:W-:Y:S01]  /*5900*/  IMAD.MOV R5, RZ, RZ, -R5 ;  /* 0x000000ffff057224 */ /* 0x000fe200078e0a05 */
[----:B------:R-:W-:Y:S01]  /*5910*/  @!P4 IADD3 R116, R116, -R4, RZ ;  /* 0x800000047474c210 */ /* 0x000fe20007ffe0ff */
[----:B------:R-:W-:Y:S01]  /*5920*/  VIADD R10, R152, 0x71 ;  /* 0x00000071980a7836 */ /* 0x000fe20000000000 */
[----:B------:R-:W-:Y:S01]  /*5930*/  IABS R119, R8 ;  /* 0x0000000800777213 */ /* 0x000fe20000000000 */
[----:B------:R-:W-:Y:S01]  /*5940*/  IMAD.MOV R2, RZ, RZ, -R2 ;  /* 0x000000ffff027224 */ /* 0x000fe200078e0a02 */
[C---:B------:R-:W-:Y:S01]  /*5950*/  ISETP.GT.U32.AND P4, PT, R4.reuse, R115, PT ;  /* 0x000000730400720c */ /* 0x040fe20003f84070 */
[----:B------:R-:W-:Y:S01]  /*5960*/  @!P1 IMAD.MOV R112, RZ, RZ, -R112 ;  /* 0x000000ffff709224 */ /* 0x000fe200078e0a70 */
[C---:B------:R-:W-:Y:S01]  /*5970*/  ISETP.GT.U32.AND P1, PT, R4.reuse, R116, PT ;  /* 0x000000740400720c */ /* 0x040fe20003f24070 */
[C---:B------:R-:W-:Y:S01]  /*5980*/  IMAD R118, R4.reuse, R5, R9 ;  /* 0x0000000504767224 */ /* 0x040fe200078e0209 */
[----:B------:R-:W-:Y:S01]  /*5990*/  IABS R7, R10 ;  /* 0x0000000a00077213 */ /* 0x000fe20000000000 */
[----:B------:R-:W-:-:S02]  /*59a0*/  IMAD R117, R4, R2, R117 ;  /* 0x0000000204757224 */ /* 0x000fc400078e0275 */
[----:B------:R-:W-:-:S04]  /*59b0*/  IMAD.HI.U32 R2, R0, R119, RZ ;  /* 0x0000007700027227 */ /* 0x000fc800078e00ff */
[----:B------:R-:W-:Y:S01]  /*59c0*/  @!P3 IMAD.MOV R113, RZ, RZ, -R113 ;  /* 0x000000ffff71b224 */ /* 0x000fe200078e0a71 */
[----:B------:R-:W-:Y:S01]  /*59d0*/  ISETP.GT.U32.AND P3, PT, R4, R118, PT ;  /* 0x000000760400720c */ /* 0x000fe20003f64070 */
[----:B------:R-:W-:Y:S02]  /*59e0*/  IMAD.HI.U32 R5, R0, R7, RZ ;  /* 0x0000000700057227 */ /* 0x000fe400078e00ff */
[----:B------:R-:W-:Y:S02]  /*59f0*/  @!P1 IADD3 R116, R116, -R4, RZ ;  /* 0x8000000474749210 */ /* 0x000fe40007ffe0ff */
[----:B------:R-:W-:Y:S01]  /*5a00*/  IMAD.MOV R2, RZ, RZ, -R2 ;  /* 0x000000ffff027224 */ /* 0x000fe200078e0a02 */
[----:B------:R-:W-:Y:S01]  /*5a10*/  ISETP.GE.AND P1, PT, R8, RZ, PT ;  /* 0x000000ff0800720c */ /* 0x000fe20003f26270 */
[----:B------:R-:W-:Y:S01]  /*5a20*/  @!P4 IMAD.IADD R115, R115, 0x1, -R4 ;  /* 0x000000017373c824 */ /* 0x000fe200078e0a04 */
[----:B------:R-:W-:Y:S01]  /*5a30*/  IADD3 R8, R152, 0x74, RZ ;  /* 0x0000007498087810 */ /* 0x000fe20007ffe0ff */
[----:B------:R-:W-:Y:S01]  /*5a40*/  IMAD.MOV R5, RZ, RZ, -R5 ;  /* 0x000000ffff057224 */ /* 0x000fe200078e0a05 */
[----:B------:R-:W-:Y:S01]  /*5a50*/  ISETP.GE.AND P4, PT, R11, RZ, PT ;  /* 0x000000ff0b00720c */ /* 0x000fe20003f86270 */
[C---:B------:R-:W-:Y:S01]  /*5a60*/  IMAD R119, R4.reuse, R2, R119 ;  /* 0x0000000204777224 */ /* 0x040fe200078e0277 */
[----:B------:R-:W-:Y:S01]  /*5a70*/  IABS R123, R8 ;  /* 0x00000008007b7213 */ /* 0x000fe20000000000 */
[----:B------:R-:W-:-:S02]  /*5a80*/  IMAD R120, R4, R5, R7 ;  /* 0x0000000504787224 */ /* 0x000fc400078e0207 */
[----:B------:R-:W-:Y:S01]  /*5a90*/  @!P5 IMAD.MOV R115, RZ, RZ, -R115 ;  /* 0x000000ffff73d224 */ /* 0x000fe200078e0a73 */
[----:B------:R-:W-:Y:S01]  /*5aa0*/  ISETP.GT.U32.AND P5, PT, R4, R119, PT ;  /* 0x000000770400720c */ /* 0x000fe20003fa4070 */
[----:B------:R-:W-:Y:S02]  /*5ab0*/  @!P3 IMAD.IADD R118, R118, 0x1, -R4 ;  /* 0x000000017676b824 */ /* 0x000fe400078e0a04 */
[----:B------:R-:W-:Y:S01]  /*5ac0*/  @!P6 IMAD.MOV R116, RZ, RZ, -R116 ;  /* 0x000000ffff74e224 */ /* 0x000fe200078e0a74 */
[----:B------:R-:W-:Y:S01]  /*5ad0*/  ISETP.GT.U32.AND P6, PT, R4, R120, PT ;  /* 0x000000780400720c */ /* 0x000fe20003fc4070 */
[----:B------:R-:W-:Y:S01]  /*5ae0*/  VIADD R5, R152, 0x72 ;  /* 0x0000007298057836 */ /* 0x000fe20000000000 */
[----:B------:R-:W-:Y:S01]  /*5af0*/  ISETP.GT.U32.AND P3, PT, R4, R118, PT ;  /* 0x000000760400720c */ /* 0x000fe20003f64070 */
[----:B------:R-:W-:Y:S01]  /*5b00*/  @!P0 IMAD.MOV R114, RZ, RZ, -R114 ;  /* 0x000000ffff728224 */ /* 0x000fe200078e0a72 */
[----:B------:R-:W-:Y:S01]  /*5b10*/  ISETP.GE.AND P0, PT, R6, RZ, PT ;  /* 0x000000ff0600720c */ /* 0x000fe20003f06270 */
[----:B------:R-:W-:Y:S01]  /*5b20*/  VIADD R6, R152, 0x73 ;  /* 0x0000007398067836 */ /* 0x000fe20000000000 */
[----:B------:R-:W-:Y:S01]  /*5b30*/  IABS R121, R5 ;  /* 0x0000000500797213 */ /* 0x000fe20000000000 */
[----:B------:R-:W-:Y:S01]  /*5b40*/  @!P2 IMAD.MOV R111, RZ, RZ, -R111 ;  /* 0x000000ffff6fa224 */ /* 0x000fe200078e0a6f */
[----:B------:R-:W-:Y:S01]  /*5b50*/  ISETP.GT.U32.AND P2, PT, R4, R117, PT ;  /* 0x000000750400720c */ /* 0x000fe20003f44070 */
[----:B------:R-:W-:Y:S01]  /*5b60*/  @!P5 IMAD.IADD R119, R119, 0x1, -R4 ;  /* 0x000000017777d824 */ /* 0x000fe200078e0a04 */
[----:B------:R-:W-:Y:S01]  /*5b70*/  IABS R7, R6 ;  /* 0x0000000600077213 */ /* 0x000fe20000000000 */
[----:B------:R-:W-:-:S03]  /*5b80*/  IMAD.HI.U32 R2, R0, R121, RZ ;  /* 0x0000007900027227 */ /* 0x000fc600078e00ff */
[----:B------:R-:W-:Y:S01]  /*5b90*/  ISETP.GT.U32.AND P5, PT, R4, R119, PT ;  /* 0x000000770400720c */ /* 0x000fe20003fa4070 */
[--C-:B------:R-:W-:Y:S02]  /*5ba0*/  @!P6 IMAD.IADD R120, R120, 0x1, -R4.reuse ;  /* 0x000000017878e824 */ /* 0x100fe400078e0a04 */
[----:B------:R-:W-:Y:S01]  /*5bb0*/  @!P3 IMAD.IADD R118, R118, 0x1, -R4 ;  /* 0x000000017676b824 */ /* 0x000fe200078e0a04 */
[----:B------:R-:W-:Y:S01]  /*5bc0*/  ISETP.GE.AND P3, PT, R5, RZ, PT ;  /* 0x000000ff0500720c */ /* 0x000fe20003f66270 */
[----:B------:R-:W-:Y:S01]  /*5bd0*/  IMAD.HI.U32 R5, R0, R7, RZ ;  /* 0x0000000700057227 */ /* 0x000fe200078e00ff */
[----:B------:R-:W-:-:S03]  /*5be0*/  ISETP.GT.U32.AND P6, PT, R4, R120, PT ;  /* 0x000000780400720c */ /* 0x000fc60003fc4070 */
[----:B------:R-:W-:Y:S02]  /*5bf0*/  IMAD.MOV R2, RZ, RZ, -R2 ;  /* 0x000000ffff027224 */ /* 0x000fe400078e0a02 */
[----:B------:R-:W-:Y:S02]  /*5c00*/  IMAD.MOV R5, RZ, RZ, -R5 ;  /* 0x000000ffff057224 */ /* 0x000fe400078e0a05 */
[C---:B------:R-:W-:Y:S02]  /*5c10*/  IMAD R121, R4.reuse, R2, R121 ;  /* 0x0000000204797224 */ /* 0x040fe400078e0279 */
[--C-:B------:R-:W-:Y:S02]  /*5c20*/  @!P2 IMAD.IADD R117, R117, 0x1, -R4.reuse ;  /* 0x000000017575a824 */ /* 0x100fe400078e0a04 */
[C---:B------:R-:W-:Y:S02]  /*5c30*/  IMAD R122, R4.reuse, R5, R7 ;  /* 0x00000005047a7224 */ /* 0x040fe400078e0207 */
[--C-:B------:R-:W-:Y:S01]  /*5c40*/  @!P5 IMAD.IADD R119, R119, 0x1, -R4.reuse ;  /* 0x000000017777d824 */ /* 0x100fe200078e0a04 */
[----:B------:R-:W-:Y:S01]  /*5c50*/  ISETP.GT.U32.AND P5, PT, R4, R121, PT ;  /* 0x000000790400720c */ /* 0x000fe20003fa4070 */
[----:B------:R-:W-:Y:S01]  /*5c60*/  @!P6 IMAD.IADD R120, R120, 0x1, -R4 ;  /* 0x000000017878e824 */ /* 0x000fe200078e0a04 */
[----:B------:R-:W-:Y:S01]  /*5c70*/  ISETP.GT.U32.AND P2, PT, R4, R117, PT ;  /* 0x000000750400720c */ /* 0x000fe20003f44070 */
[----:B------:R-:W-:Y:S01]  /*5c80*/  VIADD R9, R152, 0x75 ;  /* 0x0000007598097836 */ /* 0x000fe20000000000 */
[----:B------:R-:W-:Y:S01]  /*5c90*/  ISETP.GT.U32.AND P6, PT, R4, R122, PT ;  /* 0x0000007a0400720c */ /* 0x000fe20003fc4070 */
[----:B------:R-:W-:-:S03]  /*5ca0*/  IMAD.HI.U32 R2, R0, R123, RZ ;  /* 0x0000007b00027227 */ /* 0x000fc600078e00ff */
[----:B------:R-:W-:Y:S01]  /*5cb0*/  IABS R7, R9 ;  /* 0x0000000900077213 */ /* 0x000fe20000000000 */
[----:B------:R-:W-:Y:S02]  /*5cc0*/  IMAD.MOV R2, RZ, RZ, -R2 ;  /* 0x000000ffff027224 */ /* 0x000fe400078e0a02 */
[----:B------:R-:W-:Y:S02]  /*5cd0*/  VIADD R11, R152, 0x77 ;  /* 0x00000077980b7836 */ /* 0x000fe40000000000 */
[--C-:B------:R-:W-:Y:S02]  /*5ce0*/  @!P5 IMAD.IADD R121, R121, 0x1, -R4.reuse ;  /* 0x000000017979d824 */ /* 0x100fe400078e0a04 */
[--C-:B------:R-:W-:Y:S01]  /*5cf0*/  @!P2 IMAD.IADD R117, R117, 0x1, -R4.reuse ;  /* 0x000000017575a824 */ /* 0x100fe200078e0a04 */
[----:B------:R-:W-:Y:S01]  /*5d00*/  ISETP.GE.AND P2, PT, R10, RZ, PT ;  /* 0x000000ff0a00720c */ /* 0x000fe20003f46270 */
[----:B------:R-:W-:Y:S01]  /*5d10*/  IMAD R123, R4, R2, R123 ;  /* 0x00000002047b7224 */ /* 0x000fe200078e027b */
[----:B------:R-:W-:Y:S01]  /*5d20*/  IADD3 R10, R152, 0x76, RZ ;  /* 0x00000076980a7810 */ /* 0x000fe20007ffe0ff */
[----:B------:R-:W-:Y:S01]  /*5d30*/  @!P6 IMAD.IADD R122, R122, 0x1, -R4 ;  /* 0x000000017a7ae824 */ /* 0x000fe200078e0a04 */
[----:B------:R-:W-:Y:S01]  /*5d40*/  ISETP.GT.U32.AND P6, PT, R4, R121, PT ;  /* 0x000000790400720c */ /* 0x000fe20003fc4070 */
[----:B------:R-:W-:Y:S01]  /*5d50*/  IMAD.HI.U32 R2, R0, R7, RZ ;  /* 0x0000000700027227 */ /* 0x000fe200078e00ff */
[----:B------:R-:W-:-:S02]  /*5d60*/  IABS R125, R10 ;  /* 0x0000000a007d7213 */ /* 0x000fc40000000000 */
[----:B------:R-:W-:Y:S01]  /*5d70*/  ISETP.GT.U32.AND P5, PT, R4, R123, PT ;  /* 0x0000007b0400720c */ /* 0x000fe20003fa4070 */
[----:B------:R-:W-:Y:S01]  /*5d80*/  @!P0 IMAD.MOV R117, RZ, RZ, -R117 ;  /* 0x000000ffff758224 */ /* 0x000fe200078e0a75 */
[----:B------:R-:W-:Y:S01]  /*5d90*/  ISETP.GE.AND P0, PT, R6, RZ, PT ;  /* 0x000000ff0600720c */ /* 0x000fe20003f06270 */
[----:B------:R-:W-:Y:S01]  /*5da0*/  IMAD.MOV R2, RZ, RZ, -R2 ;  /* 0x000000ffff027224 */ /* 0x000fe200078e0a02 */
[----:B------:R-:W-:Y:S01]  /*5db0*/  IABS R6, R11 ;  /* 0x0000000b00067213 */ /* 0x000fe20000000000 */
[----:B------:R-:W-:-:S04]  /*5dc0*/  IMAD.HI.U32 R5, R0, R125, RZ ;  /* 0x0000007d00057227 */ /* 0x000fc800078e00ff */
[C---:B------:R-:W-:Y:S01]  /*5dd0*/  IMAD R124, R4.reuse, R2, R7 ;  /* 0x00000002047c7224 */ /* 0x040fe200078e0207 */
[----:B------:R-:W-:Y:S01]  /*5de0*/  IADD3 R5, -R5, RZ, RZ ;  /* 0x000000ff05057210 */ /* 0x000fe20007ffe1ff */
[----:B------:R-:W-:Y:S02]  /*5df0*/  IMAD.MOV.U32 R7, RZ, RZ, R6 ;  /* 0x000000ffff077224 */ /* 0x000fe400078e0006 */
[----:B------:R-:W-:Y:S01]  /*5e00*/  @!P6 IMAD.IADD R121, R121, 0x1, -R4 ;  /* 0x000000017979e824 */ /* 0x000fe200078e0a04 */
[----:B------:R-:W-:Y:S01]  /*5e10*/  ISETP.GT.U32.AND P6, PT, R4, R124, PT ;  /* 0x0000007c0400720c */ /* 0x000fe20003fc4070 */
[----:B------:R-:W-:-:S04]  /*5e20*/  IMAD.HI.U32 R2, R0, R7, RZ ;  /* 0x0000000700027227 */ /* 0x000fc800078e00ff */
[----:B------:R-:W-:Y:S01]  /*5e30*/  VIADD R12, R152, 0x78 ;  /* 0x00000078980c7836 */ /* 0x000fe20000000000 */
[----:B------:R-:W-:Y:S01]  /*5e40*/  IADD3 R2, -R2, RZ, RZ ;  /* 0x000000ff02027210 */ /* 0x000fe20007ffe1ff */
[C---:B------:R-:W-:Y:S02]  /*5e50*/  IMAD R125, R4.reuse, R5, R125 ;  /* 0x00000005047d7224 */ /* 0x040fe400078e027d */
[----:B------:R-:W-:Y:S01]  /*5e60*/  @!P3 IMAD.MOV R121, RZ, RZ, -R121 ;  /* 0x000000ffff79b224 */ /* 0x000fe200078e0a79 */
[----:B------:R-:W-:Y:S01]  /*5e70*/  IABS R127, R12 ;  /* 0x0000000c007f7213 */ /* 0x000fe20000000000 */
[C---:B------:R-:W-:Y:S01]  /*5e80*/  IMAD R126, R4.reuse, R2, R7 ;  /* 0x00000002047e7224 */ /* 0x040fe200078e0207 */
[----:B------:R-:W-:Y:S01]  /*5e90*/  ISETP.GT.U32.AND P3, PT, R4, R125, PT ;  /* 0x0000007d0400720c */ /* 0x000fe20003f64070 */
[----:B------:R-:W-:Y:S02]  /*5ea0*/  @!P6 IMAD.IADD R124, R124, 0x1, -R4 ;  /* 0x000000017c7ce824 */ /* 0x000fe400078e0a04 */
[----:B------:R-:W-:Y:S01]  /*5eb0*/  IMAD.HI.U32 R5, R0, R127, RZ ;  /* 0x0000007f00057227 */ /* 0x000fe200078e00ff */
[----:B------:R-:W-:-:S03]  /*5ec0*/  ISETP.GT.U32.AND P6, PT, R4, R126, PT ;  /* 0x0000007e0400720c */ /* 0x000fc60003fc4070 */
[----:B------:R-:W-:Y:S01]  /*5ed0*/  @!P4 IMAD.MOV R118, RZ, RZ, -R118 ;  /* 0x000000ffff76c224 */ /* 0x000fe200078e0a76 */
[----:B------:R-:W-:Y:S01]  /*5ee0*/  ISETP.GE.AND P4, PT, R8, RZ, PT ;  /* 0x000000ff0800720c */ /* 0x000fe20003f86270 */
[----:B------:R-:W-:Y:S02]  /*5ef0*/  IMAD.MOV R5, RZ, RZ, -R5 ;  /* 0x000000ffff057224 */ /* 0x000fe400078e0a05 */
[----:B------:R-:W-:Y:S02]  /*5f00*/  VIADD R8, R152, 0x79 ;  /* 0x0000007998087836 */ /* 0x000fe40000000000 */
[----:B------:R-:W-:Y:S02]  /*5f10*/  IMAD R127, R4, R5, R127 ;  /* 0x00000005047f7224 */ /* 0x000fe400078e027f */
[--C-:B------:R-:W-:Y:S01]  /*5f20*/  @!P3 IMAD.IADD R125, R125, 0x1, -R4.reuse ;  /* 0x000000017d7db824 */ /* 0x100fe200078e0a04 */
[----:B------:R-:W-:Y:S01]  /*5f30*/  IABS R5, R8 ;  /* 0x0000000800057213 */ /* 0x000fe20000000000 */
[--C-:B------:R-:W-:Y:S01]  /*5f40*/  @!P6 IMAD.IADD R126, R126, 0x1, -R4.reuse ;  /* 0x000000017e7ee824 */ /* 0x100fe200078e0a04 */
[----:B------:R-:W-:Y:S01]  /*5f50*/  ISETP.GT.U32.AND P3, PT, R4, R124, PT ;  /* 0x0000007c0400720c */ /* 0x000fe20003f64070 */
[----:B------:R-:W-:-:S02]  /*5f60*/  @!P5 IMAD.IADD R123, R123, 0x1, -R4 ;  /* 0x000000017b7bd824 */ /* 0x000fc400078e0a04 */
[----:B------:R-:W-:Y:S01]  /*5f70*/  @!P1 IMAD.MOV R119, RZ, RZ, -R119 ;  /* 0x000000ffff779224 */ /* 0x000fe200078e0a77 */
[----:B------:R-:W-:Y:S01]  /*5f80*/  ISETP.GT.U32.AND P6, PT, R4, R126, PT ;  /* 0x0000007e0400720c */ /* 0x000fe20003fc4070 */
[----:B------:R-:W-:Y:S01]  /*5f90*/  IMAD.HI.U32 R2, R0, R5, RZ ;  /* 0x0000000500027227 */ /* 0x000fe200078e00ff */
[C---:B------:R-:W-:Y:S02]  /*5fa0*/  ISETP.GT.U32.AND P1, PT, R4.reuse, R122, PT ;  /* 0x0000007a0400720c */ /* 0x040fe40003f24070 */
[----:B------:R-:W-:Y:S01]  /*5fb0*/  ISETP.GT.U32.AND P5, PT, R4, R123, PT ;  /* 0x0000007b0400720c */ /* 0x000fe20003fa4070 */
[----:B------:R-:W-:Y:S02]  /*5fc0*/  IMAD.MOV R2, RZ, RZ, -R2 ;  /* 0x000000ffff027224 */ /* 0x000fe400078e0a02 */
[----:B------:R-:W-:Y:S01]  /*5fd0*/  @!P2 IMAD.MOV R120, RZ, RZ, -R120 ;  /* 0x000000ffff78a224 */ /* 0x000fe200078e0a78 */
[----:B------:R-:W-:Y:S01]  /*5fe0*/  ISETP.GE.AND P2, PT, R9, RZ, PT ;  /* 0x000000ff0900720c */ /* 0x000fe20003f46270 */
[----:B------:R-:W-:Y:S01]  /*5ff0*/  @!P3 IMAD.IADD R124, R124, 0x1, -R4 ;  /* 0x000000017c7cb824 */ /* 0x000fe200078e0a04 */
[C---:B------:R-:W-:Y:S01]  /*6000*/  ISETP.GT.U32.AND P3, PT, R4.reuse, R127, PT ;  /* 0x0000007f0400720c */ /* 0x040fe20003f64070 */
[----:B------:R-:W-:-:S02]  /*6010*/  IMAD R128, R4, R2, R5 ;  /* 0x0000000204807224 */ /* 0x000fc400078e0205 */
[----:B------:R-:W-:Y:S01]  /*6020*/  @!P6 IADD3 R126, R126, -R4, RZ ;  /* 0x800000047e7ee210 */ /* 0x000fe20007ffe0ff */
[----:B------:R-:W-:Y:S02]  /*6030*/  VIADD R9, R152, 0x7a ;  /* 0x0000007a98097836 */ /* 0x000fe40000000000 */
[----:B------:R-:W-:Y:S01]  /*6040*/  ISETP.GT.U32.AND P6, PT, R4, R128, PT ;  /* 0x000000800400720c */ /* 0x000fe20003fc4070 */
[--C-:B------:R-:W-:Y:S01]  /*6050*/  @!P1 IMAD.IADD R122, R122, 0x1, -R4.reuse ;  /* 0x000000017a7a9824 */ /* 0x100fe200078e0a04 */
[----:B------:R-:W-:Y:S01]  /*6060*/  ISETP.GE.AND P1, PT, R10, RZ, PT ;  /* 0x000000ff0a00720c */ /* 0x000fe20003f26270 */
[----:B------:R-:W-:Y:S01]  /*6070*/  @!P5 IMAD.IADD R123, R123, 0x1, -R4 ;  /* 0x000000017b7bd824 */ /* 0x000fe200078e0a04 */
[C---:B------:R-:W-:Y:S01]  /*6080*/  IADD3 R10, R152.reuse, 0x7b, RZ ;  /* 0x0000007b980a7810 */ /* 0x040fe20007ffe0ff */
[----:B------:R-:W-:Y:S01]  /*6090*/  @!P0 IMAD.MOV R122, RZ, RZ, -R122 ;  /* 0x000000ffff7a8224 */ /* 0x000fe200078e0a7a */
[----:B------:R-:W-:Y:S01]  /*60a0*/  ISETP.GE.AND P5, PT, R11, RZ, PT ;  /* 0x000000ff0b00720c */ /* 0x000fe20003fa6270 */
[----:B------:R-:W-:Y:S01]  /*60b0*/  VIADD R11, R152, 0x7c ;  /* 0x0000007c980b7836 */ /* 0x000fe20000000000 */
[----:B------:R-:W-:Y:S01]  /*60c0*/  ISETP.GT.U32.AND P0, PT, R4, R125, PT ;  /* 0x0000007d0400720c */ /* 0x000fe20003f04070 */
[----:B------:R-:W-:Y:S01]  /*60d0*/  @!P3 IMAD.IADD R127, R127, 0x1, -R4 ;  /* 0x000000017f7fb824 */ /* 0x000fe200078e0a04 */
[----:B------:R-:W-:Y:S01]  /*60e0*/  IABS R7, R10 ;  /* 0x0000000a00077213 */ /* 0x000fe20000000000 */
[----:B------:R-:W-:Y:S01]  /*60f0*/  @!P2 IMAD.MOV R124, RZ, RZ, -R124 ;  /* 0x000000ffff7ca224 */ /* 0x000fe200078e0a7c */
[----:B------:R-:W-:Y:S01]  /*6100*/  IABS R131, R11 ;  /* 0x0000000b00837213 */ /* 0x000fe20000000000 */
[----:B------:R-:W-:Y:S01]  /*6110*/  @!P6 IMAD.IADD R128, R128, 0x1, -R4 ;  /* 0x000000018080e824 */ /* 0x000fe200078e0a04 */
[----:B------:R-:W-:Y:S01]  /*6120*/  ISETP.GT.U32.AND P6, PT, R4, R127, PT ;  /* 0x0000007f0400720c */ /* 0x000fe20003fc4070 */
[----:B------:R-:W-:Y:S01]  /*6130*/  IMAD.HI.U32 R5, R0, R7, RZ ;  /* 0x0000000700057227 */ /* 0x000fe200078e00ff */
[----:B------:R-:W-:-:S02]  /*6140*/  IABS R129, R9 ;  /* 0x0000000900817213 */ /* 0x000fc40000000000 */
[----:B------:R-:W-:Y:S01]  /*6150*/  ISETP.GE.AND P3, PT, R8, RZ, PT ;  /* 0x000000ff0800720c */ /* 0x000fe20003f66270 */
[----:B------:R-:W-:Y:S01]  /*6160*/  IMAD.HI.U32 R6, R0, R131, RZ ;  /* 0x0000008300067227 */ /* 0x000fe200078e00ff */
[----:B------:R-:W-:Y:S02]  /*6170*/  ISETP.GT.U32.AND P2, PT, R4, R128, PT ;  /* 0x000000800400720c */ /* 0x000fe40003f44070 */
[----:B------:R-:W-:Y:S01]  /*6180*/  @!P4 IADD3 R123, -R123, RZ, RZ ;  /* 0x000000ff7b7bc210 */ /* 0x000fe20007ffe1ff */
        /* <DEDUP_REMOVED lines=8> */
[----:B------:R-:W-:Y:S01]  /*6210*/  @!P6 IMAD.IADD R127, R127, 0x1, -R4 ;  /* 0x000000017f7fe824 */ /* 0x000fe200078e0a04 */
[----:B------:R-:W-:Y:S01]  /*6220*/  ISETP.GT.U32.AND P6, PT, R4, R131, PT ;  /* 0x000000830400720c */ /* 0x000fe20003fc4070 */
[----:B------:R-:W-:Y:S02]  /*6230*/  VIADD R8, R152, 0x7d ;  /* 0x0000007d98087836 */ /* 0x000fe40000000000 */
[----:B------:R-:W-:-:S03]  /*6240*/  IMAD.HI.U32 R2, R0, R129, RZ ;  /* 0x0000008100027227 */ /* 0x000fc600078e00ff */
[----:B------:R-:W-:Y:S01]  /*6250*/  IABS R5, R8 ;  /* 0x0000000800057213 */ /* 0x000fe20000000000 */
[----:B------:R-:W-:Y:S02]  /*6260*/  IMAD.MOV R2, RZ, RZ, -R2 ;  /* 0x000000ffff027224 */ /* 0x000fe400078e0a02 */
[----:B------:R-:W-:Y:S02]  /*6270*/  VIADD R6, R152, 0x7e ;  /* 0x0000007e98067836 */ /* 0x000fe40000000000 */
[----:B------:R-:W-:Y:S01]  /*6280*/  IMAD R129, R4, R2, R129 ;  /* 0x0000000204817224 */ /* 0x000fe200078e0281 */
[----:B------:R-:W-:Y:S01]  /*6290*/  @!P1 IADD3 R130, R130, -R4, RZ ;  /* 0x8000000482829210 */ /* 0x000fe20007ffe0ff */
[----:B------:R-:W-:Y:S01]  /*62a0*/  IMAD.HI.U32 R2, R0, R5, RZ ;  /* 0x0000000500027227 */ /* 0x000fe200078e00ff */
[----:B------:R-:W-:Y:S02]  /*62b0*/  IABS R133, R6 ;  /* 0x0000000600857213 */ /* 0x000fe40000000000 */
[C---:B------:R-:W-:Y:S01]  /*62c0*/  ISETP.GT.U32.AND P4, PT, R4.reuse, R129, PT ;  /* 0x000000810400720c */ /* 0x040fe20003f84070 */
[----:B------:R-:W-:Y:S01]  /*62d0*/  @!P6 IMAD.IADD R131, R131, 0x1, -R4 ;  /* 0x000000018383e824 */ /* 0x000fe200078e0a04 */
[----:B------:R-:W-:Y:S01]  /*62e0*/  ISETP.GT.U32.AND P6, PT, R4, R130, PT ;  /* 0x000000820400720c */ /* 0x000fe20003fc4070 */
[----:B------:R-:W-:-:S02]  /*62f0*/  IMAD.MOV R132, RZ, RZ, -R2 ;  /* 0x000000ffff847224 */ /* 0x000fc400078e0a02 */
[----:B------:R-:W-:-:S04]  /*6300*/  IMAD.HI.U32 R2, R0, R133, RZ ;  /* 0x0000008500027227 */ /* 0x000fc800078e00ff */
[----:B------:R-:W-:Y:S01]  /*6310*/  @!P2 IMAD.IADD R128, R128, 0x1, -R4 ;  /* 0x000000018080a824 */ /* 0x000fe200078e0a04 */
[----:B------:R-:W-:Y:S01]  /*6320*/  ISETP.GE.AND P2, PT, R10, RZ, PT ;  /* 0x000000ff0a00720c */ /* 0x000fe20003f46270 */
[C---:B------:R-:W-:Y:S02]  /*6330*/  IMAD R132, R4.reuse, R132, R5 ;  /* 0x0000008404847224 */ /* 0x040fe400078e0205 */
[----:B------:R-:W-:Y:S02]  /*6340*/  IMAD.MOV R2, RZ, RZ, -R2 ;  /* 0x000000ffff027224 */ /* 0x000fe400078e0a02 */
[----:B------:R-:W-:Y:S01]  /*6350*/  @!P0 IMAD.MOV R127, RZ, RZ, -R127 ;  /* 0x000000ffff7f8224 */ /* 0x000fe200078e0a7f */
[C---:B------:R-:W-:Y:S01]  /*6360*/  ISETP.GT.U32.AND P0, PT, R4.reuse, R131, PT ;  /* 0x000000830400720c */ /* 0x040fe20003f04070 */
[----:B------:R-:W-:Y:S01]  /*6370*/  IMAD R133, R4, R2, R133 ;  /* 0x0000000204857224 */ /* 0x000fe200078e0285 */
[----:B------:R-:W-:Y:S01]  /*6380*/  @!P6 IADD3 R130, R130, -R4, RZ ;  /* 0x800000048282e210 */ /* 0x000fe20007ffe0ff */
[----:B------:R-:W-:Y:S01]  /*6390*/  @!P3 IMAD.MOV R128, RZ, RZ, -R128 ;  /* 0x000000ffff80b224 */ /* 0x000fe200078e0a80 */
[C---:B------:R-:W-:Y:S01]  /*63a0*/  ISETP.GT.U32.AND P3, PT, R4.reuse, R132, PT ;  /* 0x000000840400720c */ /* 0x040fe20003f64070 */
[----:B------:R-:W-:Y:S01]  /*63b0*/  @!P5 IMAD.MOV R126, RZ, RZ, -R126 ;  /* 0x000000ffff7ed224 */ /* 0x000fe200078e0a7e */
[----:B------:R-:W-:Y:S01]  /*63c0*/  ISETP.GE.AND P5, PT, R9, RZ, PT ;  /* 0x000000ff0900720c */ /* 0x000fe20003fa6270 */
[--C-:B------:R-:W-:Y:S01]  /*63d0*/  @!P4 IMAD.IADD R129, R129, 0x1, -R4.reuse ;  /* 0x000000018181c824 */ /* 0x100fe200078e0a04 */
[----:B------:R-:W-:Y:S01]  /*63e0*/  ISETP.GT.U32.AND P6, PT, R4, R133, PT ;  /* 0x000000850400720c */ /* 0x000fe20003fc4070 */
[----:B------:R-:W-:Y:S01]  /*63f0*/  VIADD R9, R152, 0x7f ;  /* 0x0000007f98097836 */ /* 0x000fe20000000000 */
[----:B------:R-:W-:Y:S01]  /*6400*/  @!P2 IADD3 R130, -R130, RZ, RZ ;  /* 0x000000ff8282a210 */ /* 0x000fe20007ffe1ff */
[----:B------:R-:W-:Y:S01]  /*6410*/  VIADD R10, R152, 0x80 ;  /* 0x00000080980a7836 */ /* 0x000fe20000000000 */
[----:B------:R-:W-:Y:S01]  /*6420*/  ISETP.GT.U32.AND P1, PT, R4, R129, PT ;  /* 0x000000810400720c */ /* 0x000fe20003f24070 */
[--C-:B------:R-:W-:Y:S01]  /*6430*/  @!P0 IMAD.IADD R131, R131, 0x1, -R4.reuse ;  /* 0x0000000183838824 */ /* 0x100fe200078e0a04 */
[----:B------:R-:W-:Y:S01]  /*6440*/  IABS R7, R9 ;  /* 0x0000000900077213 */ /* 0x000fe20000000000 */
[----:B------:R-:W-:Y:S01]  /*6450*/  VIADD R12, R152, 0x88 ;  /* 0x00000088980c7836 */ /* 0x000fe20000000000 */
[----:B------:R-:W-:Y:S01]  /*6460*/  ISETP.GE.AND P0, PT, R6, RZ, PT ;  /* 0x000000ff0600720c */ /* 0x000fe20003f06270 */
[----:B------:R-:W-:Y:S01]  /*6470*/  VIADD R6, R152, 0x81 ;  /* 0x0000008198067836 */ /* 0x000fe20000000000 */
[----:B------:R-:W-:Y:S01]  /*6480*/  IABS R135, R10 ;  /* 0x0000000a00877213 */ /* 0x000fe20000000000 */
[----:B------:R-:W-:Y:S01]  /*6490*/  @!P3 IMAD.IADD R132, R132, 0x1, -R4 ;  /* 0x000000018484b824 */ /* 0x000fe200078e0a04 */
[----:B------:R-:W-:Y:S01]  /*64a0*/  ISETP.GE.AND P3, PT, R9, RZ, PT ;  /* 0x000000ff0900720c */ /* 0x000fe20003f66270 */
[----:B------:R-:W-:Y:S01]  /*64b0*/  IMAD.HI.U32 R2, R0, R7, RZ ;  /* 0x0000000700027227 */ /* 0x000fe200078e00ff */
[----:B------:R-:W-:-:S02]  /*64c0*/  IABS R9, R6 ;  /* 0x0000000600097213 */ /* 0x000fc40000000000 */
[----:B------:R-:W-:Y:S01]  /*64d0*/  ISETP.GE.AND P4, PT, R11, RZ, PT ;  /* 0x000000ff0b00720c */ /* 0x000fe20003f86270 */
[----:B------:R-:W-:Y:S01]  /*64e0*/  @!P6 IMAD.IADD R133, R133, 0x1, -R4 ;  /* 0x000000018585e824 */ /* 0x000fe200078e0a04 */
[----:B------:R-:W-:Y:S01]  /*64f0*/  ISETP.GT.U32.AND P6, PT, R4, R132, PT ;  /* 0x000000840400720c */ /* 0x000fe20003fc4070 */
[----:B------:R-:W-:Y:S01]  /*6500*/  IMAD.MOV R2, RZ, RZ, -R2 ;  /* 0x000000ffff027224 */ /* 0x000fe200078e0a02 */
[----:B------:R-:W-:Y:S01]  /*6510*/  IABS R143, R12 ;  /* 0x0000000c008f7213 */ /* 0x000fe20000000000 */
[----:B------:R-:W-:Y:S01]  /*6520*/  @!P1 IMAD.IADD R129, R129, 0x1, -R4 ;  /* 0x0000000181819824 */ /* 0x000fe200078e0a04 */
[----:B------:R-:W-:Y:S01]  /*6530*/  ISETP.GE.AND P1, PT, R8, RZ, PT ;  /* 0x000000ff0800720c */ /* 0x000fe20003f26270 */
[----:B------:R-:W-:Y:S02]  /*6540*/  IMAD R134, R4, R2, R7 ;  /* 0x0000000204867224 */ /* 0x000fe400078e0207 */
[----:B------:R-:W-:-:S03]  /*6550*/  IMAD.HI.U32 R2, R0, R9, RZ ;  /* 0x0000000900027227 */ /* 0x000fc600078e00ff */
[----:B------:R-:W-:Y:S01]  /*6560*/  ISETP.GT.U32.AND P2, PT, R4, R134, PT ;  /* 0x000000860400720c */ /* 0x000fe20003f44070 */
[----:B------:R-:W-:Y:S02]  /*6570*/  IMAD.MOV R2, RZ, RZ, -R2 ;  /* 0x000000ffff027224 */ /* 0x000fe400078e0a02 */
[----:B------:R-:W-:Y:S02]  /*6580*/  @!P6 IMAD.IADD R132, R132, 0x1, -R4 ;  /* 0x000000018484e824 */ /* 0x000fe400078e0a04 */
[C---:B------:R-:W-:Y:S02]  /*6590*/  IMAD R136, R4.reuse, R2, R9 ;  /* 0x0000000204887224 */ /* 0x040fe400078e0209 */
[----:B------:R-:W-:Y:S01]  /*65a0*/  @!P5 IMAD.MOV R129, RZ, RZ, -R129 ;  /* 0x000000ffff81d224 */ /* 0x000fe200078e0a81 */
[C---:B------:R-:W-:Y:S01]  /*65b0*/  ISETP.GT.U32.AND P5, PT, R4.reuse, R133, PT ;  /* 0x000000850400720c */ /* 0x040fe20003fa4070 */
[----:B------:R-:W-:Y:S01]  /*65c0*/  @!P1 IMAD.MOV R132, RZ, RZ, -R132 ;  /* 0x000000ffff849224 */ /* 0x000fe200078e0a84 */
[----:B------:R-:W-:Y:S01]  /*65d0*/  ISETP.GT.U32.AND P1, PT, R4, R136, PT ;  /* 0x000000880400720c */ /* 0x000fe20003f24070 */
[----:B------:R-:W-:-:S02]  /*65e0*/  IMAD.HI.U32 R5, R0, R135, RZ ;  /* 0x0000008700057227 */ /* 0x000fc400078e00ff */
[----:B------:R-:W-:Y:S02]  /*65f0*/  @!P2 IADD3 R134, R134, -R4, RZ ;  /* 0x800000048686a210 */ /* 0x000fe40007ffe0ff */
[----:B------:R-:W-:Y:S02]  /*6600*/  IMAD.MOV R5, RZ, RZ, -R5 ;  /* 0x000000ffff057224 */ /* 0x000fe400078e0a05 */
[----:B------:R-:W-:Y:S01]  /*6610*/  VIADD R8, R152, 0x83 ;  /* 0x0000008398087836 */ /* 0x000fe20000000000 */
[C---:B------:R-:W-:Y:S01]  /*6620*/  ISETP.GT.U32.AND P2, PT, R4.reuse, R134, PT ;  /* 0x000000860400720c */ /* 0x040fe20003f44070 */
[----:B------:R-:W-:Y:S02]  /*6630*/  IMAD R135, R4, R5, R135 ;  /* 0x0000000504877224 */ /* 0x000fe400078e0287 */
[--C-:B------:R-:W-:Y:S01]  /*6640*/  @!P5 IMAD.IADD R133, R133, 0x1, -R4.reuse ;  /* 0x000000018585d824 */ /* 0x100fe200078e0a04 */
[----:B------:R-:W-:Y:S01]  /*6650*/  IABS R7, R8 ;  /* 0x0000000800077213 */ /* 0x000fe20000000000 */
[----:B------:R-:W-:Y:S01]  /*6660*/  VIADD R5, R152, 0x82 ;  /* 0x0000008298057836 */ /* 0x000fe20000000000 */
[----:B------:R-:W-:Y:S01]  /*6670*/  ISETP.GT.U32.AND P6, PT, R4, R135, PT ;  /* 0x000000870400720c */ /* 0x000fe20003fc4070 */
[----:B------:R-:W-:Y:S01]  /*6680*/  @!P1 IMAD.IADD R136, R136, 0x1, -R4 ;  /* 0x0000000188889824 */ /* 0x000fe200078e0a04 */
[----:B------:R-:W-:Y:S01]  /*6690*/  ISETP.GE.AND P5, PT, R6, RZ, PT ;  /* 0x000000ff0600720c */ /* 0x000fe20003fa6270 */
[----:B------:R-:W-:Y:S01]  /*66a0*/  @!P0 IMAD.MOV R133, RZ, RZ, -R133 ;  /* 0x000000ffff858224 */ /* 0x000fe200078e0a85 */
[----:B------:R-:W-:Y:S01]  /*66b0*/  IABS R137, R5 ;  /* 0x0000000500897213 */ /* 0x000fe20000000000 */
[----:B------:R-:W-:Y:S01]  /*66c0*/  VIADD R9, R152, 0x84 ;  /* 0x0000008498097836 */ /* 0x000fe20000000000 */
[----:B------:R-:W-:Y:S01]  /*66d0*/  ISETP.GE.AND P0, PT, R5, RZ, PT ;  /* 0x000000ff0500720c */ /* 0x000fe20003f06270 */
[----:B------:R-:W-:Y:S01]  /*66e0*/  IMAD.HI.U32 R5, R0, R7, RZ ;  /* 0x0000000700057227 */ /* 0x000fe200078e00ff */
[----:B------:R-:W-:-:S02]  /*66f0*/  ISETP.GT.U32.AND P1, PT, R4, R136, PT ;  /* 0x000000880400720c */ /* 0x000fc40003f24070 */
[----:B------:R-:W-:Y:S01]  /*6700*/  IABS R139, R9 ;  /* 0x00000009008b7213 */ /* 0x000fe20000000000 */
[----:B------:R-:W-:Y:S02]  /*6710*/  IMAD.MOV R5, RZ, RZ, -R5 ;  /* 0x000000ffff057224 */ /* 0x000fe400078e0a05 */
[----:B------:R-:W-:Y:S02]  /*6720*/  @!P6 IMAD.IADD R135, R135, 0x1, -R4 ;  /* 0x000000018787e824 */ /* 0x000fe400078e0a04 */
[----:B------:R-:W-:-:S03]  /*6730*/  IMAD.HI.U32 R2, R0, R137, RZ ;  /* 0x0000008900027227 */ /* 0x000fc600078e00ff */
[C---:B------:R-:W-:Y:S01]  /*6740*/  ISETP.GT.U32.AND P6, PT, R4.reuse, R135, PT ;  /* 0x000000870400720c */ /* 0x040fe20003fc4070 */
[----:B------:R-:W-:Y:S02]  /*6750*/  IMAD R138, R4, R5, R7 ;  /* 0x00000005048a7224 */ /* 0x000fe400078e0207 */
[----:B------:R-:W-:Y:S01]  /*6760*/  IMAD.MOV R2, RZ, RZ, -R2 ;  /* 0x000000ffff027224 */ /* 0x000fe200078e0a02 */
[----:B------:R-:W-:Y:S01]  /*6770*/  @!P1 IADD3 R136, R136, -R4, RZ ;  /* 0x8000000488889210 */ /* 0x000fe20007ffe0ff */
[----:B------:R-:W-:Y:S01]  /*6780*/  @!P4 IMAD.MOV R131, RZ, RZ, -R131 ;  /* 0x000000ffff83c224 */ /* 0x000fe200078e0a83 */
[----:B------:R-:W-:Y:S01]  /*6790*/  ISETP.GT.U32.AND P1, PT, R4, R138, PT ;  /* 0x0000008a0400720c */ /* 0x000fe20003f24070 */
[----:B------:R-:W-:Y:S01]  /*67a0*/  @!P2 IMAD.IADD R134, R134, 0x1, -R4 ;  /* 0x000000018686a824 */ /* 0x000fe200078e0a04 */
[----:B------:R-:W-:Y:S01]  /*67b0*/  ISETP.GE.AND P4, PT, R10, RZ, PT ;  /* 0x000000ff0a00720c */ /* 0x000fe20003f86270 */
[----:B------:R-:W-:Y:S01]  /*67c0*/  IMAD R137, R4, R2, R137 ;  /* 0x0000000204897224 */ /* 0x000fe200078e0289 */
[----:B------:R-:W-:Y:S01]  /*67d0*/  ISETP.GE.AND P2, PT, R8, RZ, PT ;  /* 0x000000ff0800720c */ /* 0x000fe20003f46270 */
[----:B------:R-:W-:-:S02]  /*67e0*/  IMAD.HI.U32 R6, R0, R139, RZ ;  /* 0x0000008b00067227 */ /* 0x000fc400078e00ff */
[----:B------:R-:W-:Y:S02]  /*67f0*/  @!P6 IADD3 R135, R135, -R4, RZ ;  /* 0x800000048787e210 */ /* 0x000fe40007ffe0ff */
[----:B------:R-:W-:Y:S01]  /*6800*/  @!P3 IMAD.MOV R134, RZ, RZ, -R134 ;  /* 0x000000ffff86b224 */ /* 0x000fe200078e0a86 */
[----:B------:R-:W-:Y:S01]  /*6810*/  ISETP.GT.U32.AND P3, PT, R4, R137, PT ;  /* 0x000000890400720c */ /* 0x000fe20003f64070 */
[C---:B------:R-:W-:Y:S01]  /*6820*/  VIADD R2, R152.reuse, 0x85 ;  /* 0x0000008598027836 */ /* 0x040fe20000000000 */
[----:B------:R-:W-:Y:S01]  /*6830*/  ISETP.GE.AND P6, PT, R9, RZ, PT ;  /* 0x000000ff0900720c */ /* 0x000fe20003fc6270 */
[----:B------:R-:W-:Y:S02]  /*6840*/  IMAD.MOV R6, RZ, RZ, -R6 ;  /* 0x000000ffff067224 */ /* 0x000fe400078e0a06 */
[----:B------:R-:W-:Y:S01]  /*6850*/  VIADD R8, R152, 0x86 ;  /* 0x0000008698087836 */ /* 0x000fe20000000000 */
[----:B------:R-:W-:Y:S01]  /*6860*/  IABS R9, R2 ;  /* 0x0000000200097213 */ /* 0x000fe20000000000 */
[----:B------:R-:W-:-:S02]  /*6870*/  @!P1 IMAD.IADD R138, R138, 0x1, -R4 ;  /* 0x000000018a8a9824 */ /* 0x000fc400078e0a04 */
[----:B------:R-:W-:Y:S01]  /*6880*/  IMAD R139, R4, R6, R139 ;  /* 0x00000006048b7224 */ /* 0x000fe200078e028b */
[----:B------:R-:W-:Y:S01]  /*6890*/  IABS R141, R8 ;  /* 0x00000008008d7213 */ /* 0x000fe20000000000 */
[----:B------:R-:W-:Y:S01]  /*68a0*/  @!P4 IMAD.MOV R135, RZ, RZ, -R135 ;  /* 0x000000ffff87c224 */ /* 0x000fe200078e0a87 */
[----:B------:R-:W-:Y:S01]  /*68b0*/  ISETP.GE.AND P4, PT, R2, RZ, PT ;  /* 0x000000ff0200720c */ /* 0x000fe20003f86270 */
[----:B------:R-:W-:Y:S01]  /*68c0*/  @!P5 IMAD.MOV R136, RZ, RZ, -R136 ;  /* 0x000000ffff88d224 */ /* 0x000fe200078e0a88 */
[----:B------:R-:W-:Y:S01]  /*68d0*/  ISETP.GT.U32.AND P1, PT, R4, R138, PT ;  /* 0x0000008a0400720c */ /* 0x000fe20003f24070 */
[----:B------:R-:W-:Y:S01]  /*68e0*/  IMAD.HI.U32 R2, R0, R9, RZ ;  /* 0x0000000900027227 */ /* 0x000fe200078e00ff */
[----:B------:R-:W-:-:S03]  /*68f0*/  ISETP.GT.U32.AND P5, PT, R4, R139, PT ;  /* 0x0000008b0400720c */ /* 0x000fc60003fa4070 */
[----:B------:R-:W-:-:S04]  /*6900*/  IMAD.HI.U32 R5, R0, R141, RZ ;  /* 0x0000008d00057227 */ /* 0x000fc800078e00ff */
[----:B------:R-:W-:Y:S02]  /*6910*/  @!P3 IMAD.IADD R137, R137, 0x1, -R4 ;  /* 0x000000018989b824 */ /* 0x000fe400078e0a04 */
[----:B------:R-:W-:Y:S02]  /*6920*/  VIADD R10, R152, 0x87 ;  /* 0x00000087980a7836 */ /* 0x000fe40000000000 */
[----:B------:R-:W-:Y:S01]  /*6930*/  IMAD.MOV R2, RZ, RZ, -R2 ;  /* 0x000000ffff027224 */ /* 0x000fe200078e0a02 */
[C---:B------:R-:W-:Y:S01]  /*6940*/  ISETP.GT.U32.AND P3, PT, R4.reuse, R137, PT ;  /* 0x000000890400720c */ /* 0x040fe20003f64070 */
[----:B------:R-:W-:Y:S01]  /*6950*/  IMAD.MOV R5, RZ, RZ, -R5 ;  /* 0x000000ffff057224 */ /* 0x000fe200078e0a05 */
[----:B------:R-:W-:Y:S01]  /*6960*/  IABS R11, R10 ;  /* 0x0000000a000b7213 */ /* 0x000fe20000000000 */
[C---:B------:R-:W-:Y:S02]  /*6970*/  IMAD R140, R4.reuse, R2, R9 ;  /* 0x00000002048c7224 */ /* 0x040fe400078e0209 */
[----:B------:R-:W-:-:S02]  /*6980*/  IMAD R141, R4, R5, R141 ;  /* 0x00000005048d7224 */ /* 0x000fc400078e028d */
[----:B------:R-:W-:Y:S01]  /*6990*/  @!P1 IMAD.IADD R138, R138, 0x1, -R4 ;  /* 0x000000018a8a9824 */ /* 0x000fe200078e0a04 */
[----:B------:R-:W-:Y:S01]  /*69a0*/  ISETP.GT.U32.AND P1, PT, R4, R140, PT ;  /* 0x0000008c0400720c */ /* 0x000fe20003f24070 */
[----:B------:R-:W-:-:S04]  /*69b0*/  IMAD.HI.U32 R6, R0, R11, RZ ;  /* 0x0000000b00067227 */ /* 0x000fc800078e00ff */
[----:B------:R-:W-:Y:S01]  /*69c0*/  @!P5 IMAD.IADD R139, R139, 0x1, -R4 ;  /* 0x000000018b8bd824 */ /* 0x000fe200078e0a04 */
[----:B------:R-:W-:Y:S01]  /*69d0*/  ISETP.GT.U32.AND P5, PT, R4, R141, PT ;  /* 0x0000008d0400720c */ /* 0x000fe20003fa4070 */
[----:B------:R-:W-:Y:S01]  /*69e0*/  IMAD.MOV R6, RZ, RZ, -R6 ;  /* 0x000000ffff067224 */ /* 0x000fe200078e0a06 */
[----:B------:R-:W-:Y:S01]  /*69f0*/  @!P3 IADD3 R137, R137, -R4, RZ ;  /* 0x800000048989b210 */ /* 0x000fe20007ffe0ff */
[----:B------:R-:W-:Y:S01]  /*6a00*/  IMAD.HI.U32 R7, R0, R143, RZ ;  /* 0x0000008f00077227 */ /* 0x000fe200078e00ff */
[----:B------:R-:W-:-:S03]  /*6a10*/  ISETP.GE.AND P3, PT, R8, RZ, PT ;  /* 0x000000ff0800720c */ /* 0x000fc60003f66270 */
[----:B------:R-:W-:Y:S02]  /*6a20*/  IMAD R142, R4, R6, R11 ;  /* 0x00000006048e7224 */ /* 0x000fe400078e020b */
[----:B------:R-:W-:Y:S02]  /*6a30*/  IMAD.MOV R7, RZ, RZ, -R7 ;  /* 0x000000ffff077224 */ /* 0x000fe400078e0a07 */
[C---:B------:R-:W-:Y:S02]  /*6a40*/  VIADD R8, R152.reuse, 0x89 ;  /* 0x0000008998087836 */ /* 0x040fe40000000000 */
[----:B------:R-:W-:Y:S01]  /*6a50*/  VIADD R11, R152, 0x8a ;  /* 0x0000008a980b7836 */ /* 0x000fe20000000000 */
[----:B------:R-:W-:Y:S01]  /*6a60*/  @!P5 IADD3 R141, R141, -R4, RZ ;  /* 0x800000048d8dd210 */ /* 0x000fe20007ffe0ff */
[----:B------:R-:W-:Y:S01]  /*6a70*/  IMAD R143, R4, R7, R143 ;  /* 0x00000007048f7224 */ /* 0x000fe200078e028f */
[----:B------:R-:W-:Y:S01]  /*6a80*/  IABS R7, R8 ;  /* 0x0000000800077213 */ /* 0x000fe20000000000 */
[----:B------:R-:W-:Y:S01]  /*6a90*/  @!P1 IMAD.IADD R140, R140, 0x1, -R4 ;  /* 0x000000018c8c9824 */ /* 0x000fe200078e0a04 */
[----:B------:R-:W-:Y:S01]  /*6aa0*/  IABS R145, R11 ;  /* 0x0000000b00917213 */ /* 0x000fe20000000000 */
[----:B------:R-:W-:Y:S01]  /*6ab0*/  @!P0 IMAD.MOV R137, RZ, RZ, -R137 ;  /* 0x000000ffff898224 */ /* 0x000fe200078e0a89 */
[----:B------:R-:W-:Y:S01]  /*6ac0*/  ISETP.GT.U32.AND P1, PT, R4, R139, PT ;  /* 0x0000008b0400720c */ /* 0x000fe20003f24070 */
[----:B------:R-:W-:Y:S01]  /*6ad0*/  IMAD.HI.U32 R2, R0, R7, RZ ;  /* 0x0000000700027227 */ /* 0x000fe200078e00ff */
[----:B------:R-:W-:-:S02]  /*6ae0*/  ISETP.GT.U32.AND P0, PT, R4, R140, PT ;  /* 0x0000008c0400720c */ /* 0x000fc40003f04070 */
[----:B------:R-:W-:Y:S01]  /*6af0*/  ISETP.GT.U32.AND P5, PT, R4, R141, PT ;  /* 0x0000008d0400720c */ /* 0x000fe20003fa4070 */
[----:B------:R-:W-:-:S04]  /*6b00*/  IMAD.HI.U32 R5, R0, R145, RZ ;  /* 0x0000009100057227 */ /* 0x000fc800078e00ff */
[----:B------:R-:W-:Y:S02]  /*6b10*/  IMAD.MOV R2, RZ, RZ, -R2 ;  /* 0x000000ffff027224 */ /* 0x000fe400078e0a02 */
[----:B------:R-:W-:Y:S02]  /*6b20*/  IMAD.MOV R6, RZ, RZ, -R5 ;  /* 0x000000ffff067224 */ /* 0x000fe400078e0a05 */
[----:B------:R-:W-:Y:S01]  /*6b30*/  @!P2 IMAD.MOV R138, RZ, RZ, -R138 ;  /* 0x000000ffff8aa224 */ /* 0x000fe200078e0a8a */
[C---:B------:R-:W-:Y:S01]  /*6b40*/  ISETP.GT.U32.AND P2, PT, R4.reuse, R142, PT ;  /* 0x0000008e0400720c */ /* 0x040fe20003f44070 */
[--C-:B------:R-:W-:Y:S01]  /*6b50*/  @!P1 IMAD.IADD R139, R139, 0x1, -R4.reuse ;  /* 0x000000018b8b9824 */ /* 0x100fe200078e0a04 */
[C---:B------:R-:W-:Y:S01]  /*6b60*/  ISETP.GT.U32.AND P1, PT, R4.reuse, R143, PT ;  /* 0x0000008f0400720c */ /* 0x040fe20003f24070 */
[C---:B------:R-:W-:Y:S02]  /*6b70*/  IMAD R144, R4.reuse, R2, R7 ;  /* 0x0000000204907224 */ /* 0x040fe400078e0207 */
[----:B------:R-:W-:Y:S01]  /*6b80*/  IMAD R145, R4, R6, R145 ;  /* 0x0000000604917224 */ /* 0x000fe200078e0291 */
[----:B------:R-:W-:Y:S01]  /*6b90*/  @!P6 IADD3 R139, -R139, RZ, RZ ;  /* 0x000000ff8b8be210 */ /* 0x000fe20007ffe1ff */
[--C-:B------:R-:W-:Y:S01]  /*6ba0*/  @!P0 IMAD.IADD R140, R140, 0x1, -R4.reuse ;  /* 0x000000018c8c8824 */ /* 0x100fe200078e0a04 */
[C---:B------:R-:W-:Y:S01]  /*6bb0*/  ISETP.GT.U32.AND P0, PT, R4.reuse, R144, PT ;  /* 0x000000900400720c */ /* 0x040fe20003f04070 */
[----:B------:R-:W-:Y:S01]  /*6bc0*/  @!P5 IMAD.IADD R141, R141, 0x1, -R4 ;  /* 0x000000018d8dd824 */ /* 0x000fe200078e0a04 */
[----:B------:R-:W-:Y:S01]  /*6bd0*/  ISETP.GT.U32.AND P5, PT, R4, R145, PT ;  /* 0x000000910400720c */ /* 0x000fe20003fa4070 */
[----:B------:R-:W-:-:S02]  /*6be0*/  VIADD R13, R152, 0x8b ;  /* 0x0000008b980d7836 */ /* 0x000fc40000000000 */
[----:B------:R-:W-:Y:S02]  /*6bf0*/  VIADD R14, R152, 0x8c ;  /* 0x0000008c980e7836 */ /* 0x000fe40000000000 */
[--C-:B------:R-:W-:Y:S01]  /*6c00*/  @!P2 IMAD.IADD R142, R142, 0x1, -R4.reuse ;  /* 0x000000018e8ea824 */ /* 0x100fe200078e0a04 */
[----:B------:R-:W-:Y:S01]  /*6c10*/  IABS R9, R13 ;  /* 0x0000000d00097213 */ /* 0x000fe20000000000 */
[----:B------:R-:W-:Y:S01]  /*6c20*/  @!P1 IMAD.IADD R143, R143, 0x1, -R4 ;  /* 0x000000018f8f9824 */ /* 0x000fe200078e0a04 */
[----:B------:R-:W-:Y:S01]  /*6c30*/  IABS R147, R14 ;  /* 0x0000000e00937213 */ /* 0x000fe20000000000 */
[----:B------:R-:W-:Y:S01]  /*6c40*/  VIADD R6, R152, 0x8d ;  /* 0x0000008d98067836 */ /* 0x000fe20000000000 */
[----:B------:R-:W-:Y:S01]  /*6c50*/  ISETP.GE.AND P2, PT, R10, RZ, PT ;  /* 0x000000ff0a00720c */ /* 0x000fe20003f46270 */
[----:B------:R-:W-:Y:S01]  /*6c60*/  IMAD.HI.U32 R2, R0, R9, RZ ;  /* 0x0000000900027227 */ /* 0x000fe200078e00ff */
[----:B------:R-:W-:Y:S02]  /*6c70*/  ISETP.GE.AND P1, PT, R12, RZ, PT ;  /* 0x000000ff0c00720c */ /* 0x000fe40003f26270 */
[----:B------:R-:W-:Y:S01]  /*6c80*/  IABS R7, R6 ;  /* 0x0000000600077213 */ /* 0x000fe20000000000 */
[----:B------:R-:W-:-:S04]  /*6c90*/  IMAD.HI.U32 R5, R0, R147, RZ ;  /* 0x0000009300057227 */ /* 0x000fc800078e00ff */
[--C-:B------:R-:W-:Y:S01]  /*6ca0*/  @!P0 IMAD.IADD R144, R144, 0x1, -R4.reuse ;  /* 0x0000000190908824 */ /* 0x100fe200078e0a04 */
[C---:B------:R-:W-:Y:S01]  /*6cb0*/  ISETP.GT.U32.AND P0, PT, R4.reuse, R142, PT ;  /* 0x0000008e0400720c */ /* 0x040fe20003f04070 */
[----:B------:R-:W-:Y:S01]  /*6cc0*/  @!P5 IMAD.IADD R145, R145, 0x1, -R4 ;  /* 0x000000019191d824 */ /* 0x000fe200078e0a04 */
[C---:B------:R-:W-:Y:S01]  /*6cd0*/  ISETP.GT.U32.AND P5, PT, R4.reuse, R143, PT ;  /* 0x0000008f0400720c */ /* 0x040fe20003fa4070 */
[----:B------:R-:W-:Y:S01]  /*6ce0*/  IMAD.MOV R2, RZ, RZ, -R2 ;  /* 0x000000ffff027224 */ /* 0x000fe200078e0a02 */
[----:B------:R-:W-:Y:S01]  /*6cf0*/  IADD3 R5, -R5, RZ, RZ ;  /* 0x000000ff05057210 */ /* 0x000fe20007ffe1ff */
[----:B------:R-:W-:Y:S01]  /*6d00*/  @!P4 IMAD.MOV R140, RZ, RZ, -R140 ;  /* 0x000000ffff8cc224 */ /* 0x000fe200078e0a8c */
[C---:B------:R-:W-:Y:S01]  /*6d10*/  ISETP.GT.U32.AND P4, PT, R4.reuse, R144, PT ;  /* 0x000000900400720c */ /* 0x040fe20003f84070 */
[C---:B------:R-:W-:Y:S01]  /*6d20*/  IMAD R146, R4.reuse, R2, R9 ;  /* 0x0000000204927224 */ /* 0x040fe200078e0209 */
[C---:B------:R-:W-:Y:S01]  /*6d30*/  ISETP.GT.U32.AND P6, PT, R4.reuse, R145, PT ;  /* 0x000000910400720c */ /* 0x040fe20003fc4070 */
[----:B------:R-:W-:-:S02]  /*6d40*/  IMAD R147, R4, R5, R147 ;  /* 0x0000000504937224 */ /* 0x000fc400078e0293 */
[----:B------:R-:W-:Y:S01]  /*6d50*/  @!P3 IMAD.MOV R141, RZ, RZ, -R141 ;  /* 0x000000ffff8db224 */ /* 0x000fe200078e0a8d */
[----:B------:R-:W-:Y:S01]  /*6d60*/  ISETP.GT.U32.AND P3, PT, R4, R146, PT ;  /* 0x000000920400720c */ /* 0x000fe20003f64070 */
[--C-:B------:R-:W-:Y:S01]  /*6d70*/  @!P0 IMAD.IADD R142, R142, 0x1, -R4.reuse ;  /* 0x000000018e8e8824 */ /* 0x100fe200078e0a04 */
[----:B------:R-:W-:Y:S01]  /*6d80*/  ISETP.GE.AND P0, PT, R8, RZ, PT ;  /* 0x000000ff0800720c */ /* 0x000fe20003f06270 */
[----:B------:R-:W-:Y:S01]  /*6d90*/  @!P5 IMAD.IADD R143, R143, 0x1, -R4 ;  /* 0x000000018f8fd824 */ /* 0x000fe200078e0a04 */
[----:B------:R-:W-:Y:S01]  /*6da0*/  ISETP.GT.U32.AND P5, PT, R4, R147, PT ;  /* 0x000000930400720c */ /* 0x000fe20003fa4070 */
[----:B------:R-:W-:-:S04]  /*6db0*/  IMAD.HI.U32 R2, R0, R7, RZ ;  /* 0x0000000700027227 */ /* 0x000fc800078e00ff */
[----:B------:R-:W-:Y:S01]  /*6dc0*/  VIADD R9, R152, 0x8e ;  /* 0x0000008e98097836 */ /* 0x000fe20000000000 */
[----:B------:R-:W-:Y:S01]  /*6dd0*/  IADD3 R2, -R2, RZ, RZ ;  /* 0x000000ff02027210 */ /* 0x000fe20007ffe1ff */
[--C-:B------:R-:W-:Y:S01]  /*6de0*/  @!P4 IMAD.IADD R144, R144, 0x1, -R4.reuse ;  /* 0x000000019090c824 */ /* 0x100fe200078e0a04 */
[----:B------:R-:W-:Y:S01]  /*6df0*/  ISETP.GE.AND P4, PT, R11, RZ, PT ;  /* 0x000000ff0b00720c */ /* 0x000fe20003f86270 */
[--C-:B------:R-:W-:Y:S01]  /*6e00*/  @!P3 IMAD.IADD R146, R146, 0x1, -R4.reuse ;  /* 0x000000019292b824 */ /* 0x100fe200078e0a04 */
[----:B------:R-:W-:Y:S01]  /*6e10*/  IABS R149, R9 ;  /* 0x0000000900957213 */ /* 0x000fe20000000000 */
[----:B------:R-:W-:Y:S01]  /*6e20*/  IMAD R148, R4, R2, R7 ;  /* 0x0000000204947224 */ /* 0x000fe200078e0207 */
[----:B------:R-:W-:Y:S01]  /*6e30*/  ISETP.GE.AND P3, PT, R14, RZ, PT ;  /* 0x000000ff0e00720c */ /* 0x000fe20003f66270 */
[----:B------:R-:W-:Y:S01]  /*6e40*/  @!P5 IMAD.IADD R147, R147, 0x1, -R4 ;  /* 0x000000019393d824 */ /* 0x000fe200078e0a04 */
[----:B------:R-:W-:Y:S01]  /*6e50*/  ISETP.GE.AND P5, PT, R6, RZ, PT ;  /* 0x000000ff0600720c */ /* 0x000fe20003fa6270 */
[----:B------:R-:W-:Y:S01]  /*6e60*/  IMAD.HI.U32 R5, R0, R149, RZ ;  /* 0x0000009500057227 */ /* 0x000fe200078e00ff */
[----:B------:R-:W-:-:S03]  /*6e70*/  IADD3 R11, R152, 0x98, RZ ;  /* 0x00000098980b7810 */ /* 0x000fc60007ffe0ff */
[----:B------:R-:W-:Y:S01]  /*6e80*/  @!P2 IMAD.MOV R142, RZ, RZ, -R142 ;  /* 0x000000ffff8ea224 */ /* 0x000fe200078e0a8e */
[C---:B------:R-:W-:Y:S01]  /*6e90*/  ISETP.GT.U32.AND P2, PT, R4.reuse, R146, PT ;  /* 0x000000920400720c */ /* 0x040fe20003f44070 */
[----:B------:R-:W-:Y:S01]  /*6ea0*/  @!P0 IMAD.MOV R144, RZ, RZ, -R144 ;  /* 0x000000ffff908224 */ /* 0x000fe200078e0a90 */
[C---:B------:R-:W-:Y:S01]  /*6eb0*/  ISETP.GT.U32.AND P0, PT, R4.reuse, R148, PT ;  /* 0x000000940400720c */ /* 0x040fe20003f04070 */
[----:B------:R-:W-:Y:S02]  /*6ec0*/  IMAD.MOV R5, RZ, RZ, -R5 ;  /* 0x000000ffff057224 */ /* 0x000fe400078e0a05 */
[--C-:B------:R-:W-:Y:S01]  /*6ed0*/  @!P6 IMAD.IADD R145, R145, 0x1, -R4.reuse ;  /* 0x000000019191e824 */ /* 0x100fe200078e0a04 */
[----:B------:R-:W-:Y:S01]  /*6ee0*/  ISETP.GE.AND P6, PT, R13, RZ, PT ;  /* 0x000000ff0d00720c */ /* 0x000fe20003fc6270 */
[----:B------:R-:W-:Y:S01]  /*6ef0*/  @!P1 IMAD.MOV R143, RZ, RZ, -R143 ;  /* 0x000000ffff8f9224 */ /* 0x000fe200078e0a8f */
[C---:B------:R-:W-:Y:S01]  /*6f00*/  ISETP.GT.U32.AND P1, PT, R4.reuse, R147, PT ;  /* 0x000000930400720c */ /* 0x040fe20003f24070 */
[----:B------:R-:W-:Y:S01]  /*6f10*/  IMAD R149, R4, R5, R149 ;  /* 0x0000000504957224 */ /* 0x000fe200078e0295 */
[----:B------:R-:W-:Y:S01]  /*6f20*/  @!P4 IADD3 R145, -R145, RZ, RZ ;  /* 0x000000ff9191c210 */ /* 0x000fe20007ffe1ff */
[C---:B------:R-:W-:Y:S01]  /*6f30*/  VIADD R2, R152.reuse, 0x8f ;  /* 0x0000008f98027836 */ /* 0x040fe20000000000 */
[----:B------:R-:W-:Y:S01]  /*6f40*/  IADD3 R13, R152, 0xb5, RZ ;  /* 0x000000b5980d7810 */ /* 0x000fe20007ffe0ff */
[--C-:B------:R-:W-:Y:S01]  /*6f50*/  @!P2 IMAD.IADD R146, R146, 0x1, -R4.reuse ;  /* 0x000000019292a824 */ /* 0x100fe200078e0a04 */
[----:B------:R-:W-:Y:S01]  /*6f60*/  ISETP.GT.U32.AND P4, PT, R4, R149, PT ;  /* 0x000000950400720c */ /* 0x000fe20003f84070 */
[----:B------:R-:W-:Y:S01]  /*6f70*/  @!P0 IMAD.IADD R148, R148, 0x1, -R4 ;  /* 0x0000000194948824 */ /* 0x000fe200078e0a04 */
[----:B------:R-:W-:Y:S01]  /*6f80*/  IABS R7, R2 ;  /* 0x0000000200077213 */ /* 0x000fe20000000000 */
[----:B------:R-:W-:Y:S01]  /*6f90*/  VIADD R5, R152, 0x90 ;  /* 0x0000009098057836 */ /* 0x000fe20000000000 */
[----:B------:R-:W-:Y:S01]  /*6fa0*/  ISETP.GE.AND P2, PT, R9, RZ, PT ;  /* 0x000000ff0900720c */ /* 0x000fe20003f46270 */
[----:B------:R-:W-:Y:S01]  /*6fb0*/  @!P6 IMAD.MOV R146, RZ, RZ, -R146 ;  /* 0x000000ffff92e224 */ /* 0x000fe200078e0a92 */
[----:B------:R-:W-:Y:S01]  /*6fc0*/  ISETP.GT.U32.AND P6, PT, R4, R148, PT ;  /* 0x000000940400720c */ /* 0x000fe20003fc4070 */
[----:B------:R-:W-:Y:S01]  /*6fd0*/  @!P1 IMAD.IADD R147, R147, 0x1, -R4 ;  /* 0x0000000193939824 */ /* 0x000fe200078e0a04 */
[----:B------:R-:W-:Y:S01]  /*6fe0*/  ISETP.GE.AND P1, PT, R2, RZ, PT ;  /* 0x000000ff0200720c */ /* 0x000fe20003f26270 */
[----:B------:R-:W-:Y:S01]  /*6ff0*/  IMAD.HI.U32 R2, R0, R7, RZ ;  /* 0x0000000700027227 */ /* 0x000fe200078e00ff */
[----:B------:R-:W-:-:S02]  /*7000*/  IABS R151, R5 ;  /* 0x0000000500977213 */ /* 0x000fc40000000000 */
[----:B------:R-:W-:Y:S01]  /*7010*/  ISETP.GE.AND P0, PT, R5, RZ, PT ;  /* 0x000000ff0500720c */ /* 0x000fe20003f06270 */
[----:B------:R-:W-:Y:S01]  /*7020*/  IMAD.MOV R2, RZ, RZ, -R2 ;  /* 0x000000ffff027224 */ /* 0x000fe200078e0a02 */
[----:B------:R-:W-:Y:S01]  /*7030*/  IABS R193, R13 ;  /* 0x0000000d00c17213 */ /* 0x000fe20000000000 */
[----:B------:R-:W-:Y:S02]  /*7040*/  @!P4 IMAD.IADD R149, R149, 0x1, -R4 ;  /* 0x000000019595c824 */ /* 0x000fe400078e0a04 */
[----:B------:R-:W-:-:S03]  /*7050*/  IMAD.HI.U32 R5, R0, R151, RZ ;  /* 0x0000009700057227 */ /* 0x000fc600078e00ff */
[C---:B------:R-:W-:Y:S01]  /*7060*/  ISETP.GT.U32.AND P4, PT, R4.reuse, R149, PT ;  /* 0x000000950400720c */ /* 0x040fe20003f84070 */
[----:B------:R-:W-:Y:S01]  /*7070*/  IMAD R150, R4, R2, R7 ;  /* 0x0000000204967224 */ /* 0x000fe200078e0207 */
[----:B------:R-:W-:Y:S01]  /*7080*/  IADD3 R5, -R5, RZ, RZ ;  /* 0x000000ff05057210 */ /* 0x000fe20007ffe1ff */
[----:B------:R-:W-:Y:S02]  /*7090*/  VIADD R6, R152, 0x91 ;  /* 0x0000009198067836 */ /* 0x000fe40000000000 */
[----:B------:R-:W-:Y:S01]  /*70a0*/  @!P6 IMAD.IADD R148, R148, 0x1, -R4 ;  /* 0x000000019494e824 */ /* 0x000fe200078e0a04 */
[----:B------:R-:W-:Y:S01]  /*70b0*/  ISETP.GT.U32.AND P6, PT, R4, R150, PT ;  /* 0x000000960400720c */ /* 0x000fe20003fc4070 */
[----:B------:R-:W-:Y:S01]  /*70c0*/  @!P3 IMAD.MOV R147, RZ, RZ, -R147 ;  /* 0x000000ffff93b224 */ /* 0x000fe200078e0a93 */
[----:B------:R-:W-:Y:S01]  /*70d0*/  ISETP.GE.AND P3, PT, R6, RZ, PT ;  /* 0x000000ff0600720c */ /* 0x000fe20003f66270 */
[----:B------:R-:W-:Y:S01]  /*70e0*/  IMAD R151, R4, R5, R151 ;  /* 0x0000000504977224 */ /* 0x000fe200078e0297 */
[----:B------:R-:W-:Y:S01]  /*70f0*/  IABS R6, R6 ;  /* 0x0000000600067213 */ /* 0x000fe20000000000 */
[----:B------:R-:W-:-:S02]  /*7100*/  VIADD R2, R152, 0x92 ;  /* 0x0000009298027836 */ /* 0x000fc40000000000 */
[----:B------:R-:W-:Y:S01]  /*7110*/  @!P5 IMAD.MOV R148, RZ, RZ, -R148 ;  /* 0x000000ffff94d224 */ /* 0x000fe200078e0a94 */
[----:B------:R-:W-:Y:S01]  /*7120*/  ISETP.GT.U32.AND P5, PT, R4, R151, PT ;  /* 0x000000970400720c */ /* 0x000fe20003fa4070 */
[----:B------:R-:W-:Y:S01]  /*7130*/  IMAD.MOV.U32 R5, RZ, RZ, R6 ;  /* 0x000000ffff057224 */ /* 0x000fe200078e0006 */
[----:B------:R-:W-:Y:S01]  /*7140*/  IABS R155, R2 ;  /* 0x00000002009b7213 */ /* 0x000fe20000000000 */
[----:B------:R-:W-:Y:S01]  /*7150*/  @!P4 IMAD.IADD R149, R149, 0x1, -R4 ;  /* 0x000000019595c824 */ /* 0x000fe200078e0a04 */
[----:B------:R-:W-:Y:S01]  /*7160*/  ISETP.GE.AND P4, PT, R2, RZ, PT ;  /* 0x000000ff0200720c */ /* 0x000fe20003f86270 */
[----:B------:R-:W-:-:S04]  /*7170*/  IMAD.HI.U32 R2, R0, R5, RZ ;  /* 0x0000000500027227 */ /* 0x000fc800078e00ff */
[----:B------:R-:W-:Y:S01]  /*7180*/  @!P6 IMAD.IADD R150, R150, 0x1, -R4 ;  /* 0x000000019696e824 */ /* 0x000fe200078e0a04 */
[----:B------:R-:W-:Y:S01]  /*7190*/  IADD3 R154, -R2, RZ, RZ ;  /* 0x000000ff029a7210 */ /* 0x000fe20007ffe1ff */
[----:B------:R-:W-:Y:S02]  /*71a0*/  VIADD R6, R152, 0x93 ;  /* 0x0000009398067836 */ /* 0x000fe40000000000 */
[----:B------:R-:W-:Y:S01]  /*71b0*/  IMAD.HI.U32 R2, R0, R155, RZ ;  /* 0x0000009b00027227 */ /* 0x000fe200078e00ff */
[----:B------:R-:W-:Y:S02]  /*71c0*/  ISETP.GT.U32.AND P6, PT, R4, R150, PT ;  /* 0x000000960400720c */ /* 0x000fe40003fc4070 */
[----:B------:R-:W-:Y:S01]  /*71d0*/  IABS R159, R6 ;  /* 0x00000006009f7213 */ /* 0x000fe20000000000 */
[----:B------:R-:W-:Y:S02]  /*71e0*/  IMAD.MOV R2, RZ, RZ, -R2 ;  /* 0x000000ffff027224 */ /* 0x000fe400078e0a02 */
[----:B------:R-:W-:-:S02]  /*71f0*/  VIADD R8, R152, 0x94 ;  /* 0x0000009498087836 */ /* 0x000fc40000000000 */
[----:B------:R-:W-:Y:S02]  /*7200*/  @!P5 IMAD.IADD R151, R151, 0x1, -R4 ;  /* 0x000000019797d824 */ /* 0x000fe400078e0a04 */
[C---:B------:R-:W-:Y:S01]  /*7210*/  IMAD R155, R4.reuse, R2, R155 ;  /* 0x00000002049b7224 */ /* 0x040fe200078e029b */
[----:B------:R-:W-:Y:S01]  /*7220*/  IABS R7, R8 ;  /* 0x0000000800077213 */ /* 0x000fe20000000000 */
[C---:B------:R-:W-:Y:S01]  /*7230*/  IMAD R154, R4.reuse, R154, R5 ;  /* 0x0000009a049a7224 */ /* 0x040fe200078e0205 */
[----:B------:R-:W-:Y:S01]  /*7240*/  ISETP.GT.U32.AND P5, PT, R4, R151, PT ;  /* 0x000000970400720c */ /* 0x000fe20003fa4070 */
[----:B------:R-:W-:-:S04]  /*7250*/  IMAD.HI.U32 R2, R0, R159, RZ ;  /* 0x0000009f00027227 */ /* 0x000fc800078e00ff */
[----:B------:R-:W-:Y:S01]  /*7260*/  @!P6 IMAD.IADD R150, R150, 0x1, -R4 ;  /* 0x000000019696e824 */ /* 0x000fe200078e0a04 */
[----:B------:R-:W-:Y:S01]  /*7270*/  IADD3 R2, -R2, RZ, RZ ;  /* 0x000000ff02027210 */ /* 0x000fe20007ffe1ff */
[----:B------:R-:W-:Y:S01]  /*7280*/  IMAD.HI.U32 R5, R0, R7, RZ ;  /* 0x0000000700057227 */ /* 0x000fe200078e00ff */
[----:B------:R-:W-:-:S03]  /*7290*/  ISETP.GT.U32.AND P6, PT, R4, R154, PT ;  /* 0x0000009a0400720c */ /* 0x000fc60003fc4070 */
[----:B------:R-:W-:Y:S02]  /*72a0*/  IMAD.MOV R5, RZ, RZ, -R5 ;  /* 0x000000ffff057224 */ /* 0x000fe400078e0a05 */
[----:B------:R-:W-:Y:S02]  /*72b0*/  IMAD R159, R4, R2, R159 ;  /* 0x00000002049f7224 */ /* 0x000fe400078e029f */
[----:B------:R-:W-:Y:S01]  /*72c0*/  @!P2 IMAD.MOV R149, RZ, RZ, -R149 ;  /* 0x000000ffff95a224 */ /* 0x000fe200078e0a95 */
[----:B------:R-:W-:Y:S01]  /*72d0*/  ISETP.GE.AND P2, PT, R6, RZ, PT ;  /* 0x000000ff0600720c */ /* 0x000fe20003f46270 */
[C---:B------:R-:W-:Y:S01]  /*72e0*/  IMAD R160, R4.reuse, R5, R7 ;  /* 0x0000000504a07224 */ /* 0x040fe200078e0207 */
[----:B------:R-:W-:Y:S01]  /*72f0*/  IABS R7, R11 ;  /* 0x0000000b00077213 */ /* 0x000fe20000000000 */
[----:B------:R-:W-:Y:S01]  /*7300*/  @!P5 IMAD.IADD R151, R151, 0x1, -R4 ;  /* 0x000000019797d824 */ /* 0x000fe200078e0a04 */
[----:B------:R-:W-:Y:S01]  /*7310*/  ISETP.GT.U32.AND P5, PT, R4, R159, PT ;  /* 0x0000009f0400720c */ /* 0x000fe20003fa4070 */
[----:B------:R-:W-:-:S02]  /*7320*/  VIADD R6, R152, 0x95 ;  /* 0x0000009598067836 */ /* 0x000fc40000000000 */
[----:B------:R-:W-:Y:S01]  /*7330*/  @!P6 IMAD.IADD R154, R154, 0x1, -R4 ;  /* 0x000000019a9ae824 */ /* 0x000fe200078e0a04 */
[----:B------:R-:W-:Y:S01]  /*7340*/  ISETP.GT.U32.AND P6, PT, R4, R160, PT ;  /* 0x000000a00400720c */ /* 0x000fe20003fc4070 */
[----:B------:R-:W-:Y:S01]  /*7350*/  @!P1 IMAD.MOV R150, RZ, RZ, -R150 ;  /* 0x000000ffff969224 */ /* 0x000fe200078e0a96 */
[----:B------:R-:W-:Y:S01]  /*7360*/  IABS R161, R6 ;  /* 0x0000000600a17213 */ /* 0x000fe20000000000 */
[----:B------:R-:W-:Y:S01]  /*7370*/  VIADD R9, R152, 0x96 ;  /* 0x0000009698097836 */ /* 0x000fe20000000000 */
[----:B------:R-:W-:Y:S01]  /*7380*/  ISETP.GT.U32.AND P1, PT, R4, R155, PT ;  /* 0x0000009b0400720c */ /* 0x000fe20003f24070 */
[----:B------:R-:W-:Y:S02]  /*7390*/  VIADD R10, R152, 0x97 ;  /* 0x00000097980a7836 */ /* 0x000fe40000000000 */
[----:B------:R-:W-:Y:S01]  /*73a0*/  IMAD.HI.U32 R2, R0, R161, RZ ;  /* 0x000000a100027227 */ /* 0x000fe200078e00ff */
[----:B------:R-:W-:Y:S02]  /*73b0*/  IABS R5, R9 ;  /* 0x0000000900057213 */ /* 0x000fe40000000000 */
[----:B------:R-:W-:Y:S01]  /*73c0*/  IABS R163, R10 ;  /* 0x0000000a00a37213 */ /* 0x000fe20000000000 */
[----:B------:R-:W-:-:S02]  /*73d0*/  @!P5 IMAD.IADD R159, R159, 0x1, -R4 ;  /* 0x000000019f9fd824 */ /* 0x000fc400078e0a04 */
[----:B------:R-:W-:Y:S02]  /*73e0*/  IMAD.MOV R2, RZ, RZ, -R2 ;  /* 0x000000ffff027224 */ /* 0x000fe400078e0a02 */
[----:B------:R-:W-:Y:S01]  /*73f0*/  @!P6 IMAD.IADD R160, R160, 0x1, -R4 ;  /* 0x00000001a0a0e824 */ /* 0x000fe200078e0a04 */
[C---:B------:R-:W-:Y:S01]  /*7400*/  ISETP.GT.U32.AND P6, PT, R4.reuse, R159, PT ;  /* 0x0000009f0400720c */ /* 0x040fe20003fc4070 */
[----:B------:R-:W-:Y:S02]  /*7410*/  IMAD R161, R4, R2, R161 ;  /* 0x0000000204a17224 */ /* 0x000fe400078e02a1 */
[----:B------:R-:W-:-:S04]  /*7420*/  IMAD.HI.U32 R2, R0, R5, RZ ;  /* 0x0000000500027227 */ /* 0x000fc800078e00ff */
[----:B------:R-:W-:Y:S01]  /*7430*/  @!P1 IMAD.IADD R155, R155, 0x1, -R4 ;  /* 0x000000019b9b9824 */ /* 0x000fe200078e0a04 */
[C---:B------:R-:W-:Y:S01]  /*7440*/  ISETP.GT.U32.AND P1, PT, R4.reuse, R154, PT ;  /* 0x0000009a0400720c */ /* 0x040fe20003f24070 */
[----:B------:R-:W-:Y:S02]  /*7450*/  IMAD.MOV R2, RZ, RZ, -R2 ;  /* 0x000000ffff027224 */ /* 0x000fe400078e0a02 */
[----:B------:R-:W-:Y:S01]  /*7460*/  @!P0 IMAD.MOV R151, RZ, RZ, -R151 ;  /* 0x000000ffff978224 */ /* 0x000fe200078e0a97 */
[C---:B------:R-:W-:Y:S01]  /*7470*/  ISETP.GT.U32.AND P5, PT, R4.reuse, R155, PT ;  /* 0x0000009b0400720c */ /* 0x040fe20003fa4070 */
[C---:B------:R-:W-:Y:S01]  /*7480*/  IMAD R162, R4.reuse, R2, R5 ;  /* 0x0000000204a27224 */ /* 0x040fe200078e0205 */
[----:B------:R-:W-:Y:S01]  /*7490*/  ISETP.GT.U32.AND P0, PT, R4, R160, PT ;  /* 0x000000a00400720c */ /* 0x000fe20003f04070 */
[----:B------:R-:W-:Y:S02]  /*74a0*/  @!P6 IMAD.IADD R159, R159, 0x1, -R4 ;  /* 0x000000019f9fe824 */ /* 0x000fe400078e0a04 */
[----:B------:R-:W-:Y:S01]  /*74b0*/  IMAD.HI.U32 R2, R0, R163, RZ ;  /* 0x000000a300027227 */ /* 0x000fe200078e00ff */
[----:B------:R-:W-:-:S03]  /*74c0*/  ISETP.GT.U32.AND P6, PT, R4, R162, PT ;  /* 0x000000a20400720c */ /* 0x000fc60003fc4070 */
[----:B------:R-:W-:Y:S02]  /*74d0*/  IMAD.MOV R2, RZ, RZ, -R2 ;  /* 0x000000ffff027224 */ /* 0x000fe400078e0a02 */
[--C-:B------:R-:W-:Y:S01]  /*74e0*/  @!P1 IMAD.IADD R154, R154, 0x1, -R4.reuse ;  /* 0x000000019a9a9824 */ /* 0x100fe200078e0a04 */
[----:B------:R-:W-:Y:S01]  /*74f0*/  ISETP.GT.U32.AND P1, PT, R4, R161, PT ;  /* 0x000000a10400720c */ /* 0x000fe20003f24070 */
[--C-:B------:R-:W-:Y:S01]  /*7500*/  @!P5 IMAD.IADD R155, R155, 0x1, -R4.reuse ;  /* 0x000000019b9bd824 */ /* 0x100fe200078e0a04 */
[----:B------:R-:W-:Y:S01]  /*7510*/  ISETP.GE.AND P5, PT, R8, RZ, PT ;  /* 0x000000ff0800720c */ /* 0x000fe20003fa6270 */
[----:B------:R-:W-:Y:S01]  /*7520*/  IMAD R163, R4, R2, R163 ;  /* 0x0000000204a37224 */ /* 0x000fe200078e02a3 */
[----:B------:R-:W-:Y:S01]  /*7530*/  IADD3 R8, R152, 0x99, RZ ;  /* 0x0000009998087810 */ /* 0x000fe20007ffe0ff */
[----:B------:R-:W-:Y:S01]  /*7540*/  @!P4 IMAD.MOV R155, RZ, RZ, -R155 ;  /* 0x000000ffff9bc224 */ /* 0x000fe200078e0a9b */
[----:B------:R-:W-:Y:S01]  /*7550*/  @!P3 IADD3 R154, -R154, RZ, RZ ;  /* 0x000000ff9a9ab210 */ /* 0x000fe20007ffe1ff */
[----:B------:R-:W-:Y:S01]  /*7560*/  @!P6 IMAD.IADD R162, R162, 0x1, -R4 ;  /* 0x00000001a2a2e824 */ /* 0x000fe200078e0a04 */
[----:B------:R-:W-:Y:S01]  /*7570*/  IABS R165, R8 ;  /* 0x0000000800a57213 */ /* 0x000fe20000000000 */
[----:B------:R-:W-:Y:S01]  /*7580*/  IMAD.HI.U32 R5, R0, R7, RZ ;  /* 0x0000000700057227 */ /* 0x000fe200078e00ff */
[----:B------:R-:W-:-:S02]  /*7590*/  ISETP.GT.U32.AND P6, PT, R4, R163, PT ;  /* 0x000000a30400720c */ /* 0x000fc40003fc4070 */
[----:B------:R-:W-:Y:S01]  /*75a0*/  ISETP.GT.U32.AND P4, PT, R4, R162, PT ;  /* 0x000000a20400720c */ /* 0x000fe20003f84070 */
[----:B------:R-:W-:-:S04]  /*75b0*/  IMAD.HI.U32 R2, R0, R165, RZ ;  /* 0x000000a500027227 */ /* 0x000fc800078e00ff */
[----:B------:R-:W-:Y:S02]  /*75c0*/  IMAD.MOV R2, RZ, RZ, -R2 ;  /* 0x000000ffff027224 */ /* 0x000fe400078e0a02 */
[----:B------:R-:W-:Y:S02]  /*75d0*/  IMAD.MOV R5, RZ, RZ, -R5 ;  /* 0x000000ffff057224 */ /* 0x000fe400078e0a05 */
[----:B------:R-:W-:Y:S02]  /*75e0*/  IMAD R165, R4, R2, R165 ;  /* 0x0000000204a57224 */ /* 0x000fe400078e02a5 */
[--C-:B------:R-:W-:Y:S01]  /*75f0*/  @!P0 IMAD.IADD R160, R160, 0x1, -R4.reuse ;  /* 0x00000001a0a08824 */ /* 0x100fe200078e0a04 */
[----:B------:R-:W-:Y:S01]  /*7600*/  ISETP.GE.AND P0, PT, R6, RZ, PT ;  /* 0x000000ff0600720c */ /* 0x000fe20003f06270 */
[--C-:B------:R-:W-:Y:S01]  /*7610*/  @!P4 IMAD.IADD R162, R162, 0x1, -R4.reuse ;  /* 0x00000001a2a2c824 */ /* 0x100fe200078e0a04 */
[C---:B------:R-:W-:Y:S01]  /*7620*/  ISETP.GT.U32.AND P4, PT, R4.reuse, R165, PT ;  /* 0x000000a50400720c */ /* 0x040fe20003f84070 */
[----:B------:R-:W-:Y:S01]  /*7630*/  @!P1 IMAD.IADD R161, R161, 0x1, -R4 ;  /* 0x00000001a1a19824 */ /* 0x000fe200078e0a04 */
[----:B------:R-:W-:Y:S01]  /*7640*/  @!P6 IADD3 R163, R163, -R4, RZ ;  /* 0x80000004a3a3e210 */ /* 0x000fe20007ffe0ff */
[----:B------:R-:W-:Y:S01]  /*7650*/  IMAD R164, R4, R5, R7 ;  /* 0x0000000504a47224 */ /* 0x000fe200078e0207 */
[----:B------:R-:W-:Y:S01]  /*7660*/  ISETP.GE.AND P6, PT, R8, RZ, PT ;  /* 0x000000ff0800720c */ /* 0x000fe20003fc6270 */
[----:B------:R-:W-:Y:S01]  /*7670*/  VIADD R6, R152, 0x9a ;  /* 0x0000009a98067836 */ /* 0x000fe20000000000 */
[C---:B------:R-:W-:Y:S01]  /*7680*/  ISETP.GT.U32.AND P3, PT, R4.reuse, R161, PT ;  /* 0x000000a10400720c */ /* 0x040fe20003f64070 */
[----:B------:R-:W-:Y:S01]  /*7690*/  @!P5 IMAD.MOV R160, RZ, RZ, -R160 ;  /* 0x000000ffffa0d224 */ /* 0x000fe200078e0aa0 */
[----:B------:R-:W-:Y:S01]  /*76a0*/  ISETP.GT.U32.AND P5, PT, R4, R164, PT ;  /* 0x000000a40400720c */ /* 0x000fe20003fa4070 */
[----:B------:R-:W-:Y:S01]  /*76b0*/  @!P2 IMAD.MOV R159, RZ, RZ, -R159 ;  /* 0x000000ffff9fa224 */ /* 0x000fe200078e0a9f */
[----:B------:R-:W-:Y:S01]  /*76c0*/  ISETP.GE.AND P2, PT, R10, RZ, PT ;  /* 0x000000ff0a00720c */ /* 0x000fe20003f46270 */
[C---:B------:R-:W-:Y:S01]  /*76d0*/  VIADD R10, R152.reuse, 0x9b ;  /* 0x0000009b980a7836 */ /* 0x040fe20000000000 */
[----:B------:R-:W-:Y:S01]  /*76e0*/  IABS R5, R6 ;  /* 0x0000000600057213 */ /* 0x000fe20000000000 */
[----:B------:R-:W-:Y:S01]  /*76f0*/  @!P4 IMAD.IADD R165, R165, 0x1, -R4 ;  /* 0x00000001a5a5c824 */ /* 0x000fe200078e0a04 */
[----:B------:R-:W-:Y:S01]  /*7700*/  ISETP.GE.AND P1, PT, R9, RZ, PT ;  /* 0x000000ff0900720c */ /* 0x000fe20003f26270 */
[----:B------:R-:W-:Y:S01]  /*7710*/  VIADD R8, R152, 0x9c ;  /* 0x0000009c98087836 */ /* 0x000fe20000000000 */
[----:B------:R-:W-:Y:S01]  /*7720*/  IABS R167, R10 ;  /* 0x0000000a00a77213 */ /* 0x000fe20000000000 */
[----:B------:R-:W-:Y:S01]  /*7730*/  IMAD.HI.U32 R2, R0, R5, RZ ;  /* 0x0000000500027227 */ /* 0x000fe200078e00ff */
[----:B------:R-:W-:-:S02]  /*7740*/  ISETP.GT.U32.AND P4, PT, R4, R165, PT ;  /* 0x000000a50400720c */ /* 0x000fc40003f84070 */
[----:B------:R-:W-:Y:S01]  /*7750*/  IABS R7, R8 ;  /* 0x0000000800077213 */ /* 0x000fe20000000000 */
[----:B------:R-:W-:Y:S02]  /*7760*/  IMAD.MOV R166, RZ, RZ, -R2 ;  /* 0x000000ffffa67224 */ /* 0x000fe400078e0a02 */
[----:B------:R-:W-:-:S04]  /*7770*/  IMAD.HI.U32 R2, R0, R167, RZ ;  /* 0x000000a700027227 */ /* 0x000fc800078e00ff */
[--C-:B------:R-:W-:Y:S01]  /*7780*/  @!P3 IMAD.IADD R161, R161, 0x1, -R4.reuse ;  /* 0x00000001a1a1b824 */ /* 0x100fe200078e0a04 */
[----:B------:R-:W-:Y:S01]  /*7790*/  ISETP.GE.AND P3, PT, R11, RZ, PT ;  /* 0x000000ff0b00720c */ /* 0x000fe20003f66270 */
[----:B------:R-:W-:Y:S01]  /*77a0*/  @!P5 IMAD.IADD R164, R164, 0x1, -R4 ;  /* 0x00000001a4a4d824 */ /* 0x000fe200078e0a04 */
[C---:B------:R-:W-:Y:S01]  /*77b0*/  ISETP.GT.U32.AND P5, PT, R4.reuse, R163, PT ;  /* 0x000000a30400720c */ /* 0x040fe20003fa4070 */
[----:B------:R-:W-:Y:S02]  /*77c0*/  IMAD.MOV R2, RZ, RZ, -R2 ;  /* 0x000000ffff027224 */ /* 0x000fe400078e0a02 */
[----:B------:R-:W-:Y:S01]  /*77d0*/  @!P0 IMAD.MOV R161, RZ, RZ, -R161 ;  /* 0x000000ffffa18224 */ /* 0x000fe200078e0aa1 */
[C---:B------:R-:W-:Y:S01]  /*77e0*/  ISETP.GT.U32.AND P0, PT, R4.reuse, R164, PT ;  /* 0x000000a40400720c */ /* 0x040fe20003f04070 */
[----:B------:R-:W-:Y:S02]  /*77f0*/  IMAD R167, R4, R2, R167 ;  /* 0x0000000204a77224 */ /* 0x000fe400078e02a7 */
[----:B------:R-:W-:-:S02]  /*7800*/  @!P4 IMAD.IADD R165, R165, 0x1, -R4 ;  /* 0x00000001a5a5c824 */ /* 0x000fc400078e0a04 */
[C---:B------:R-:W-:Y:S01]  /*7810*/  IMAD R166, R4.reuse, R166, R5 ;  /* 0x000000a604a67224 */ /* 0x040fe200078e0205 */
[----:B------:R-:W-:Y:S01]  /*7820*/  ISETP.GT.U32.AND P4, PT, R4, R167, PT ;  /* 0x000000a70400720c */ /* 0x000fe20003f84070 */
[----:B------:R-:W-:Y:S02]  /*7830*/  IMAD.HI.U32 R2, R0, R7, RZ ;  /* 0x0000000700027227 */ /* 0x000fe400078e00ff */
[----:B------:R-:W-:Y:S02]  /*7840*/  @!P5 IADD3 R163, R163, -R4, RZ ;  /* 0x80000004a3a3d210 */ /* 0x000fe40007ffe0ff */
[----:B------:R-:W-:Y:S01]  /*7850*/  IMAD.MOV R2, RZ, RZ, -R2 ;  /* 0x000000ffff027224 */ /* 0x000fe200078e0a02 */
[----:B------:R-:W-:Y:S01]  /*7860*/  ISETP.GT.U32.AND P5, PT, R4, R166, PT ;  /* 0x000000a60400720c */ /* 0x000fe20003fa4070 */
[----:B------:R-:W-:Y:S01]  /*7870*/  @!P0 IMAD.IADD R164, R164, 0x1, -R4 ;  /* 0x00000001a4a48824 */ /* 0x000fe200078e0a04 */
[----:B------:R-:W-:Y:S01]  /*7880*/  ISETP.GE.AND P0, PT, R6, RZ, PT ;  /* 0x000000ff0600720c */ /* 0x000fe20003f06270 */
[----:B------:R-:W-:-:S02]  /*7890*/  VIADD R6, R152, 0x9e ;  /* 0x0000009e98067836 */ /* 0x000fc40000000000 */
[----:B------:R-:W-:Y:S02]  /*78a0*/  VIADD R11, R152, 0x9d ;  /* 0x0000009d980b7836 */ /* 0x000fe40000000000 */
[----:B------:R-:W-:Y:S01]  /*78b0*/  @!P4 IADD3 R167, R167, -R4, RZ ;  /* 0x80000004a7a7c210 */ /* 0x000fe20007ffe0ff */
[C---:B------:R-:W-:Y:S01]  /*78c0*/  IMAD R168, R4.reuse, R2, R7 ;  /* 0x0000000204a87224 */ /* 0x040fe200078e0207 */
[----:B------:R-:W-:Y:S01]  /*78d0*/  IABS R9, R6 ;  /* 0x0000000600097213 */ /* 0x000fe20000000000 */
[----:B------:R-:W-:Y:S01]  /*78e0*/  @!P2 IMAD.MOV R163, RZ, RZ, -R163 ;  /* 0x000000ffffa3a224 */ /* 0x000fe200078e0aa3 */
[----:B------:R-:W-:Y:S01]  /*78f0*/  ISETP.GT.U32.AND P4, PT, R4, R167, PT ;  /* 0x000000a70400720c */ /* 0x000fe20003f84070 */
[----:B------:R-:W-:Y:S01]  /*7900*/  @!P6 IMAD.MOV R165, RZ, RZ, -R165 ;  /* 0x000000ffffa5e224 */ /* 0x000fe200078e0aa5 */
[----:B------:R-:W-:Y:S01]  /*7910*/  IABS R169, R11 ;  /* 0x0000000b00a97213 */ /* 0x000fe20000000000 */
[----:B------:R-:W-:Y:S01]  /*7920*/  IMAD.HI.U32 R2, R0, R9, RZ ;  /* 0x0000000900027227 */ /* 0x000fe200078e00ff */
[----:B------:R-:W-:-:S03]  /*7930*/  ISETP.GT.U32.AND P2, PT, R4, R168, PT ;  /* 0x000000a80400720c */ /* 0x000fc60003f44070 */
[----:B------:R-:W-:Y:S02]  /*7940*/  IMAD.MOV R2, RZ, RZ, -R2 ;  /* 0x000000ffff027224 */ /* 0x000fe400078e0a02 */
[----:B------:R-:W-:-:S04]  /*7950*/  IMAD.HI.U32 R5, R0, R169, RZ ;  /* 0x000000a900057227 */ /* 0x000fc800078e00ff */
[----:B------:R-:W-:Y:S01]  /*7960*/  IMAD R170, R4, R2, R9 ;  /* 0x0000000204aa7224 */ /* 0x000fe200078e0209 */
[----:B------:R-:W-:Y:S01]  /*7970*/  @!P4 IADD3 R167, R167, -R4, RZ ;  /* 0x80000004a7a7c210 */ /* 0x000fe20007ffe0ff */
[----:B------:R-:W-:Y:S01]  /*7980*/  @!P5 IMAD.IADD R166, R166, 0x1, -R4 ;  /* 0x00000001a6a6d824 */ /* 0x000fe200078e0a04 */
[----:B------:R-:W-:Y:S01]  /*7990*/  ISETP.GE.AND P5, PT, R10, RZ, PT ;  /* 0x000000ff0a00720c */ /* 0x000fe20003fa6270 */
[----:B------:R-:W-:Y:S01]  /*79a0*/  IMAD.MOV R5, RZ, RZ, -R5 ;  /* 0x000000ffff057224 */ /* 0x000fe200078e0a05 */
[----:B------:R-:W-:Y:S01]  /*79b0*/  ISETP.GT.U32.AND P4, PT, R4, R170, PT ;  /* 0x000000aa0400720c */ /* 0x000fe20003f84070 */
[----:B------:R-:W-:Y:S02]  /*79c0*/  VIADD R10, R152, 0x9f ;  /* 0x0000009f980a7836 */ /* 0x000fe40000000000 */
[----:B------:R-:W-:Y:S02]  /*79d0*/  IMAD R169, R4, R5, R169 ;  /* 0x0000000504a97224 */ /* 0x000fe400078e02a9 */
[----:B------:R-:W-:Y:S01]  /*79e0*/  VIADD R7, R152, 0xa0 ;  /* 0x000000a098077836 */ /* 0x000fe20000000000 */
[----:B------:R-:W-:Y:S01]  /*79f0*/  IABS R171, R10 ;  /* 0x0000000a00ab7213 */ /* 0x000fe20000000000 */
[----:B------:R-:W-:Y:S01]  /*7a00*/  @!P1 IMAD.MOV R162, RZ, RZ, -R162 ;  /* 0x000000ffffa29224 */ /* 0x000fe200078e0aa2 */
[----:B------:R-:W-:Y:S01]  /*7a10*/  ISETP.GT.U32.AND P6, PT, R4, R169, PT ;  /* 0x000000a90400720c */ /* 0x000fe20003fc4070 */
[----:B------:R-:W-:Y:S01]  /*7a20*/  @!P2 IMAD.IADD R168, R168, 0x1, -R4 ;  /* 0x00000001a8a8a824 */ /* 0x000fe200078e0a04 */
[----:B------:R-:W-:Y:S01]  /*7a30*/  IABS R5, R7 ;  /* 0x0000000700057213 */ /* 0x000fe20000000000 */
[----:B------:R-:W-:Y:S01]  /*7a40*/  IMAD.HI.U32 R2, R0, R171, RZ ;  /* 0x000000ab00027227 */ /* 0x000fe200078e00ff */
[----:B------:R-:W-:-:S02]  /*7a50*/  ISETP.GT.U32.AND P1, PT, R4, R166, PT ;  /* 0x000000a60400720c */ /* 0x000fc40003f24070 */
[----:B------:R-:W-:Y:S01]  /*7a60*/  ISETP.GE.AND P2, PT, R6, RZ, PT ;  /* 0x000000ff0600720c */ /* 0x000fe20003f46270 */
[----:B------:R-:W-:Y:S02]  /*7a70*/  IMAD.MOV R2, RZ, RZ, -R2 ;  /* 0x000000ffff027224 */ /* 0x000fe400078e0a02 */
[----:B------:R-:W-:Y:S02]  /*7a80*/  @!P4 IMAD.IADD R170, R170, 0x1, -R4 ;  /* 0x00000001aaaac824 */ /* 0x000fe400078e0a04 */
[----:B------:R-:W-:Y:S02]  /*7a90*/  IMAD R171, R4, R2, R171 ;  /* 0x0000000204ab7224 */ /* 0x000fe400078e02ab */
[----:B------:R-:W-:Y:S01]  /*7aa0*/  IMAD.HI.U32 R2, R0, R5, RZ ;  /* 0x0000000500027227 */ /* 0x000fe200078e00ff */
[----:B------:R-:W-:-:S03]  /*7ab0*/  ISETP.GT.U32.AND P4, PT, R4, R170, PT ;  /* 0x000000aa0400720c */ /* 0x000fc60003f84070 */
[--C-:B------:R-:W-:Y:S01]  /*7ac0*/  @!P6 IMAD.IADD R169, R169, 0x1, -R4.reuse ;  /* 0x00000001a9a9e824 */ /* 0x100fe200078e0a04 */
[----:B------:R-:W-:Y:S01]  /*7ad0*/  ISETP.GT.U32.AND P6, PT, R4, R168, PT ;  /* 0x000000a80400720c */ /* 0x000fe20003fc4070 */
[----:B------:R-:W-:Y:S01]  /*7ae0*/  @!P1 IMAD.IADD R166, R166, 0x1, -R4 ;  /* 0x00000001a6a69824 */ /* 0x000fe200078e0a04 */
[----:B------:R-:W-:Y:S01]  /*7af0*/  IADD3 R2, -R2, RZ, RZ ;  /* 0x000000ff02027210 */ /* 0x000fe20007ffe1ff */
[----:B------:R-:W-:Y:S01]  /*7b00*/  VIADD R6, R152, 0xa1 ;  /* 0x000000a198067836 */ /* 0x000fe20000000000 */
[----:B------:R-:W-:Y:S01]  /*7b10*/  ISETP.GE.AND P1, PT, R11, RZ, PT ;  /* 0x000000ff0b00720c */ /* 0x000fe20003f26270 */
[----:B------:R-:W-:Y:S01]  /*7b20*/  @!P0 IMAD.MOV R166, RZ, RZ, -R166 ;  /* 0x000000ffffa68224 */ /* 0x000fe200078e0aa6 */
[C---:B------:R-:W-:Y:S01]  /*7b30*/  ISETP.GT.U32.AND P0, PT, R4.reuse, R169, PT ;  /* 0x000000a90400720c */ /* 0x040fe20003f04070 */
[----:B------:R-:W-:Y:S01]  /*7b40*/  IMAD R172, R4, R2, R5 ;  /* 0x0000000204ac7224 */ /* 0x000fe200078e0205 */
[----:B------:R-:W-:Y:S01]  /*7b50*/  IABS R173, R6 ;  /* 0x0000000600ad7213 */ /* 0x000fe20000000000 */
[----:B------:R-:W-:-:S02]  /*7b60*/  @!P4 IMAD.IADD R170, R170, 0x1, -R4 ;  /* 0x00000001aaaac824 */ /* 0x000fc400078e0a04 */
[----:B------:R-:W-:Y:S01]  /*7b70*/  @!P3 IMAD.MOV R164, RZ, RZ, -R164 ;  /* 0x000000ffffa4b224 */ /* 0x000fe200078e0aa4 */
[----:B------:R-:W-:Y:S01]  /*7b80*/  ISETP.GT.U32.AND P4, PT, R4, R172, PT ;  /* 0x000000ac0400720c */ /* 0x000fe20003f84070 */
[----:B------:R-:W-:Y:S01]  /*7b90*/  @!P6 IMAD.IADD R168, R168, 0x1, -R4 ;  /* 0x00000001a8a8e824 */ /* 0x000fe200078e0a04 */
[----:B------:R-:W-:Y:S01]  /*7ba0*/  ISETP.GT.U32.AND P6, PT, R4, R171, PT ;  /* 0x000000ab0400720c */ /* 0x000fe20003fc4070 */
[----:B------:R-:W-:Y:S01]  /*7bb0*/  IMAD.HI.U32 R2, R0, R173, RZ ;  /* 0x000000ad00027227 */ /* 0x000fe200078e00ff */
[----:B------:R-:W-:-:S03]  /*7bc0*/  ISETP.GE.AND P3, PT, R8, RZ, PT ;  /* 0x000000ff0800720c */ /* 0x000fc60003f66270 */
[----:B------:R-:W-:Y:S02]  /*7bd0*/  VIADD R8, R152, 0xa2 ;  /* 0x000000a298087836 */ /* 0x000fe40000000000 */
[----:B------:R-:W-:Y:S01]  /*7be0*/  @!P0 IMAD.IADD R169, R169, 0x1, -R4 ;  /* 0x00000001a9a98824 */ /* 0x000fe200078e0a04 */
[----:B------:R-:W-:Y:S01]  /*7bf0*/  ISETP.GE.AND P0, PT, R7, RZ, PT ;  /* 0x000000ff0700720c */ /* 0x000fe20003f06270 */
[----:B------:R-:W-:Y:S01]  /*7c00*/  IMAD.MOV R2, RZ, RZ, -R2 ;  /* 0x000000ffff027224 */ /* 0x000fe200078e0a02 */
[----:B------:R-:W-:Y:S01]  /*7c10*/  IABS R7, R8 ;  /* 0x0000000800077213 */ /* 0x000fe20000000000 */
[--C-:B------:R-:W-:Y:S02]  /*7c20*/  @!P4 IMAD.IADD R172, R172, 0x1, -R4.reuse ;  /* 0x00000001acacc824 */ /* 0x100fe400078e0a04 */
[----:B------:R-:W-:Y:S02]  /*7c30*/  VIADD R9, R152, 0xa3 ;  /* 0x000000a398097836 */ /* 0x000fe40000000000 */
[----:B------:R-:W-:Y:S01]  /*7c40*/  @!P6 IMAD.IADD R171, R171, 0x1, -R4 ;  /* 0x00000001ababe824 */ /* 0x000fe200078e0a04 */
[C---:B------:R-:W-:Y:S01]  /*7c50*/  ISETP.GT.U32.AND P4, PT, R4.reuse, R172, PT ;  /* 0x000000ac0400720c */ /* 0x040fe20003f84070 */
[----:B------:R-:W-:Y:S01]  /*7c60*/  IMAD R173, R4, R2, R173 ;  /* 0x0000000204ad7224 */ /* 0x000fe200078e02ad */
[----:B------:R-:W-:Y:S01]  /*7c70*/  @!P3 IADD3 R168, -R168, RZ, RZ ;  /* 0x000000ffa8a8b210 */ /* 0x000fe20007ffe1ff */
[----:B------:R-:W-:Y:S01]  /*7c80*/  IMAD.HI.U32 R2, R0, R7, RZ ;  /* 0x0000000700027227 */ /* 0x000fe200078e00ff */
[----:B------:R-:W-:-:S02]  /*7c90*/  IABS R175, R9 ;  /* 0x0000000900af7213 */ /* 0x000fc40000000000 */
[----:B------:R-:W-:Y:S01]  /*7ca0*/  ISETP.GT.U32.AND P3, PT, R4, R171, PT ;  /* 0x000000ab0400720c */ /* 0x000fe20003f64070 */
[----:B------:R-:W-:Y:S01]  /*7cb0*/  IMAD.MOV R2, RZ, RZ, -R2 ;  /* 0x000000ffff027224 */ /* 0x000fe200078e0a02 */
[----:B------:R-:W-:Y:S01]  /*7cc0*/  ISETP.GE.AND P6, PT, R6, RZ, PT ;  /* 0x000000ff0600720c */ /* 0x000fe20003fc6270 */
[----:B------:R-:W-:Y:S01]  /*7cd0*/  @!P5 IMAD.MOV R167, RZ, RZ, -R167 ;  /* 0x000000ffffa7d224 */ /* 0x000fe200078e0aa7 */
[----:B------:R-:W-:Y:S01]  /*7ce0*/  ISETP.GE.AND P5, PT, R10, RZ, PT ;  /* 0x000000ff0a00720c */ /* 0x000fe20003fa6270 */
[----:B------:R-:W-:Y:S01]  /*7cf0*/  IMAD.HI.U32 R5, R0, R175, RZ ;  /* 0x000000af00057227 */ /* 0x000fe200078e00ff */
[----:B------:R-:W-:-:S03]  /*7d00*/  IADD3 R10, R152, 0xa9, RZ ;  /* 0x000000a9980a7810 */ /* 0x000fc60007ffe0ff */
[C---:B------:R-:W-:Y:S01]  /*7d10*/  IMAD R174, R4.reuse, R2, R7 ;  /* 0x0000000204ae7224 */ /* 0x040fe200078e0207 */
[----:B------:R-:W-:Y:S01]  /*7d20*/  IABS R181, R10 ;  /* 0x0000000a00b57213 */ /* 0x000fe20000000000 */
[----:B------:R-:W-:Y:S01]  /*7d30*/  @!P1 IMAD.MOV R169, RZ, RZ, -R169 ;  /* 0x000000ffffa99224 */ /* 0x000fe200078e0aa9 */
[----:B------:R-:W-:Y:S01]  /*7d40*/  ISETP.GT.U32.AND P1, PT, R4, R173, PT ;  /* 0x000000ad0400720c */ /* 0x000fe20003f24070 */
[----:B------:R-:W-:Y:S02]  /*7d50*/  IMAD.MOV R5, RZ, RZ, -R5 ;  /* 0x000000ffff057224 */ /* 0x000fe400078e0a05 */
[--C-:B------:R-:W-:Y:S01]  /*7d60*/  @!P4 IMAD.IADD R172, R172, 0x1, -R4.reuse ;  /* 0x00000001acacc824 */ /* 0x100fe200078e0a04 */
[C---:B------:R-:W-:Y:S01]  /*7d70*/  ISETP.GT.U32.AND P4, PT, R4.reuse, R174, PT ;  /* 0x000000ae0400720c */ /* 0x040fe20003f84070 */
[----:B------:R-:W-:Y:S01]  /*7d80*/  @!P3 IMAD.IADD R171, R171, 0x1, -R4 ;  /* 0x00000001ababb824 */ /* 0x000fe200078e0a04 */
[----:B------:R-:W-:Y:S01]  /*7d90*/  ISETP.GE.AND P3, PT, R9, RZ, PT ;  /* 0x000000ff0900720c */ /* 0x000fe20003f66270 */
[----:B------:R-:W-:Y:S01]  /*7da0*/  IMAD R175, R4, R5, R175 ;  /* 0x0000000504af7224 */ /* 0x000fe200078e02af */
[----:B------:R-:W-:Y:S01]  /*7db0*/  IADD3 R5, R152, 0xa5, RZ ;  /* 0x000000a598057810 */ /* 0x000fe20007ffe0ff */
[----:B------:R-:W-:-:S02]  /*7dc0*/  @!P5 IMAD.MOV R171, RZ, RZ, -R171 ;  /* 0x000000ffffabd224 */ /* 0x000fc400078e0aab */
        /* <DEDUP_REMOVED lines=8> */
[----:B------:R-:W-:Y:S01]  /*7e50*/  @!P0 IMAD.MOV R172, RZ, RZ, -R172 ;  /* 0x000000ffffac8224 */ /* 0x000fe200078e0aac */
[----:B------:R-:W-:Y:S01]  /*7e60*/  ISETP.GE.AND P2, PT, R8, RZ, PT ;  /* 0x000000ff0800720c */ /* 0x000fe20003f46270 */
[----:B------:R-:W-:Y:S01]  /*7e70*/  IMAD.HI.U32 R2, R0, R7, RZ ;  /* 0x0000000700027227 */ /* 0x000fe200078e00ff */
[----:B------:R-:W-:-:S02]  /*7e80*/  ISETP.GT.U32.AND P4, PT, R4, R174, PT ;  /* 0x000000ae0400720c */ /* 0x000fc40003f84070 */
[----:B------:R-:W-:Y:S01]  /*7e90*/  ISETP.GE.AND P0, PT, R6, RZ, PT ;  /* 0x000000ff0600720c */ /* 0x000fe20003f06270 */
[----:B------:R-:W-:Y:S02]  /*7ea0*/  VIADD R8, R152, 0xa6 ;  /* 0x000000a698087836 */ /* 0x000fe40000000000 */
[----:B------:R-:W-:Y:S02]  /*7eb0*/  @!P5 IMAD.IADD R175, R175, 0x1, -R4 ;  /* 0x00000001afafd824 */ /* 0x000fe400078e0a04 */
[----:B------:R-:W-:Y:S01]  /*7ec0*/  IMAD.MOV R176, RZ, RZ, -R2 ;  /* 0x000000ffffb07224 */ /* 0x000fe200078e0a02 */
[----:B------:R-:W-:Y:S01]  /*7ed0*/  IABS R9, R8 ;  /* 0x0000000800097213 */ /* 0x000fe20000000000 */
[----:B------:R-:W-:Y:S01]  /*7ee0*/  IMAD.HI.U32 R2, R0, R177, RZ ;  /* 0x000000b100027227 */ /* 0x000fe200078e00ff */
[C---:B------:R-:W-:Y:S02]  /*7ef0*/  ISETP.GT.U32.AND P5, PT, R4.reuse, R175, PT ;  /* 0x000000af0400720c */ /* 0x040fe40003fa4070 */
[----:B------:R-:W-:Y:S01]  /*7f00*/  @!P1 IADD3 R173, R173, -R4, RZ ;  /* 0x80000004adad9210 */ /* 0x000fe20007ffe0ff */
[----:B------:R-:W-:Y:S01]  /*7f10*/  IMAD R176, R4, R176, R7 ;  /* 0x000000b004b07224 */ /* 0x000fe200078e0207 */
[----:B------:R-:W-:Y:S01]  /*7f20*/  ISETP.GE.AND P1, PT, R5, RZ, PT ;  /* 0x000000ff0500720c */ /* 0x000fe20003f26270 */
[----:B------:R-:W-:-:S04]  /*7f30*/  IMAD.HI.U32 R5, R0, R9, RZ ;  /* 0x0000000900057227 */ /* 0x000fc800078e00ff */
[--C-:B------:R-:W-:Y:S01]  /*7f40*/  @!P4 IMAD.IADD R174, R174, 0x1, -R4.reuse ;  /* 0x00000001aeaec824 */ /* 0x100fe200078e0a04 */
[C---:B------:R-:W-:Y:S01]  /*7f50*/  ISETP.GT.U32.AND P4, PT, R4.reuse, R176, PT ;  /* 0x000000b00400720c */ /* 0x040fe20003f84070 */
[----:B------:R-:W-:Y:S02]  /*7f60*/  IMAD.MOV R5, RZ, RZ, -R5 ;  /* 0x000000ffff057224 */ /* 0x000fe400078e0a05 */
[----:B------:R-:W-:Y:S02]  /*7f70*/  @!P5 IMAD.IADD R175, R175, 0x1, -R4 ;  /* 0x00000001afafd824 */ /* 0x000fe400078e0a04 */
[----:B------:R-:W-:Y:S02]  /*7f80*/  IMAD R178, R4, R5, R9 ;  /* 0x0000000504b27224 */ /* 0x000fe400078e0209 */
[----:B------:R-:W-:Y:S01]  /*7f90*/  @!P6 IMAD.MOV R173, RZ, RZ, -R173 ;  /* 0x000000ffffade224 */ /* 0x000fe200078e0aad */
[----:B------:R-:W-:Y:S01]  /*7fa0*/  ISETP.GE.AND P6, PT, R8, RZ, PT ;  /* 0x000000ff0800720c */ /* 0x000fe20003fc6270 */
[----:B------:R-:W-:Y:S01]  /*7fb0*/  @!P3 IMAD.MOV R175, RZ, RZ, -R175 ;  /* 0x000000ffffafb224 */ /* 0x000fe200078e0aaf */
[----:B------:R-:W-:Y:S01]  /*7fc0*/  ISETP.GT.U32.AND P3, PT, R4, R178, PT ;  /* 0x000000b20400720c */ /* 0x000fe20003f64070 */
[----:B------:R-:W-:-:S02]  /*7fd0*/  VIADD R8, R152, 0xa8 ;  /* 0x000000a898087836 */ /* 0x000fc40000000000 */
[----:B------:R-:W-:Y:S02]  /*7fe0*/  @!P4 IMAD.IADD R176, R176, 0x1, -R4 ;  /* 0x00000001b0b0c824 */ /* 0x000fe400078e0a04 */
[----:B------:R-:W-:Y:S01]  /*7ff0*/  IMAD.MOV R2, RZ, RZ, -R2 ;  /* 0x000000ffff027224 */ /* 0x000fe200078e0a02 */
[----:B------:R-:W-:Y:S01]  /*8000*/  IABS R7, R8 ;  /* 0x0000000800077213 */ /* 0x000fe20000000000 */
[----:B------:R-:W-:Y:S01]  /*8010*/  @!P2 IMAD.MOV R174, RZ, RZ, -R174 ;  /* 0x000000ffffaea224 */ /* 0x000fe200078e0aae */
[C---:B------:R-:W-:Y:S01]  /*8020*/  ISETP.GT.U32.AND P4, PT, R4.reuse, R176, PT ;  /* 0x000000b00400720c */ /* 0x040fe20003f84070 */
[----:B------:R-:W-:Y:S02]  /*8030*/  IMAD R177, R4, R2, R177 ;  /* 0x0000000204b17224 */ /* 0x000fe400078e02b1 */
[----:B------:R-:W-:-:S03]  /*8040*/  IMAD.HI.U32 R5, R0, R7, RZ ;  /* 0x0000000700057227 */ /* 0x000fc600078e00ff */
[----:B------:R-:W-:Y:S01]  /*8050*/  ISETP.GT.U32.AND P2, PT, R4, R177, PT ;  /* 0x000000b10400720c */ /* 0x000fe20003f44070 */
[----:B------:R-:W-:Y:S01]  /*8060*/  VIADD R11, R152, 0xaa ;  /* 0x000000aa980b7836 */ /* 0x000fe20000000000 */
[----:B------:R-:W-:Y:S01]  /*8070*/  IADD3 R5, -R5, RZ, RZ ;  /* 0x000000ff05057210 */ /* 0x000fe20007ffe1ff */
[--C-:B------:R-:W-:Y:S02]  /*8080*/  @!P3 IMAD.IADD R178, R178, 0x1, -R4.reuse ;  /* 0x00000001b2b2b824 */ /* 0x100fe400078e0a04 */
[----:B------:R-:W-:Y:S01]  /*8090*/  VIADD R2, R152, 0xa7 ;  /* 0x000000a798027836 */ /* 0x000fe20000000000 */
[----:B------:R-:W-:Y:S01]  /*80a0*/  IABS R9, R11 ;  /* 0x0000000b00097213 */ /* 0x000fe20000000000 */
[----:B------:R-:W-:Y:S01]  /*80b0*/  @!P4 IMAD.IADD R176, R176, 0x1, -R4 ;  /* 0x00000001b0b0c824 */ /* 0x000fe200078e0a04 */
[C---:B------:R-:W-:Y:S01]  /*80c0*/  ISETP.GT.U32.AND P3, PT, R4.reuse, R178, PT ;  /* 0x000000b20400720c */ /* 0x040fe20003f64070 */
[----:B------:R-:W-:Y:S01]  /*80d0*/  IMAD R180, R4, R5, R7 ;  /* 0x0000000504b47224 */ /* 0x000fe200078e0207 */
[----:B------:R-:W-:Y:S01]  /*80e0*/  IABS R179, R2 ;  /* 0x0000000200b37213 */ /* 0x000fe20000000000 */
[----:B------:R-:W-:Y:S01]  /*80f0*/  IMAD.HI.U32 R5, R0, R9, RZ ;  /* 0x0000000900057227 */ /* 0x000fe200078e00ff */
[----:B------:R-:W-:-:S02]  /*8100*/  ISETP.GE.AND P5, PT, R2, RZ, PT ;  /* 0x000000ff0200720c */ /* 0x000fc40003fa6270 */
[----:B------:R-:W-:Y:S01]  /*8110*/  ISETP.GE.AND P4, PT, R8, RZ, PT ;  /* 0x000000ff0800720c */ /* 0x000fe20003f86270 */
[----:B------:R-:W-:Y:S01]  /*8120*/  @!P0 IMAD.MOV R176, RZ, RZ, -R176 ;  /* 0x000000ffffb08224 */ /* 0x000fe200078e0ab0 */
[----:B------:R-:W-:Y:S01]  /*8130*/  ISETP.GT.U32.AND P0, PT, R4, R180, PT ;  /* 0x000000b40400720c */ /* 0x000fe20003f04070 */
[----:B------:R-:W-:Y:S02]  /*8140*/  @!P2 IMAD.IADD R177, R177, 0x1, -R4 ;  /* 0x00000001b1b1a824 */ /* 0x000fe400078e0a04 */
[----:B------:R-:W-:-:S03]  /*8150*/  IMAD.HI.U32 R2, R0, R179, RZ ;  /* 0x000000b300027227 */ /* 0x000fc600078e00ff */
[C---:B------:R-:W-:Y:S01]  /*8160*/  ISETP.GT.U32.AND P2, PT, R4.reuse, R177, PT ;  /* 0x000000b10400720c */ /* 0x040fe20003f44070 */
[----:B------:R-:W-:Y:S02]  /*8170*/  IMAD.MOV R5, RZ, RZ, -R5 ;  /* 0x000000ffff057224 */ /* 0x000fe400078e0a05 */
[----:B------:R-:W-:Y:S02]  /*8180*/  IMAD.MOV R6, RZ, RZ, -R2 ;  /* 0x000000ffff067224 */ /* 0x000fe400078e0a02 */
[----:B------:R-:W-:Y:S02]  /*8190*/  IMAD R182, R4, R5, R9 ;  /* 0x0000000504b67224 */ /* 0x000fe400078e0209 */
[----:B------:R-:W-:Y:S02]  /*81a0*/  @!P3 IMAD.IADD R178, R178, 0x1, -R4 ;  /* 0x00000001b2b2b824 */ /* 0x000fe400078e0a04 */
[----:B------:R-:W-:Y:S01]  /*81b0*/  IMAD R179, R4, R6, R179 ;  /* 0x0000000604b37224 */ /* 0x000fe200078e02b3 */
[----:B------:R-:W-:Y:S01]  /*81c0*/  IADD3 R6, R152, 0xab, RZ ;  /* 0x000000ab98067810 */ /* 0x000fe20007ffe0ff */
[----:B------:R-:W-:-:S03]  /*81d0*/  IMAD.HI.U32 R2, R0, R181, RZ ;  /* 0x000000b500027227 */ /* 0x000fc600078e00ff */
[----:B------:R-:W-:Y:S01]  /*81e0*/  IABS R183, R6 ;  /* 0x0000000600b77213 */ /* 0x000fe20000000000 */
[----:B------:R-:W-:Y:S01]  /*81f0*/  @!P6 IMAD.MOV R178, RZ, RZ, -R178 ;  /* 0x000000ffffb2e224 */ /* 0x000fe200078e0ab2 */
[----:B------:R-:W-:Y:S01]  /*8200*/  ISETP.GT.U32.AND P6, PT, R4, R182, PT ;  /* 0x000000b60400720c */ /* 0x000fe20003fc4070 */
[----:B------:R-:W-:Y:S02]  /*8210*/  @!P0 IMAD.IADD R180, R180, 0x1, -R4 ;  /* 0x00000001b4b48824 */ /* 0x000fe400078e0a04 */
[----:B------:R-:W-:Y:S02]  /*8220*/  IMAD.MOV R2, RZ, RZ, -R2 ;  /* 0x000000ffff027224 */ /* 0x000fe400078e0a02 */
[----:B------:R-:W-:Y:S01]  /*8230*/  @!P2 IMAD.IADD R177, R177, 0x1, -R4 ;  /* 0x00000001b1b1a824 */ /* 0x000fe200078e0a04 */
[C---:B------:R-:W-:Y:S01]  /*8240*/  ISETP.GT.U32.AND P0, PT, R4.reuse, R180, PT ;  /* 0x000000b40400720c */ /* 0x040fe20003f04070 */
[C---:B------:R-:W-:Y:S01]  /*8250*/  IMAD R181, R4.reuse, R2, R181 ;  /* 0x0000000204b57224 */ /* 0x040fe200078e02b5 */
[----:B------:R-:W-:Y:S01]  /*8260*/  ISETP.GT.U32.AND P2, PT, R4, R179, PT ;  /* 0x000000b30400720c */ /* 0x000fe20003f44070 */
[----:B------:R-:W-:-:S03]  /*8270*/  IMAD.HI.U32 R2, R0, R183, RZ ;  /* 0x000000b700027227 */ /* 0x000fc600078e00ff */
[----:B------:R-:W-:Y:S01]  /*8280*/  ISETP.GT.U32.AND P3, PT, R4, R181, PT ;  /* 0x000000b50400720c */ /* 0x000fe20003f64070 */
[----:B------:R-:W-:Y:S02]  /*8290*/  VIADD R8, R152, 0xac ;  /* 0x000000ac98087836 */ /* 0x000fe40000000000 */
[----:B------:R-:W-:Y:S02]  /*82a0*/  IMAD.MOV R2, RZ, RZ, -R2 ;  /* 0x000000ffff027224 */ /* 0x000fe400078e0a02 */
[--C-:B------:R-:W-:Y:S01]  /*82b0*/  @!P6 IMAD.IADD R182, R182, 0x1, -R4.reuse ;  /* 0x00000001b6b6e824 */ /* 0x100fe200078e0a04 */
[----:B------:R-:W-:Y:S01]  /*82c0*/  IABS R7, R8 ;  /* 0x0000000800077213 */ /* 0x000fe20000000000 */
[----:B------:R-:W-:Y:S02]  /*82d0*/  IMAD R183, R4, R2, R183 ;  /* 0x0000000204b77224 */ /* 0x000fe400078e02b7 */
[----:B------:R-:W-:Y:S01]  /*82e0*/  @!P0 IMAD.IADD R180, R180, 0x1, -R4 ;  /* 0x00000001b4b48824 */ /* 0x000fe200078e0a04 */
[----:B------:R-:W-:Y:S01]  /*82f0*/  ISETP.GT.U32.AND P6, PT, R4, R182, PT ;  /* 0x000000b60400720c */ /* 0x000fe20003fc4070 */
[----:B------:R-:W-:Y:S01]  /*8300*/  IMAD.HI.U32 R2, R0, R7, RZ ;  /* 0x0000000700027227 */ /* 0x000fe200078e00ff */
[----:B------:R-:W-:-:S03]  /*8310*/  ISETP.GT.U32.AND P0, PT, R4, R183, PT ;  /* 0x000000b70400720c */ /* 0x000fc60003f04070 */
[----:B------:R-:W-:Y:S02]  /*8320*/  @!P2 IMAD.IADD R179, R179, 0x1, -R4 ;  /* 0x00000001b3b3a824 */ /* 0x000fe400078e0a04 */
[----:B------:R-:W-:Y:S02]  /*8330*/  IMAD.MOV R2, RZ, RZ, -R2 ;  /* 0x000000ffff027224 */ /* 0x000fe400078e0a02 */
[----:B------:R-:W-:Y:S01]  /*8340*/  VIADD R9, R152, 0xad ;  /* 0x000000ad98097836 */ /* 0x000fe20000000000 */
[C---:B------:R-:W-:Y:S01]  /*8350*/  ISETP.GT.U32.AND P2, PT, R4.reuse, R179, PT ;  /* 0x000000b30400720c */ /* 0x040fe20003f44070 */
[--C-:B------:R-:W-:Y:S02]  /*8360*/  @!P3 IMAD.IADD R181, R181, 0x1, -R4.reuse ;  /* 0x00000001b5b5b824 */ /* 0x100fe400078e0a04 */
[----:B------:R-:W-:Y:S01]  /*8370*/  IMAD R184, R4, R2, R7 ;  /* 0x0000000204b87224 */ /* 0x000fe200078e0207 */
[----:B------:R-:W-:Y:S01]  /*8380*/  IABS R185, R9 ;  /* 0x0000000900b97213 */ /* 0x000fe20000000000 */
[--C-:B------:R-:W-:Y:S01]  /*8390*/  @!P6 IMAD.IADD R182, R182, 0x1, -R4.reuse ;  /* 0x00000001b6b6e824 */ /* 0x100fe200078e0a04 */
[C---:B------:R-:W-:Y:S01]  /*83a0*/  ISETP.GT.U32.AND P3, PT, R4.reuse, R181, PT ;  /* 0x000000b50400720c */ /* 0x040fe20003f64070 */
[----:B------:R-:W-:Y:S01]  /*83b0*/  @!P0 IMAD.IADD R183, R183, 0x1, -R4 ;  /* 0x00000001b7b78824 */ /* 0x000fe200078e0a04 */
[----:B------:R-:W-:Y:S01]  /*83c0*/  ISETP.GT.U32.AND P6, PT, R4, R184, PT ;  /* 0x000000b80400720c */ /* 0x000fe20003fc4070 */
[----:B------:R-:W-:Y:S01]  /*83d0*/  @!P1 IMAD.MOV R177, RZ, RZ, -R177 ;  /* 0x000000ffffb19224 */ /* 0x000fe200078e0ab1 */
[----:B------:R-:W-:Y:S01]  /*83e0*/  ISETP.GE.AND P1, PT, R10, RZ, PT ;  /* 0x000000ff0a00720c */ /* 0x000fe20003f26270 */
[----:B------:R-:W-:Y:S01]  /*83f0*/  IMAD.HI.U32 R5, R0, R185, RZ ;  /* 0x000000b900057227 */ /* 0x000fe200078e00ff */
[----:B------:R-:W-:-:S02]  /*8400*/  ISETP.GT.U32.AND P0, PT, R4, R183, PT ;  /* 0x000000b70400720c */ /* 0x000fc40003f04070 */
[-C--:B------:R-:W-:Y:S01]  /*8410*/  @!P2 IADD3 R179, R179, -R4.reuse, RZ ;  /* 0x80000004b3b3a210 */ /* 0x080fe20007ffe0ff */
[----:B------:R-:W-:Y:S01]  /*8420*/  IMAD.MOV R5, RZ, RZ, -R5 ;  /* 0x000000ffff057224 */ /* 0x000fe200078e0a05 */
[----:B------:R-:W-:Y:S01]  /*8430*/  ISETP.GE.AND P2, PT, R11, RZ, PT ;  /* 0x000000ff0b00720c */ /* 0x000fe20003f46270 */
[----:B------:R-:W-:Y:S02]  /*8440*/  VIADD R2, R152, 0xae ;  /* 0x000000ae98027836 */ /* 0x000fe40000000000 */
[----:B------:R-:W-:Y:S01]  /*8450*/  @!P3 IADD3 R181, R181, -R4, RZ ;  /* 0x80000004b5b5b210 */ /* 0x000fe20007ffe0ff */
[----:B------:R-:W-:Y:S01]  /*8460*/  IMAD R185, R4, R5, R185 ;  /* 0x0000000504b97224 */ /* 0x000fe200078e02b9 */
        /* <DEDUP_REMOVED lines=16> */
[----:B------:R-:W-:-:S03]  /*8570*/  IADD3 R6, R152, 0xb0, RZ ;  /* 0x000000b098067810 */ /* 0x000fc60007ffe0ff */
[----:B------:R-:W-:Y:S01]  /*8580*/  IMAD.MOV R2, RZ, RZ, -R2 ;  /* 0x000000ffff027224 */ /* 0x000fe200078e0a02 */
[----:B------:R-:W-:Y:S01]  /*8590*/  IABS R9, R6 ;  /* 0x0000000600097213 */ /* 0x000fe20000000000 */
[----:B------:R-:W-:Y:S02]  /*85a0*/  IMAD.MOV R5, RZ, RZ, -R5 ;  /* 0x000000ffff057224 */ /* 0x000fe400078e0a05 */
[C---:B------:R-:W-:Y:S02]  /*85b0*/  IMAD R186, R4.reuse, R2, R7 ;  /* 0x0000000204ba7224 */ /* 0x040fe400078e0207 */
[----:B------:R-:W-:Y:S02]  /*85c0*/  IMAD R187, R4, R5, R187 ;  /* 0x0000000504bb7224 */ /* 0x000fe400078e02bb */
[--C-:B------:R-:W-:Y:S01]  /*85d0*/  @!P6 IMAD.IADD R184, R184, 0x1, -R4.reuse ;  /* 0x00000001b8b8e824 */ /* 0x100fe200078e0a04 */
[----:B------:R-:W-:Y:S01]  /*85e0*/  ISETP.GT.U32.AND P6, PT, R4, R186, PT ;  /* 0x000000ba0400720c */ /* 0x000fe20003fc4070 */
[----:B------:R-:W-:-:S02]  /*85f0*/  @!P0 IMAD.IADD R185, R185, 0x1, -R4 ;  /* 0x00000001b9b98824 */ /* 0x000fc400078e0a04 */
[----:B------:R-:W-:Y:S01]  /*8600*/  @!P5 IMAD.MOV R183, RZ, RZ, -R183 ;  /* 0x000000ffffb7d224 */ /* 0x000fe200078e0ab7 */
[C---:B------:R-:W-:Y:S01]  /*8610*/  ISETP.GT.U32.AND P5, PT, R4.reuse, R187, PT ;  /* 0x000000bb0400720c */ /* 0x040fe20003fa4070 */
[----:B------:R-:W-:Y:S01]  /*8620*/  @!P4 IMAD.MOV R180, RZ, RZ, -R180 ;  /* 0x000000ffffb4c224 */ /* 0x000fe200078e0ab4 */
[----:B------:R-:W-:Y:S01]  /*8630*/  ISETP.GT.U32.AND P0, PT, R4, R185, PT ;  /* 0x000000b90400720c */ /* 0x000fe20003f04070 */
[----:B------:R-:W-:Y:S01]  /*8640*/  IMAD.HI.U32 R2, R0, R9, RZ ;  /* 0x0000000900027227 */ /* 0x000fe200078e00ff */
[----:B------:R-:W-:-:S03]  /*8650*/  ISETP.GE.AND P4, PT, R8, RZ, PT ;  /* 0x000000ff0800720c */ /* 0x000fc60003f86270 */
[----:B------:R-:W-:Y:S02]  /*8660*/  VIADD R8, R152, 0xb1 ;  /* 0x000000b198087836 */ /* 0x000fe40000000000 */
[----:B------:R-:W-:Y:S02]  /*8670*/  @!P6 IMAD.IADD R186, R186, 0x1, -R4 ;  /* 0x00000001babae824 */ /* 0x000fe400078e0a04 */
[----:B------:R-:W-:Y:S01]  /*8680*/  IMAD.MOV R2, RZ, RZ, -R2 ;  /* 0x000000ffff027224 */ /* 0x000fe200078e0a02 */
[----:B------:R-:W-:Y:S01]  /*8690*/  IABS R189, R8 ;  /* 0x0000000800bd7213 */ /* 0x000fe20000000000 */
[--C-:B------:R-:W-:Y:S01]  /*86a0*/  @!P5 IMAD.IADD R187, R187, 0x1, -R4.reuse ;  /* 0x00000001bbbbd824 */ /* 0x100fe200078e0a04 */
[----:B------:R-:W-:Y:S01]  /*86b0*/  ISETP.GT.U32.AND P6, PT, R4, R186, PT ;  /* 0x000000ba0400720c */ /* 0x000fe20003fc4070 */
[----:B------:R-:W-:Y:S01]  /*86c0*/  @!P0 IMAD.IADD R185, R185, 0x1, -R4 ;  /* 0x00000001b9b98824 */ /* 0x000fe200078e0a04 */
[----:B------:R-:W-:Y:S01]  /*86d0*/  ISETP.GE.AND P0, PT, R8, RZ, PT ;  /* 0x000000ff0800720c */ /* 0x000fe20003f06270 */
[----:B------:R-:W-:Y:S01]  /*86e0*/  IMAD.HI.U32 R5, R0, R189, RZ ;  /* 0x000000bd00057227 */ /* 0x000fe200078e00ff */
[----:B------:R-:W-:-:S03]  /*86f0*/  ISETP.GT.U32.AND P5, PT, R4, R187, PT ;  /* 0x000000bb0400720c */ /* 0x000fc60003fa4070 */
[----:B------:R-:W-:Y:S01]  /*8700*/  VIADD R8, R152, 0xb2 ;  /* 0x000000b298087836 */ /* 0x000fe20000000000 */
[----:B------:R-:W-:Y:S01]  /*8710*/  IADD3 R5, -R5, RZ, RZ ;  /* 0x000000ff05057210 */ /* 0x000fe20007ffe1ff */
[----:B------:R-:W-:Y:S02]  /*8720*/  IMAD R188, R4, R2, R9 ;  /* 0x0000000204bc7224 */ /* 0x000fe400078e0209 */
[----:B------:R-:W-:Y:S01]  /*8730*/  VIADD R10, R152, 0xb3 ;  /* 0x000000b3980a7836 */ /* 0x000fe20000000000 */
[----:B------:R-:W-:Y:S01]  /*8740*/  IABS R7, R8 ;  /* 0x0000000800077213 */ /* 0x000fe20000000000 */
[----:B------:R-:W-:Y:S02]  /*8750*/  IMAD R189, R4, R5, R189 ;  /* 0x0000000504bd7224 */ /* 0x000fe400078e02bd */
[----:B------:R-:W-:Y:S01]  /*8760*/  @!P6 IMAD.IADD R186, R186, 0x1, -R4 ;  /* 0x00000001babae824 */ /* 0x000fe200078e0a04 */
        /* <DEDUP_REMOVED lines=8> */
[----:B------:R-:W-:Y:S01]  /*87f0*/  IMAD.MOV R7, RZ, RZ, -R2 ;  /* 0x000000ffff077224 */ /* 0x000fe200078e0a02 */
[----:B------:R-:W-:Y:S01]  /*8800*/  @!P6 IADD3 R188, R188, -R4, RZ ;  /* 0x80000004bcbce210 */ /* 0x000fe20007ffe0ff */
[----:B------:R-:W-:Y:S01]  /*8810*/  VIADD R12, R152, 0xb4 ;  /* 0x000000b4980c7836 */ /* 0x000fe20000000000 */
[C---:B------:R-:W-:Y:S01]  /*8820*/  ISETP.GT.U32.AND P6, PT, R4.reuse, R190, PT ;  /* 0x000000be0400720c */ /* 0x040fe20003fc4070 */
[----:B------:R-:W-:Y:S02]  /*8830*/  IMAD R191, R4, R7, R191 ;  /* 0x0000000704bf7224 */ /* 0x000fe400078e02bf */
[----:B------:R-:W-:Y:S01]  /*8840*/  @!P5 IMAD.IADD R189, R189, 0x1, -R4 ;  /* 0x00000001bdbdd824 */ /* 0x000fe200078e0a04 */
[----:B------:R-:W-:Y:S01]  /*8850*/  IABS R9, R12 ;  /* 0x0000000c00097213 */ /* 0x000fe20000000000 */
[----:B------:R-:W-:Y:S01]  /*8860*/  VIADD R14, R152, 0xb6 ;  /* 0x000000b6980e7836 */ /* 0x000fe20000000000 */
[----:B------:R-:W-:Y:S01]  /*8870*/  ISETP.GT.U32.AND P5, PT, R4, R191, PT ;  /* 0x000000bf0400720c */ /* 0x000fe20003fa4070 */
[----:B------:R-:W-:Y:S01]  /*8880*/  @!P4 IMAD.MOV R184, RZ, RZ, -R184 ;  /* 0x000000ffffb8c224 */ /* 0x000fe200078e0ab8 */
[----:B------:R-:W-:Y:S01]  /*8890*/  ISETP.GE.AND P4, PT, R6, RZ, PT ;  /* 0x000000ff0600720c */ /* 0x000fe20003f86270 */
[----:B------:R-:W-:Y:S01]  /*88a0*/  IMAD.HI.U32 R5, R0, R9, RZ ;  /* 0x0000000900057227 */ /* 0x000fe200078e00ff */
[----:B------:R-:W-:-:S03]  /*88b0*/  IABS R11, R14 ;  /* 0x0000000e000b7213 */ /* 0x000fc60000000000 */
[----:B------:R-:W-:Y:S01]  /*88c0*/  @!P6 IMAD.IADD R190, R190, 0x1, -R4 ;  /* 0x00000001bebee824 */ /* 0x000fe200078e0a04 */
[----:B------:R-:W-:Y:S01]  /*88d0*/  ISETP.GT.U32.AND P6, PT, R4, R189, PT ;  /* 0x000000bd0400720c */ /* 0x000fe20003fc4070 */
[----:B------:R-:W-:-:S04]  /*88e0*/  IMAD.HI.U32 R2, R0, R11, RZ ;  /* 0x0000000b00027227 */ /* 0x000fc800078e00ff */
[----:B------:R-:W-:Y:S01]  /*88f0*/  @!P5 IADD3 R191, R191, -R4, RZ ;  /* 0x80000004bfbfd210 */ /* 0x000fe20007ffe0ff */
[----:B------:R-:W-:Y:S01]  /*8900*/  IMAD.MOV R5, RZ, RZ, -R5 ;  /* 0x000000ffff057224 */ /* 0x000fe200078e0a05 */
[----:B------:R-:W-:Y:S01]  /*8910*/  ISETP.GT.U32.AND P5, PT, R4, R190, PT ;  /* 0x000000be0400720c */ /* 0x000fe20003fa4070 */
[----:B------:R-:W-:-:S04]  /*8920*/  IMAD.HI.U32 R6, R0, R193, RZ ;  /* 0x000000c100067227 */ /* 0x000fc800078e00ff */
[----:B------:R-:W-:Y:S02]  /*8930*/  IMAD R192, R4, R5, R9 ;  /* 0x0000000504c07224 */ /* 0x000fe400078e0209 */
[----:B------:R-:W-:Y:S02]  /*8940*/  IMAD.MOV R2, RZ, RZ, -R2 ;  /* 0x000000ffff027224 */ /* 0x000fe400078e0a02 */
[----:B------:R-:W-:Y:S02]  /*8950*/  VIADD R9, R152, 0xb8 ;  /* 0x000000b898097836 */ /* 0x000fe40000000000 */
[----:B------:R-:W-:Y:S01]  /*8960*/  @!P1 IMAD.MOV R186, RZ, RZ, -R186 ;  /* 0x000000ffffba9224 */ /* 0x000fe200078e0aba */
[C---:B------:R-:W-:Y:S01]  /*8970*/  ISETP.GT.U32.AND P1, PT, R4.reuse, R191, PT ;  /* 0x000000bf0400720c */ /* 0x040fe20003f24070 */
[----:B------:R-:W-:Y:S01]  /*8980*/  IMAD.MOV R6, RZ, RZ, -R6 ;  /* 0x000000ffff067224 */ /* 0x000fe200078e0a06 */
[----:B------:R-:W-:Y:S01]  /*8990*/  IABS R7, R9 ;  /* 0x0000000900077213 */ /* 0x000fe20000000000 */
[----:B------:R-:W-:-:S02]  /*89a0*/  IMAD R194, R4, R2, R11 ;  /* 0x0000000204c27224 */ /* 0x000fc400078e020b */
[----:B------:R-:W-:Y:S02]  /*89b0*/  IMAD R193, R4, R6, R193 ;  /* 0x0000000604c17224 */ /* 0x000fe400078e02c1 */
[----:B------:R-:W-:Y:S02]  /*89c0*/  VIADD R6, R152, 0xb7 ;  /* 0x000000b798067836 */ /* 0x000fe40000000000 */
[----:B------:R-:W-:Y:S01]  /*89d0*/  @!P5 IMAD.IADD R190, R190, 0x1, -R4 ;  /* 0x00000001bebed824 */ /* 0x000fe200078e0a04 */
[C---:B------:R-:W-:Y:S01]  /*89e0*/  ISETP.GT.U32.AND P5, PT, R4.reuse, R194, PT ;  /* 0x000000c20400720c */ /* 0x040fe20003fa4070 */
[----:B------:R-:W-:Y:S01]  /*89f0*/  @!P3 IMAD.MOV R185, RZ, RZ, -R185 ;  /* 0x000000ffffb9b224 */ /* 0x000fe200078e0ab9 */
[C---:B------:R-:W-:Y:S01]  /*8a00*/  ISETP.GT.U32.AND P3, PT, R4.reuse, R188, PT ;  /* 0x000000bc0400720c */ /* 0x040fe20003f64070 */
[----:B------:R-:W-:Y:S01]  /*8a10*/  @!P2 IMAD.MOV R187, RZ, RZ, -R187 ;  /* 0x000000ffffbba224 */ /* 0x000fe200078e0abb */
[----:B------:R-:W-:Y:S01]  /*8a20*/  ISETP.GT.U32.AND P2, PT, R4, R192, PT ;  /* 0x000000c00400720c */ /* 0x000fe20003f44070 */
[----:B------:R-:W-:Y:S01]  /*8a30*/  IMAD.HI.U32 R5, R0, R7, RZ ;  /* 0x0000000700057227 */ /* 0x000fe200078e00ff */
[----:B------:R-:W-:-:S03]  /*8a40*/  IABS R195, R6 ;  /* 0x0000000600c37213 */ /* 0x000fc60000000000 */
[--C-:B------:R-:W-:Y:S01]  /*8a50*/  @!P6 IMAD.IADD R189, R189, 0x1, -R4.reuse ;  /* 0x00000001bdbde824 */ /* 0x100fe200078e0a04 */
[----:B------:R-:W-:Y:S01]  /*8a60*/  IADD3 R5, -R5, RZ, RZ ;  /* 0x000000ff05057210 */ /* 0x000fe20007ffe1ff */
[----:B------:R-:W-:Y:S01]  /*8a70*/  @!P1 IMAD.IADD R191, R191, 0x1, -R4 ;  /* 0x00000001bfbf9824 */ /* 0x000fe200078e0a04 */
[----:B------:R-:W-:Y:S01]  /*8a80*/  ISETP.GE.AND P6, PT, R8, RZ, PT ;  /* 0x000000ff0800720c */ /* 0x000fe20003fc6270 */
[----:B------:R-:W-:Y:S01]  /*8a90*/  IMAD.HI.U32 R2, R0, R195, RZ ;  /* 0x000000c300027227 */ /* 0x000fe200078e00ff */
[----:B------:R-:W-:-:S03]  /*8aa0*/  ISETP.GE.AND P1, PT, R10, RZ, PT ;  /* 0x000000ff0a00720c */ /* 0x000fc60003f26270 */
[----:B------:R-:W-:Y:S02]  /*8ab0*/  IMAD R196, R4, R5, R7 ;  /* 0x0000000504c47224 */ /* 0x000fe400078e0207 */
[----:B------:R-:W-:Y:S02]  /*8ac0*/  IMAD.MOV R2, RZ, RZ, -R2 ;  /* 0x000000ffff027224 */ /* 0x000fe400078e0a02 */
[----:B------:R-:W-:Y:S02]  /*8ad0*/  VIADD R5, R152, 0xb9 ;  /* 0x000000b998057836 */ /* 0x000fe40000000000 */
[--C-:B------:R-:W-:Y:S02]  /*8ae0*/  @!P5 IMAD.IADD R194, R194, 0x1, -R4.reuse ;  /* 0x00000001c2c2d824 */ /* 0x100fe400078e0a04 */
[--C-:B------:R-:W-:Y:S01]  /*8af0*/  @!P3 IMAD.IADD R188, R188, 0x1, -R4.reuse ;  /* 0x00000001bcbcb824 */ /* 0x100fe200078e0a04 */
[----:B------:R-:W-:Y:S01]  /*8b00*/  IABS R197, R5 ;  /* 0x0000000500c57213 */ /* 0x000fe20000000000 */
[----:B------:R-:W-:Y:S01]  /*8b10*/  @!P2 IMAD.IADD R192, R192, 0x1, -R4 ;  /* 0x00000001c0c0a824 */ /* 0x000fe200078e0a04 */
[----:B------:R-:W-:Y:S01]  /*8b20*/  @!P6 IADD3 R190, -R190, RZ, RZ ;  /* 0x000000ffbebee210 */ /* 0x000fe20007ffe1ff */
[C---:B------:R-:W-:Y:S01]  /*8b30*/  IMAD R195, R4.reuse, R2, R195 ;  /* 0x0000000204c37224 */ /* 0x040fe200078e02c3 */
[C---:B------:R-:W-:Y:S01]  /*8b40*/  ISETP.GT.U32.AND P3, PT, R4.reuse, R193, PT ;  /* 0x000000c10400720c */ /* 0x040fe20003f64070 */
[----:B------:R-:W-:Y:S01]  /*8b50*/  @!P0 IMAD.MOV R189, RZ, RZ, -R189 ;  /* 0x000000ffffbd8224 */ /* 0x000fe200078e0abd */
[C---:B------:R-:W-:Y:S01]  /*8b60*/  ISETP.GT.U32.AND P0, PT, R4.reuse, R194, PT ;  /* 0x000000c20400720c */ /* 0x040fe20003f04070 */
[----:B------:R-:W-:Y:S01]  /*8b70*/  @!P4 IMAD.MOV R188, RZ, RZ, -R188 ;  /* 0x000000ffffbcc224 */ /* 0x000fe200078e0abc */
[C---:B------:R-:W-:Y:S01]  /*8b80*/  ISETP.GT.U32.AND P4, PT, R4.reuse, R192, PT ;  /* 0x000000c00400720c */ /* 0x040fe20003f84070 */
[----:B------:R-:W-:Y:S01]  /*8b90*/  @!P1 IMAD.MOV R191, RZ, RZ, -R191 ;  /* 0x000000ffffbf9224 */ /* 0x000fe200078e0abf */
[----:B------:R-:W-:Y:S01]  /*8ba0*/  ISETP.GT.U32.AND P6, PT, R4, R195, PT ;  /* 0x000000c30400720c */ /* 0x000fe20003fc4070 */
[----:B------:R-:W-:Y:S01]  /*8bb0*/  IMAD.HI.U32 R2, R0, R197, RZ ;  /* 0x000000c500027227 */ /* 0x000fe200078e00ff */
[----:B------:R-:W-:-:S02]  /*8bc0*/  ISETP.GE.AND P1, PT, R14, RZ, PT ;  /* 0x000000ff0e00720c */ /* 0x000fc40003f26270 */
[----:B------:R-:W-:Y:S01]  /*8bd0*/  ISETP.GE.AND P2, PT, R12, RZ, PT ;  /* 0x000000ff0c00720c */ /* 0x000fe20003f46270 */
[----:B------:R-:W-:Y:S02]  /*8be0*/  IMAD.MOV R2, RZ, RZ, -R2 ;  /* 0x000000ffff027224 */ /* 0x000fe400078e0a02 */
[--C-:B------:R-:W-:Y:S01]  /*8bf0*/  @!P3 IMAD.IADD R193, R193, 0x1, -R4.reuse ;  /* 0x00000001c1c1b824 */ /* 0x100fe200078e0a04 */
[----:B------:R-:W-:Y:S01]  /*8c00*/  ISETP.GE.AND P3, PT, R13, RZ, PT ;  /* 0x000000ff0d00720c */ /* 0x000fe20003f66270 */
[--C-:B------:R-:W-:Y:S01]  /*8c10*/  @!P0 IMAD.IADD R194, R194, 0x1, -R4.reuse ;  /* 0x00000001c2c28824 */ /* 0x100fe200078e0a04 */
[----:B------:R-:W-:Y:S01]  /*8c20*/  ISETP.GE.AND P0, PT, R9, RZ, PT ;  /* 0x000000ff0900720c */ /* 0x000fe20003f06270 */
[C---:B------:R-:W-:Y:S01]  /*8c30*/  IMAD R197, R4.reuse, R2, R197 ;  /* 0x0000000204c57224 */ /* 0x040fe200078e02c5 */
[----:B------:R-:W-:Y:S01]  /*8c40*/  ISETP.GT.U32.AND P5, PT, R4, R193, PT ;  /* 0x000000c10400720c */ /* 0x000fe20003fa4070 */
[--C-:B------:R-:W-:Y:S01]  /*8c50*/  @!P4 IMAD.IADD R192, R192, 0x1, -R4.reuse ;  /* 0x00000001c0c0c824 */ /* 0x100fe200078e0a04 */
[C---:B------:R-:W-:Y:S01]  /*8c60*/  ISETP.GT.U32.AND P4, PT, R4.reuse, R196, PT ;  /* 0x000000c40400720c */ /* 0x040fe20003f84070 */
[----:B------:R-:W-:Y:S01]  /*8c70*/  @!P6 IMAD.IADD R195, R195, 0x1, -R4 ;  /* 0x00000001c3c3e824 */ /* 0x000fe200078e0a04 */
[----:B------:R-:W-:Y:S01]  /*8c80*/  ISETP.GE.AND P6, PT, R5, RZ, PT ;  /* 0x000000ff0500720c */ /* 0x000fe20003fc6270 */
[----:B------:R-:W-:Y:S01]  /*8c90*/  @!P1 IMAD.MOV R194, RZ, RZ, -R194 ;  /* 0x000000ffffc29224 */ /* 0x000fe200078e0ac2 */
[----:B------:R-:W-:Y:S01]  /*8ca0*/  ISETP.GT.U32.AND P1, PT, R4, R197, PT ;  /* 0x000000c50400720c */ /* 0x000fe20003f24070 */
[----:B------:R-:W-:Y:S01]  /*8cb0*/  VIADD R8, R152, 0xba ;  /* 0x000000ba98087836 */ /* 0x000fe20000000000 */
[----:B------:R-:W-:Y:S01]  /*8cc0*/  @!P2 IADD3 R192, -R192, RZ, RZ ;  /* 0x000000ffc0c0a210 */ /* 0x000fe20007ffe1ff */
[----:B------:R-:W-:Y:S01]  /*8cd0*/  VIADD R2, R152, 0xbb ;  /* 0x000000bb98027836 */ /* 0x000fe20000000000 */
[----:B------:R-:W-:Y:S01]  /*8ce0*/  ISETP.GT.U32.AND P2, PT, R4, R195, PT ;  /* 0x000000c30400720c */ /* 0x000fe20003f44070 */
[----:B------:R-:W-:Y:S01]  /*8cf0*/  VIADD R9, R152, 0xbf ;  /* 0x000000bf98097836 */ /* 0x000fe20000000000 */
[----:B------:R-:W-:Y:S01]  /*8d00*/  IABS R7, R8 ;  /* 0x0000000800077213 */ /* 0x000fe20000000000 */
[--C-:B------:R-:W-:Y:S01]  /*8d10*/  @!P5 IMAD.IADD R193, R193, 0x1, -R4.reuse ;  /* 0x00000001c1c1d824 */ /* 0x100fe200078e0a04 */
[----:B------:R-:W-:Y:S01]  /*8d20*/  IABS R199, R2 ;  /* 0x0000000200c77213 */ /* 0x000fe20000000000 */
[----:B------:R-:W-:Y:S01]  /*8d30*/  @!P4 IMAD.IADD R196, R196, 0x1, -R4 ;  /* 0x00000001c4c4c824 */ /* 0x000fe200078e0a04 */
[----:B------:R-:W-:Y:S01]  /*8d40*/  ISETP.GE.AND P5, PT, R6, RZ, PT ;  /* 0x000000ff0600720c */ /* 0x000fe20003fa6270 */
[----:B------:R-:W-:Y:S01]  /*8d50*/  IMAD.HI.U32 R5, R0, R7, RZ ;  /* 0x0000000700057227 */ /* 0x000fe200078e00ff */
[----:B------:R-:W-:-:S02]  /*8d60*/  ISETP.GE.AND P4, PT, R8, RZ, PT ;  /* 0x000000ff0800720c */ /* 0x000fc40003f86270 */
[----:B------:R-:W-:Y:S01]  /*8d70*/  IABS R203, R9 ;  /* 0x0000000900cb7213 */ /* 0x000fe20000000000 */
[--C-:B------:R-:W-:Y:S02]  /*8d80*/  @!P1 IMAD.IADD R197, R197, 0x1, -R4.reuse ;  /* 0x00000001c5c59824 */ /* 0x100fe400078e0a04 */
[----:B------:R-:W-:Y:S01]  /*8d90*/  @!P2 IMAD.IADD R195, R195, 0x1, -R4 ;  /* 0x00000001c3c3a824 */ /* 0x000fe200078e0a04 */
[----:B------:R-:W-:Y:S01]  /*8da0*/  ISETP.GE.AND P2, PT, R2, RZ, PT ;  /* 0x000000ff0200720c */ /* 0x000fe20003f46270 */
[----:B------:R-:W-:Y:S01]  /*8db0*/  IMAD.HI.U32 R2, R0, R199, RZ ;  /* 0x000000c700027227 */ /* 0x000fe200078e00ff */
[----:B------:R-:W-:-:S03]  /*8dc0*/  ISETP.GT.U32.AND P1, PT, R4, R197, PT ;  /* 0x000000c50400720c */ /* 0x000fc60003f24070 */
[----:B------:R-:W-:Y:S01]  /*8dd0*/  @!P3 IMAD.MOV R193, RZ, RZ, -R193 ;  /* 0x000000ffffc1b224 */ /* 0x000fe200078e0ac1 */
[C---:B------:R-:W-:Y:S01]  /*8de0*/  ISETP.GT.U32.AND P3, PT, R4.reuse, R196, PT ;  /* 0x000000c40400720c */ /* 0x040fe20003f64070 */
[----:B------:R-:W-:Y:S02]  /*8df0*/  IMAD.MOV R5, RZ, RZ, -R5 ;  /* 0x000000ffff057224 */ /* 0x000fe400078e0a05 */
[----:B------:R-:W-:Y:S02]  /*8e00*/  IMAD.MOV R2, RZ, RZ, -R2 ;  /* 0x000000ffff027224 */ /* 0x000fe400078e0a02 */
[----:B------:R-:W-:Y:S02]  /*8e10*/  IMAD R198, R4, R5, R7 ;  /* 0x0000000504c67224 */ /* 0x000fe400078e0207 */
[----:B------:R-:W-:Y:S02]  /*8e20*/  VIADD R5, R152, 0xbc ;  /* 0x000000bc98057836 */ /* 0x000fe40000000000 */
[----:B------:R-:W-:-:S02]  /*8e30*/  IMAD R199, R4, R2, R199 ;  /* 0x0000000204c77224 */ /* 0x000fc400078e02c7 */
[----:B------:R-:W-:Y:S01]  /*8e40*/  VIADD R8, R152, 0xbd ;  /* 0x000000bd98087836 */ /* 0x000fe20000000000 */
[----:B------:R-:W-:Y:S01]  /*8e50*/  IABS R7, R5 ;  /* 0x0000000500077213 */ /* 0x000fe20000000000 */
[----:B------:R-:W-:Y:S01]  /*8e60*/  @!P1 IMAD.IADD R197, R197, 0x1, -R4 ;  /* 0x00000001c5c59824 */ /* 0x000fe200078e0a04 */
[----:B------:R-:W-:Y:S01]  /*8e70*/  ISETP.GT.U32.AND P1, PT, R4, R199, PT ;  /* 0x000000c70400720c */ /* 0x000fe20003f24070 */
[----:B------:R-:W-:Y:S01]  /*8e80*/  @!P5 IMAD.MOV R195, RZ, RZ, -R195 ;  /* 0x000000ffffc3d224 */ /* 0x000fe200078e0ac3 */
[----:B------:R-:W-:Y:S01]  /*8e90*/  IABS R201, R8 ;  /* 0x0000000800c97213 */ /* 0x000fe20000000000 */
[----:B------:R-:W-:Y:S01]  /*8ea0*/  @!P6 IMAD.MOV R197, RZ, RZ, -R197 ;  /* 0x000000ffffc5e224 */ /* 0x000fe200078e0ac5 */
[----:B------:R-:W-:Y:S01]  /*8eb0*/  @!P3 IADD3 R196, R196, -R4, RZ ;  /* 0x80000004c4c4b210 */ /* 0x000fe20007ffe0ff */
[----:B------:R-:W-:Y:S01]  /*8ec0*/  VIADD R10, R152, 0xc0 ;  /* 0x000000c0980a7836 */ /* 0x000fe20000000000 */
[----:B------:R-:W-:Y:S01]  /*8ed0*/  ISETP.GE.AND P5, PT, R5, RZ, PT ;  /* 0x000000ff0500720c */ /* 0x000fe20003fa6270 */
[----:B------:R-:W-:Y:S01]  /*8ee0*/  IMAD.HI.U32 R5, R0, R7, RZ ;  /* 0x0000000700057227 */ /* 0x000fe200078e00ff */
[----:B------:R-:W-:-:S03]  /*8ef0*/  ISETP.GT.U32.AND P3, PT, R4, R198, PT ;  /* 0x000000c60400720c */ /* 0x000fc60003f64070 */
[----:B------:R-:W-:-:S04]  /*8f00*/  IMAD.HI.U32 R6, R0, R201, RZ ;  /* 0x000000c900067227 */ /* 0x000fc800078e00ff */
[----:B------:R-:W-:Y:S01]  /*8f10*/  @!P0 IMAD.MOV R196, RZ, RZ, -R196 ;  /* 0x000000ffffc48224 */ /* 0x000fe200078e0ac4 */
[----:B------:R-:W-:Y:S01]  /*8f20*/  ISETP.GE.AND P0, PT, R8, RZ, PT ;  /* 0x000000ff0800720c */ /* 0x000fe20003f06270 */
[----:B------:R-:W-:Y:S01]  /*8f30*/  IMAD.MOV R5, RZ, RZ, -R5 ;  /* 0x000000ffff057224 */ /* 0x000fe200078e0a05 */
[----:B------:R-:W-:Y:S01]  /*8f40*/  IADD3 R8, R152, 0xbe, RZ ;  /* 0x000000be98087810 */ /* 0x000fe20007ffe0ff */
[----:B------:R-:W-:Y:S02]  /*8f50*/  IMAD.MOV R6, RZ, RZ, -R6 ;  /* 0x000000ffff067224 */ /* 0x000fe400078e0a06 */
[C---:B------:R-:W-:Y:S01]  /*8f60*/  IMAD R200, R4.reuse, R5, R7 ;  /* 0x0000000504c87224 */ /* 0x040fe200078e0207 */
[----:B------:R-:W-:Y:S01]  /*8f70*/  IABS R5, R8 ;  /* 0x0000000800057213 */ /* 0x000fe20000000000 */
[----:B------:R-:W-:Y:S01]  /*8f80*/  @!P1 IMAD.IADD R199, R199, 0x1, -R4 ;  /* 0x00000001c7c79824 */ /* 0x000fe200078e0a04 */
[----:B------:R-:W-:Y:S01]  /*8f90*/  IABS R7, R10 ;  /* 0x0000000a00077213 */ /* 0x000fe20000000000 */
[----:B------:R-:W-:-:S02]  /*8fa0*/  IMAD R201, R4, R6, R201 ;  /* 0x0000000604c97224 */ /* 0x000fc400078e02c9 */
[----:B------:R-:W-:Y:S01]  /*8fb0*/  @!P3 IMAD.IADD R198, R198, 0x1, -R4 ;  /* 0x00000001c6c6b824 */ /* 0x000fe200078e0a04 */
[----:B------:R-:W-:Y:S01]  /*8fc0*/  ISETP.GT.U32.AND P6, PT, R4, R199, PT ;  /* 0x000000c70400720c */ /* 0x000fe20003fc4070 */
[----:B------:R-:W-:Y:S01]  /*8fd0*/  IMAD.HI.U32 R2, R0, R5, RZ ;  /* 0x0000000500027227 */ /* 0x000fe200078e00ff */
[C---:B------:R-:W-:Y:S02]  /*8fe0*/  ISETP.GT.U32.AND P1, PT, R4.reuse, R201, PT ;  /* 0x000000c90400720c */ /* 0x040fe40003f24070 */
[----:B------:R-:W-:Y:S01]  /*8ff0*/  ISETP.GT.U32.AND P3, PT, R4, R198, PT ;  /* 0x000000c60400720c */ /* 0x000fe20003f64070 */
[----:B------:R-:W-:Y:S02]  /*9000*/  IMAD.MOV R2, RZ, RZ, -R2 ;  /* 0x000000ffff027224 */ /* 0x000fe400078e0a02 */
[----:B------:R-:W-:Y:S02]  /*9010*/  VIADD R11, R152, 0xc1 ;  /* 0x000000c1980b7836 */ /* 0x000fe40000000000 */
[----:B------:R-:W-:-:S02]  /*9020*/  IMAD R202, R4, R2, R5 ;  /* 0x0000000204ca7224 */ /* 0x000fc400078e0205 */
[----:B------:R-:W-:Y:S01]  /*9030*/  IMAD.HI.U32 R2, R0, R203, RZ ;  /* 0x000000cb00027227 */ /* 0x000fe200078e00ff */
[----:B------:R-:W-:-:S03]  /*9040*/  IABS R205, R11 ;  /* 0x0000000b00cd7213 */ /* 0x000fc60000000000 */
[--C-:B------:R-:W-:Y:S01]  /*9050*/  @!P6 IMAD.IADD R199, R199, 0x1, -R4.reuse ;  /* 0x00000001c7c7e824 */ /* 0x100fe200078e0a04 */
[----:B------:R-:W-:Y:S01]  /*9060*/  ISETP.GT.U32.AND P6, PT, R4, R202, PT ;  /* 0x000000ca0400720c */ /* 0x000fe20003fc4070 */
[--C-:B------:R-:W-:Y:S02]  /*9070*/  @!P1 IMAD.IADD R201, R201, 0x1, -R4.reuse ;  /* 0x00000001c9c99824 */ /* 0x100fe400078e0a04 */
[----:B------:R-:W-:Y:S01]  /*9080*/  @!P3 IMAD.IADD R198, R198, 0x1, -R4 ;  /* 0x00000001c6c6b824 */ /* 0x000fe200078e0a04 */
[----:B------:R-:W-:Y:S01]  /*9090*/  ISETP.GT.U32.AND P3, PT, R4, R200, PT ;  /* 0x000000c80400720c */ /* 0x000fe20003f64070 */
[----:B------:R-:W-:Y:S01]  /*90a0*/  IMAD.HI.U32 R5, R0, R7, RZ ;  /* 0x0000000700057227 */ /* 0x000fe200078e00ff */
[----:B------:R-:W-:-:S03]  /*90b0*/  ISETP.GT.U32.AND P1, PT, R4, R201, PT ;  /* 0x000000c90400720c */ /* 0x000fc60003f24070 */
[----:B------:R-:W-:Y:S02]  /*90c0*/  IMAD.MOV R2, RZ, RZ, -R2 ;  /* 0x000000ffff027224 */ /* 0x000fe400078e0a02 */
[----:B------:R-:W-:Y:S02]  /*90d0*/  IMAD.MOV R5, RZ, RZ, -R5 ;  /* 0x000000ffff057224 */ /* 0x000fe400078e0a05 */
[----:B------:R-:W-:Y:S02]  /*90e0*/  IMAD R203, R4, R2, R203 ;  /* 0x0000000204cb7224 */ /* 0x000fe400078e02cb */
[----:B------:R-:W-:Y:S02]  /*90f0*/  IMAD.HI.U32 R6, R0, R205, RZ ;  /* 0x000000cd00067227 */ /* 0x000fe400078e00ff */
[----:B------:R-:W-:Y:S02]  /*9100*/  @!P3 IADD3 R200, R200, -R4, RZ ;  /* 0x80000004c8c8b210 */ /* 0x000fe40007ffe0ff */
[--C-:B------:R-:W-:Y:S01]  /*9110*/  @!P6 IMAD.IADD R202, R202, 0x1, -R4.reuse ;  /* 0x00000001cacae824 */ /* 0x100fe200078e0a04 */
[C---:B------:R-:W-:Y:S01]  /*9120*/  ISETP.GT.U32.AND P6, PT, R4.reuse, R203, PT ;  /* 0x000000cb0400720c */ /* 0x040fe20003fc4070 */
[----:B------:R-:W-:Y:S01]  /*9130*/  IMAD R204, R4, R5, R7 ;  /* 0x0000000504cc7224 */ /* 0x000fe200078e0207 */
[----:B------:R-:W-:Y:S01]  /*9140*/  IADD3 R6, -R6, RZ, RZ ;  /* 0x000000ff06067210 */ /* 0x000fe20007ffe1ff */
[----:B------:R-:W-:Y:S01]  /*9150*/  VIADD R7, R152, 0xc2 ;  /* 0x000000c298077836 */ /* 0x000fe20000000000 */
[C---:B------:R-:W-:Y:S01]  /*9160*/  ISETP.GT.U32.AND P3, PT, R4.reuse, R200, PT ;  /* 0x000000c80400720c */ /* 0x040fe20003f64070 */
[----:B------:R-:W-:Y:S01]  /*9170*/  @!P2 IMAD.MOV R199, RZ, RZ, -R199 ;  /* 0x000000ffffc7a224 */ /* 0x000fe200078e0ac7 */
[C---:B------:R-:W-:Y:S01]  /*9180*/  ISETP.GT.U32.AND P2, PT, R4.reuse, R202, PT ;  /* 0x000000ca0400720c */ /* 0x040fe20003f44070 */
[----:B------:R-:W-:Y:S01]  /*9190*/  @!P1 IMAD.IADD R201, R201, 0x1, -R4 ;  /* 0x00000001c9c99824 */ /* 0x000fe200078e0a04 */
[C---:B------:R-:W-:Y:S01]  /*91a0*/  ISETP.GT.U32.AND P1, PT, R4.reuse, R204, PT ;  /* 0x000000cc0400720c */ /* 0x040fe20003f24070 */
[----:B------:R-:W-:Y:S01]  /*91b0*/  @!P4 IMAD.MOV R198, RZ, RZ, -R198 ;  /* 0x000000ffffc6c224 */ /* 0x000fe200078e0ac6 */
[----:B------:R-:W-:Y:S01]  /*91c0*/  IABS R5, R7 ;  /* 0x0000000700057213 */ /* 0x000fe20000000000 */
[----:B------:R-:W-:Y:S01]  /*91d0*/  IMAD R205, R4, R6, R205 ;  /* 0x0000000604cd7224 */ /* 0x000fe200078e02cd */
[----:B------:R-:W-:Y:S01]  /*91e0*/  ISETP.GE.AND P4, PT, R8, RZ, PT ;  /* 0x000000ff0800720c */ /* 0x000fe20003f86270 */
[----:B------:R-:W-:-:S02]  /*91f0*/  VIADD R6, R152, 0xc3 ;  /* 0x000000c398067836 */ /* 0x000fc40000000000 */
[----:B------:R-:W-:Y:S01]  /*9200*/  @!P0 IMAD.MOV R201, RZ, RZ, -R201 ;  /* 0x000000ffffc98224 */ /* 0x000fe200078e0ac9 */
[----:B------:R-:W-:Y:S01]  /*9210*/  ISETP.GT.U32.AND P0, PT, R4, R205, PT ;  /* 0x000000cd0400720c */ /* 0x000fe20003f04070 */
[----:B------:R-:W-:Y:S01]  /*9220*/  IMAD.HI.U32 R2, R0, R5, RZ ;  /* 0x0000000500027227 */ /* 0x000fe200078e00ff */
[----:B------:R-:W-:Y:S02]  /*9230*/  IABS R207, R6 ;  /* 0x0000000600cf7213 */ /* 0x000fe40000000000 */
[----:B------:R-:W-:Y:S01]  /*9240*/  @!P2 IADD3 R202, R202, -R4, RZ ;  /* 0x80000004cacaa210 */ /* 0x000fe20007ffe0ff */
[----:B------:R-:W-:Y:S01]  /*9250*/  @!P6 IMAD.IADD R203, R203, 0x1, -R4 ;  /* 0x00000001cbcbe824 */ /* 0x000fe200078e0a04 */
[----:B------:R-:W-:Y:S01]  /*9260*/  ISETP.GE.AND P2, PT, R11, RZ, PT ;  /* 0x000000ff0b00720c */ /* 0x000fe20003f46270 */
[----:B------:R-:W-:Y:S01]  /*9270*/  IMAD.MOV R2, RZ, RZ, -R2 ;  /* 0x000000ffff027224 */ /* 0x000fe200078e0a02 */
[----:B------:R-:W-:Y:S01]  /*9280*/  ISETP.GE.AND P6, PT, R7, RZ, PT ;  /* 0x000000ff0700720c */ /* 0x000fe20003fc6270 */
[----:B------:R-:W-:Y:S01]  /*9290*/  @!P1 IMAD.IADD R204, R204, 0x1, -R4 ;  /* 0x00000001cccc9824 */ /* 0x000fe200078e0a04 */
[C---:B------:R-:W-:Y:S01]  /*92a0*/  ISETP.GT.U32.AND P1, PT, R4.reuse, R203, PT ;  /* 0x000000cb0400720c */ /* 0x040fe20003f24070 */
[----:B------:R-:W-:-:S02]  /*92b0*/  IMAD R206, R4, R2, R5 ;  /* 0x0000000204ce7224 */ /* 0x000fc400078e0205 */
[----:B------:R-:W-:Y:S01]  /*92c0*/  @!P3 IMAD.IADD R200, R200, 0x1, -R4 ;  /* 0x00000001c8c8b824 */ /* 0x000fe200078e0a04 */
[----:B------:R-:W-:Y:S01]  /*92d0*/  ISETP.GE.AND P3, PT, R9, RZ, PT ;  /* 0x000000ff0900720c */ /* 0x000fe20003f66270 */
[----:B------:R-:W-:-:S04]  /*92e0*/  IMAD.HI.U32 R2, R0, R207, RZ ;  /* 0x000000cf00027227 */ /* 0x000fc800078e00ff */
[----:B------:R-:W-:Y:S01]  /*92f0*/  @!P4 IMAD.MOV R202, RZ, RZ, -R202 ;  /* 0x000000ffffcac224 */ /* 0x000fe200078e0aca */
[----:B------:R-:W-:Y:S01]  /*9300*/  ISETP.GT.U32.AND P4, PT, R4, R204, PT ;  /* 0x000000cc0400720c */ /* 0x000fe20003f84070 */
[----:B------:R-:W-:Y:S01]  /*9310*/  @!P5 IMAD.MOV R200, RZ, RZ, -R200 ;  /* 0x000000ffffc8d224 */ /* 0x000fe200078e0ac8 */
[----:B------:R-:W-:Y:S01]  /*9320*/  ISETP.GE.AND P5, PT, R10, RZ, PT ;  /* 0x000000ff0a00720c */ /* 0x000fe20003fa6270 */
[--C-:B------:R-:W-:Y:S01]  /*9330*/  @!P0 IMAD.IADD R205, R205, 0x1, -R4.reuse ;  /* 0x00000001cdcd8824 */ /* 0x100fe200078e0a04 */
[----:B------:R-:W-:Y:S01]  /*9340*/  IADD3 R2, -R2, RZ, RZ ;  /* 0x000000ff02027210 */ /* 0x000fe20007ffe1ff */
[----:B------:R-:W-:Y:S02]  /*9350*/  VIADD R10, R152, 0xc5 ;  /* 0x000000c5980a7836 */ /* 0x000fe40000000000 */
[--C-:B------:R-:W-:Y:S01]  /*9360*/  @!P1 IMAD.IADD R203, R203, 0x1, -R4.reuse ;  /* 0x00000001cbcb9824 */ /* 0x100fe200078e0a04 */
[C---:B------:R-:W-:Y:S01]  /*9370*/  ISETP.GT.U32.AND P0, PT, R4.reuse, R205, PT ;  /* 0x000000cd0400720c */ /* 0x040fe20003f04070 */
[C---:B------:R-:W-:Y:S01]  /*9380*/  IMAD R207, R4.reuse, R2, R207 ;  /* 0x0000000204cf7224 */ /* 0x040fe200078e02cf */
[----:B------:R-:W-:Y:S01]  /*9390*/  ISETP.GT.U32.AND P1, PT, R4, R206, PT ;  /* 0x000000ce0400720c */ /* 0x000fe20003f24070 */
[----:B------:R-:W-:Y:S01]  /*93a0*/  VIADD R11, R152, 0xc6 ;  /* 0x000000c6980b7836 */ /* 0x000fe20000000000 */
[----:B------:R-:W-:Y:S01]  /*93b0*/  IABS R209, R10 ;  /* 0x0000000a00d17213 */ /* 0x000fe20000000000 */
[----:B------:R-:W-:Y:S01]  /*93c0*/  @!P4 IMAD.IADD R204, R204, 0x1, -R4 ;  /* 0x00000001ccccc824 */ /* 0x000fe200078e0a04 */
[----:B------:R-:W-:Y:S01]  /*93d0*/  ISETP.GT.U32.AND P4, PT, R4, R207, PT ;  /* 0x000000cf0400720c */ /* 0x000fe20003f84070 */
[----:B------:R-:W-:Y:S01]  /*93e0*/  VIADD R8, R152, 0xc4 ;  /* 0x000000c498087836 */ /* 0x000fe20000000000 */
[----:B------:R-:W-:Y:S01]  /*93f0*/  IABS R9, R11 ;  /* 0x0000000b00097213 */ /* 0x000fe20000000000 */
[----:B------:R-:W-:-:S03]  /*9400*/  IMAD.HI.U32 R5, R0, R209, RZ ;  /* 0x000000d100057227 */ /* 0x000fc600078e00ff */
[----:B------:R-:W-:Y:S01]  /*9410*/  IABS R7, R8 ;  /* 0x0000000800077213 */ /* 0x000fe20000000000 */
[----:B------:R-:W-:Y:S02]  /*9420*/  IMAD.MOV R5, RZ, RZ, -R5 ;  /* 0x000000ffff057224 */ /* 0x000fe400078e0a05 */
[--C-:B------:R-:W-:Y:S01]  /*9430*/  @!P0 IMAD.IADD R205, R205, 0x1, -R4.reuse ;  /* 0x00000001cdcd8824 */ /* 0x100fe200078e0a04 */
[----:B------:R-:W-:Y:S01]  /*9440*/  ISETP.GE.AND P0, PT, R6, RZ, PT ;  /* 0x000000ff0600720c */ /* 0x000fe20003f06270 */
[----:B------:R-:W-:Y:S01]  /*9450*/  @!P1 IMAD.IADD R206, R206, 0x1, -R4 ;  /* 0x00000001cece9824 */ /* 0x000fe200078e0a04 */
[----:B------:R-:W-:Y:S01]  /*9460*/  ISETP.GE.AND P1, PT, R8, RZ, PT ;  /* 0x000000ff0800720c */ /* 0x000fe20003f26270 */
[----:B------:R-:W-:Y:S01]  /*9470*/  IMAD.HI.U32 R6, R0, R9, RZ ;  /* 0x0000000900067227 */ /* 0x000fe200078e00ff */
[----:B------:R-:W-:Y:S02]  /*9480*/  @!P4 IADD3 R207, R207, -R4, RZ ;  /* 0x80000004cfcfc210 */ /* 0x000fe40007ffe0ff */
[C---:B------:R-:W-:Y:S01]  /*9490*/  ISETP.GT.U32.AND P4, PT, R4.reuse, R206, PT ;  /* 0x000000ce0400720c */ /* 0x040fe20003f84070 */
[----:B------:R-:W-:-:S02]  /*94a0*/  IMAD R209, R4, R5, R209 ;  /* 0x0000000504d17224 */ /* 0x000fc400078e02d1 */
[----:B------:R-:W-:Y:S02]  /*94b0*/  IMAD.MOV R6, RZ, RZ, -R6 ;  /* 0x000000ffff067224 */ /* 0x000fe400078e0a06 */
[----:B------:R-:W-:Y:S01]  /*94c0*/  @!P2 IMAD.MOV R205, RZ, RZ, -R205 ;  /* 0x000000ffffcda224 */ /* 0x000fe200078e0acd */
[C---:B------:R-:W-:Y:S01]  /*94d0*/  ISETP.GT.U32.AND P2, PT, R4.reuse, R209, PT ;  /* 0x000000d10400720c */ /* 0x040fe20003f44070 */
[----:B------:R-:W-:Y:S02]  /*94e0*/  IMAD R210, R4, R6, R9 ;  /* 0x0000000604d27224 */ /* 0x000fe400078e0209 */
[----:B------:R-:W-:Y:S02]  /*94f0*/  VIADD R6, R152, 0xc7 ;  /* 0x000000c798067836 */ /* 0x000fe40000000000 */
[----:B------:R-:W-:-:S03]  /*9500*/  IMAD.HI.U32 R2, R0, R7, RZ ;  /* 0x0000000700027227 */ /* 0x000fc600078e00ff */
[----:B------:R-:W-:Y:S01]  /*9510*/  IABS R211, R6 ;  /* 0x0000000600d37213 */ /* 0x000fe20000000000 */
[----:B------:R-:W-:Y:S02]  /*9520*/  IMAD.MOV R2, RZ, RZ, -R2 ;  /* 0x000000ffff027224 */ /* 0x000fe400078e0a02 */
[----:B------:R-:W-:Y:S02]  /*9530*/  VIADD R8, R152, 0xc8 ;  /* 0x000000c898087836 */ /* 0x000fe40000000000 */
[----:B------:R-:W-:Y:S02]  /*9540*/  IMAD R208, R4, R2, R7 ;  /* 0x0000000204d07224 */ /* 0x000fe400078e0207 */
[--C-:B------:R-:W-:Y:S01]  /*9550*/  @!P4 IMAD.IADD R206, R206, 0x1, -R4.reuse ;  /* 0x00000001cecec824 */ /* 0x100fe200078e0a04 */
[----:B------:R-:W-:Y:S01]  /*9560*/  IABS R7, R8 ;  /* 0x0000000800077213 */ /* 0x000fe20000000000 */
[----:B------:R-:W-:Y:S01]  /*9570*/  @!P2 IMAD.IADD R209, R209, 0x1, -R4 ;  /* 0x00000001d1d1a824 */ /* 0x000fe200078e0a04 */
[----:B------:R-:W-:Y:S01]  /*9580*/  ISETP.GE.AND P4, PT, R10, RZ, PT ;  /* 0x000000ff0a00720c */ /* 0x000fe20003f86270 */
[----:B------:R-:W-:Y:S01]  /*9590*/  IMAD.HI.U32 R2, R0, R211, RZ ;  /* 0x000000d300027227 */ /* 0x000fe200078e00ff */
[----:B------:R-:W-:-:S03]  /*95a0*/  IADD3 R10, R152, 0xca, RZ ;  /* 0x000000ca980a7810 */ /* 0x000fc60007ffe0ff */
[----:B------:R-:W-:Y:S01]  /*95b0*/  @!P5 IMAD.MOV R204, RZ, RZ, -R204 ;  /* 0x000000ffffccd224 */ /* 0x000fe200078e0acc */
[C---:B------:R-:W-:Y:S01]  /*95c0*/  ISETP.GT.U32.AND P5, PT, R4.reuse, R208, PT ;  /* 0x000000d00400720c */ /* 0x040fe20003fa4070 */
[----:B------:R-:W-:Y:S01]  /*95d0*/  @!P6 IMAD.MOV R206, RZ, RZ, -R206 ;  /* 0x000000ffffcee224 */ /* 0x000fe200078e0ace */
[----:B------:R-:W-:Y:S01]  /*95e0*/  ISETP.GT.U32.AND P6, PT, R4, R209, PT ;  /* 0x000000d10400720c */ /* 0x000fe20003fc4070 */
[----:B------:R-:W-:Y:S02]  /*95f0*/  IMAD.MOV R5, RZ, RZ, -R2 ;  /* 0x000000ffff057224 */ /* 0x000fe400078e0a02 */
[----:B------:R-:W-:-:S04]  /*9600*/  IMAD.HI.U32 R2, R0, R7, RZ ;  /* 0x0000000700027227 */ /* 0x000fc800078e00ff */
[----:B------:R-:W-:Y:S02]  /*9610*/  IMAD.MOV R2, RZ, RZ, -R2 ;  /* 0x000000ffff027224 */ /* 0x000fe400078e0a02 */
[----:B------:R-:W-:Y:S01]  /*9620*/  @!P3 IMAD.MOV R203, RZ, RZ, -R203 ;  /* 0x000000ffffcbb224 */ /* 0x000fe200078e0acb */
[C---:B------:R-:W-:Y:S01]  /*9630*/  ISETP.GT.U32.AND P3, PT, R4.reuse, R207, PT ;  /* 0x000000cf0400720c */ /* 0x040fe20003f64070 */
[----:B------:R-:W-:Y:S01]  /*9640*/  IMAD R212, R4, R2, R7 ;  /* 0x0000000204d47224 */ /* 0x000fe200078e0207 */
[----:B------:R-:W-:Y:S01]  /*9650*/  IABS R7, R10 ;  /* 0x0000000a00077213 */ /* 0x000fe20000000000 */
[--C-:B------:R-:W-:Y:S01]  /*9660*/  @!P5 IMAD.IADD R208, R208, 0x1, -R4.reuse ;  /* 0x00000001d0d0d824 */ /* 0x100fe200078e0a04 */
[----:B------:R-:W-:Y:S01]  /*9670*/  ISETP.GE.AND P5, PT, R11, RZ, PT ;  /* 0x000000ff0b00720c */ /* 0x000fe20003fa6270 */
[----:B------:R-:W-:Y:S01]  /*9680*/  @!P6 IMAD.IADD R209, R209, 0x1, -R4 ;  /* 0x00000001d1d1e824 */ /* 0x000fe200078e0a04 */
[----:B------:R-:W-:Y:S01]  /*9690*/  ISETP.GT.U32.AND P6, PT, R4, R212, PT ;  /* 0x000000d40400720c */ /* 0x000fe20003fc4070 */
[----:B------:R-:W-:Y:S01]  /*96a0*/  VIADD R9, R152, 0xc9 ;  /* 0x000000c998097836 */ /* 0x000fe20000000000 */
[C---:B------:R-:W-:Y:S01]  /*96b0*/  ISETP.GT.U32.AND P2, PT, R4.reuse, R208, PT ;  /* 0x000000d00400720c */ /* 0x040fe20003f44070 */
[----:B------:R-:W-:-:S02]  /*96c0*/  IMAD R211, R4, R5, R211 ;  /* 0x0000000504d37224 */ /* 0x000fc400078e02d3 */
[C---:B------:R-:W-:Y:S01]  /*96d0*/  VIADD R11, R152.reuse, 0xcb ;  /* 0x000000cb980b7836 */ /* 0x040fe20000000000 */
[----:B------:R-:W-:Y:S01]  /*96e0*/  IABS R213, R9 ;  /* 0x0000000900d57213 */ /* 0x000fe20000000000 */
[----:B------:R-:W-:Y:S01]  /*96f0*/  @!P4 IMAD.MOV R209, RZ, RZ, -R209 ;  /* 0x000000ffffd1c224 */ /* 0x000fe200078e0ad1 */
[----:B------:R-:W-:Y:S01]  /*9700*/  @!P3 IADD3 R207, R207, -R4, RZ ;  /* 0x80000004cfcfb210 */ /* 0x000fe20007ffe0ff */
[----:B------:R-:W-:Y:S01]  /*9710*/  VIADD R12, R152, 0xe6 ;  /* 0x000000e6980c7836 */ /* 0x000fe20000000000 */
[----:B------:R-:W-:Y:S01]  /*9720*/  ISETP.GT.U32.AND P3, PT, R4, R210, PT ;  /* 0x000000d20400720c */ /* 0x000fe20003f64070 */
[----:B------:R-:W-:Y:S01]  /*9730*/  IMAD.HI.U32 R2, R0, R213, RZ ;  /* 0x000000d500027227 */ /* 0x000fe200078e00ff */
[----:B------:R-:W-:Y:S02]  /*9740*/  IABS R215, R11 ;  /* 0x0000000b00d77213 */ /* 0x000fe40000000000 */
[----:B------:R-:W-:Y:S01]  /*9750*/  @!P6 IADD3 R212, R212, -R4, RZ ;  /* 0x80000004d4d4e210 */ /* 0x000fe20007ffe0ff */
[----:B------:R-:W-:Y:S01]  /*9760*/  @!P0 IMAD.MOV R207, RZ, RZ, -R207 ;  /* 0x000000ffffcf8224 */ /* 0x000fe200078e0acf */
[----:B------:R-:W-:Y:S01]  /*9770*/  ISETP.GE.AND P4, PT, R9, RZ, PT ;  /* 0x000000ff0900720c */ /* 0x000fe20003f86270 */
[----:B------:R-:W-:Y:S01]  /*9780*/  @!P2 IMAD.IADD R208, R208, 0x1, -R4 ;  /* 0x00000001d0d0a824 */ /* 0x000fe200078e0a04 */
[C---:B------:R-:W-:Y:S01]  /*9790*/  ISETP.GT.U32.AND P0, PT, R4.reuse, R212, PT ;  /* 0x000000d40400720c */ /* 0x040fe20003f04070 */
[----:B------:R-:W-:Y:S01]  /*97a0*/  IMAD.MOV R5, RZ, RZ, -R2 ;  /* 0x000000ffff057224 */ /* 0x000fe200078e0a02 */
[----:B------:R-:W-:Y:S01]  /*97b0*/  ISETP.GT.U32.AND P2, PT, R4, R211, PT ;  /* 0x000000d30400720c */ /* 0x000fe20003f44070 */
[----:B------:R-:W-:Y:S01]  /*97c0*/  IMAD.HI.U32 R2, R0, R7, RZ ;  /* 0x0000000700027227 */ /* 0x000fe200078e00ff */
[----:B------:R-:W-:-:S03]  /*97d0*/  IABS R242, R12 ;  /* 0x0000000c00f27213 */ /* 0x000fc60000000000 */
[----:B------:R-:W-:Y:S02]  /*97e0*/  @!P3 IMAD.IADD R210, R210, 0x1, -R4 ;  /* 0x00000001d2d2b824 */ /* 0x000fe400078e0a04 */
[----:B------:R-:W-:Y:S02]  /*97f0*/  IMAD.MOV R214, RZ, RZ, -R2 ;  /* 0x000000ffffd67224 */ /* 0x000fe400078e0a02 */
[----:B------:R-:W-:Y:S01]  /*9800*/  IMAD.HI.U32 R2, R0, R215, RZ ;  /* 0x000000d700027227 */ /* 0x000fe200078e00ff */
[----:B------:R-:W-:Y:S02]  /*9810*/  ISETP.GT.U32.AND P3, PT, R4, R210, PT ;  /* 0x000000d20400720c */ /* 0x000fe40003f64070 */
[----:B------:R-:W-:Y:S01]  /*9820*/  @!P0 IADD3 R212, R212, -R4, RZ ;  /* 0x80000004d4d48210 */ /* 0x000fe20007ffe0ff */
[----:B------:R-:W-:Y:S02]  /*9830*/  IMAD R214, R4, R214, R7 ;  /* 0x000000d604d67224 */ /* 0x000fe400078e0207 */
[----:B------:R-:W-:Y:S01]  /*9840*/  @!P2 IMAD.IADD R211, R211, 0x1, -R4 ;  /* 0x00000001d3d3a824 */ /* 0x000fe200078e0a04 */
[----:B------:R-:W-:Y:S01]  /*9850*/  ISETP.GE.AND P2, PT, R8, RZ, PT ;  /* 0x000000ff0800720c */ /* 0x000fe20003f46270 */
[C---:B------:R-:W-:Y:S01]  /*9860*/  IMAD R213, R4.reuse, R5, R213 ;  /* 0x0000000504d57224 */ /* 0x040fe200078e02d5 */
[C---:B------:R-:W-:Y:S01]  /*9870*/  ISETP.GT.U32.AND P0, PT, R4.reuse, R214, PT ;  /* 0x000000d60400720c */ /* 0x040fe20003f04070 */
[----:B------:R-:W-:Y:S01]  /*9880*/  IMAD.MOV R2, RZ, RZ, -R2 ;  /* 0x000000ffff027224 */ /* 0x000fe200078e0a02 */
[C---:B------:R-:W-:Y:S01]  /*9890*/  ISETP.GT.U32.AND P6, PT, R4.reuse, R211, PT ;  /* 0x000000d30400720c */ /* 0x040fe20003fc4070 */
[----:B------:R-:W-:Y:S01]  /*98a0*/  @!P1 IMAD.MOV R208, RZ, RZ, -R208 ;  /* 0x000000ffffd09224 */ /* 0x000fe200078e0ad0 */
[----:B------:R-:W-:Y:S01]  /*98b0*/  ISETP.GT.U32.AND P1, PT, R4, R213, PT ;  /* 0x000000d50400720c */ /* 0x000fe20003f24070 */
[----:B------:R-:W-:Y:S01]  /*98c0*/  @!P3 IMAD.IADD R210, R210, 0x1, -R4 ;  /* 0x00000001d2d2b824 */ /* 0x000fe200078e0a04 */
[----:B------:R-:W-:Y:S01]  /*98d0*/  ISETP.GE.AND P3, PT, R6, RZ, PT ;  /* 0x000000ff0600720c */ /* 0x000fe20003f66270 */
[----:B------:R-:W-:-:S02]  /*98e0*/  VIADD R6, R152, 0xcc ;  /* 0x000000cc98067836 */ /* 0x000fc40000000000 */
[----:B------:R-:W-:Y:S02]  /*98f0*/  IMAD R215, R4, R2, R215 ;  /* 0x0000000204d77224 */ /* 0x000fe400078e02d7 */
[----:B------:R-:W-:Y:S01]  /*9900*/  @!P2 IMAD.MOV R212, RZ, RZ, -R212 ;  /* 0x000000ffffd4a224 */ /* 0x000fe200078e0ad4 */
[----:B------:R-:W-:Y:S01]  /*9910*/  IABS R5, R6 ;  /* 0x0000000600057213 */ /* 0x000fe20000000000 */
[--C-:B------:R-:W-:Y:S01]  /*9920*/  @!P0 IMAD.IADD R214, R214, 0x1, -R4.reuse ;  /* 0x00000001d6d68824 */ /* 0x100fe200078e0a04 */
[----:B------:R-:W-:Y:S01]  /*9930*/  ISETP.GT.U32.AND P2, PT, R4, R215, PT ;  /* 0x000000d70400720c */ /* 0x000fe20003f44070 */
[----:B------:R-:W-:Y:S01]  /*9940*/  @!P6 IMAD.IADD R211, R211, 0x1, -R4 ;  /* 0x00000001d3d3e824 */ /* 0x000fe200078e0a04 */
[----:B------:R-:W-:Y:S01]  /*9950*/  ISETP.GE.AND P6, PT, R11, RZ, PT ;  /* 0x000000ff0b00720c */ /* 0x000fe20003fc6270 */
[----:B------:R-:W-:Y:S01]  /*9960*/  IMAD.HI.U32 R2, R0, R5, RZ ;  /* 0x0000000500027227 */ /* 0x000fe200078e00ff */
[----:B------:R-:W-:-:S03]  /*9970*/  ISETP.GT.U32.AND P0, PT, R4, R214, PT ;  /* 0x000000d60400720c */ /* 0x000fc60003f04070 */
[----:B------:R-:W-:Y:S02]  /*9980*/  @!P1 IMAD.IADD R213, R213, 0x1, -R4 ;  /* 0x00000001d5d59824 */ /* 0x000fe400078e0a04 */
[----:B------:R-:W-:Y:S01]  /*9990*/  @!P3 IMAD.MOV R211, RZ, RZ, -R211 ;  /* 0x000000ffffd3b224 */ /* 0x000fe200078e0ad3 */
[----:B------:R-:W-:Y:S01]  /*99a0*/  ISETP.GE.AND P3, PT, R6, RZ, PT ;  /* 0x000000ff0600720c */ /* 0x000fe20003f66270 */
[----:B------:R-:W-:Y:S01]  /*99b0*/  IMAD.MOV R2, RZ, RZ, -R2 ;  /* 0x000000ffff027224 */ /* 0x000fe200078e0a02 */
[----:B------:R-:W-:Y:S01]  /*99c0*/  ISETP.GT.U32.AND P1, PT, R4, R213, PT ;  /* 0x000000d50400720c */ /* 0x000fe20003f24070 */
[----:B------:R-:W-:Y:S02]  /*99d0*/  VIADD R6, R152, 0xcd ;  /* 0x000000cd98067836 */ /* 0x000fe40000000000 */
[----:B------:R-:W-:Y:S02]  /*99e0*/  IMAD R216, R4, R2, R5 ;  /* 0x0000000204d87224 */ /* 0x000fe400078e0205 */
[--C-:B------:R-:W-:Y:S01]  /*99f0*/  @!P2 IMAD.IADD R215, R215, 0x1, -R4.reuse ;  /* 0x00000001d7d7a824 */ /* 0x100fe200078e0a04 */
[----:B------:R-:W-:Y:S01]  /*9a00*/  IABS R217, R6 ;  /* 0x0000000600d97213 */ /* 0x000fe20000000000 */
[----:B------:R-:W-:Y:S01]  /*9a10*/  @!P0 IMAD.IADD R214, R214, 0x1, -R4 ;  /* 0x00000001d6d68824 */ /* 0x000fe200078e0a04 */
[----:B------:R-:W-:Y:S01]  /*9a20*/  ISETP.GT.U32.AND P0, PT, R4, R216, PT ;  /* 0x000000d80400720c */ /* 0x000fe20003f04070 */
[----:B------:R-:W-:Y:S01]  /*9a30*/  VIADD R8, R152, 0xce ;  /* 0x000000ce98087836 */ /* 0x000fe20000000000 */
[----:B------:R-:W-:Y:S01]  /*9a40*/  ISETP.GT.U32.AND P2, PT, R4, R215, PT ;  /* 0x000000d70400720c */ /* 0x000fe20003f44070 */
[----:B------:R-:W-:-:S02]  /*9a50*/  IMAD.HI.U32 R2, R0, R217, RZ ;  /* 0x000000d900027227 */ /* 0x000fc400078e00ff */
[----:B------:R-:W-:Y:S02]  /*9a60*/  @!P1 IADD3 R213, R213, -R4, RZ ;  /* 0x80000004d5d59210 */ /* 0x000fe40007ffe0ff */
[----:B------:R-:W-:Y:S01]  /*9a70*/  IMAD.MOV R2, RZ, RZ, -R2 ;  /* 0x000000ffff027224 */ /* 0x000fe200078e0a02 */
[----:B------:R-:W-:Y:S01]  /*9a80*/  ISETP.GE.AND P1, PT, R6, RZ, PT ;  /* 0x000000ff0600720c */ /* 0x000fe20003f26270 */
[----:B------:R-:W-:Y:S01]  /*9a90*/  VIADD R6, R152, 0xcf ;  /* 0x000000cf98067836 */ /* 0x000fe20000000000 */
[----:B------:R-:W-:Y:S01]  /*9aa0*/  IABS R7, R8 ;  /* 0x0000000800077213 */ /* 0x000fe20000000000 */
[----:B------:R-:W-:Y:S02]  /*9ab0*/  IMAD R217, R4, R2, R217 ;  /* 0x0000000204d97224 */ /* 0x000fe400078e02d9 */
[----:B------:R-:W-:Y:S01]  /*9ac0*/  @!P0 IMAD.IADD R216, R216, 0x1, -R4 ;  /* 0x00000001d8d88824 */ /* 0x000fe200078e0a04 */
[----:B------:R-:W-:Y:S01]  /*9ad0*/  IABS R219, R6 ;  /* 0x0000000600db7213 */ /* 0x000fe20000000000 */
[----:B------:R-:W-:Y:S01]  /*9ae0*/  IMAD.HI.U32 R5, R0, R7, RZ ;  /* 0x0000000700057227 */ /* 0x000fe200078e00ff */
[----:B------:R-:W-:-:S02]  /*9af0*/  @!P2 IADD3 R215, R215, -R4, RZ ;  /* 0x80000004d7d7a210 */ /* 0x000fc40007ffe0ff */
[C---:B------:R-:W-:Y:S01]  /*9b00*/  ISETP.GT.U32.AND P2, PT, R4.reuse, R217, PT ;  /* 0x000000d90400720c */ /* 0x040fe20003f44070 */
[----:B------:R-:W-:Y:S01]  /*9b10*/  IMAD.MOV R5, RZ, RZ, -R5 ;  /* 0x000000ffff057224 */ /* 0x000fe200078e0a05 */
[----:B------:R-:W-:Y:S01]  /*9b20*/  ISETP.GT.U32.AND P0, PT, R4, R216, PT ;  /* 0x000000d80400720c */ /* 0x000fe20003f04070 */
[----:B------:R-:W-:Y:S01]  /*9b30*/  @!P5 IMAD.MOV R210, RZ, RZ, -R210 ;  /* 0x000000ffffd2d224 */ /* 0x000fe200078e0ad2 */
[----:B------:R-:W-:Y:S01]  /*9b40*/  ISETP.GE.AND P5, PT, R10, RZ, PT ;  /* 0x000000ff0a00720c */ /* 0x000fe20003fa6270 */
[----:B------:R-:W-:-:S04]  /*9b50*/  IMAD.HI.U32 R2, R0, R219, RZ ;  /* 0x000000db00027227 */ /* 0x000fc800078e00ff */
[C---:B------:R-:W-:Y:S02]  /*9b60*/  IMAD R218, R4.reuse, R5, R7 ;  /* 0x0000000504da7224 */ /* 0x040fe400078e0207 */
[----:B------:R-:W-:Y:S02]  /*9b70*/  IMAD.MOV R2, RZ, RZ, -R2 ;  /* 0x000000ffff027224 */ /* 0x000fe400078e0a02 */
[----:B------:R-:W-:Y:S01]  /*9b80*/  @!P6 IMAD.MOV R215, RZ, RZ, -R215 ;  /* 0x000000ffffd7e224 */ /* 0x000fe200078e0ad7 */
[----:B------:R-:W-:Y:S01]  /*9b90*/  ISETP.GT.U32.AND P6, PT, R4, R218, PT ;  /* 0x000000da0400720c */ /* 0x000fe20003fc4070 */
[----:B------:R-:W-:Y:S01]  /*9ba0*/  @!P4 IMAD.MOV R213, RZ, RZ, -R213 ;  /* 0x000000ffffd5c224 */ /* 0x000fe200078e0ad5 */
[----:B------:R-:W-:Y:S01]  /*9bb0*/  ISETP.GE.AND P4, PT, R8, RZ, PT ;  /* 0x000000ff0800720c */ /* 0x000fe20003f86270 */
[----:B------:R-:W-:Y:S01]  /*9bc0*/  IMAD R219, R4, R2, R219 ;  /* 0x0000000204db7224 */ /* 0x000fe200078e02db */
[----:B------:R-:W-:Y:S01]  /*9bd0*/  @!P0 IADD3 R216, R216, -R4, RZ ;  /* 0x80000004d8d88210 */ /* 0x000fe20007ffe0ff */
[----:B------:R-:W-:-:S02]  /*9be0*/  VIADD R8, R152, 0xd1 ;  /* 0x000000d198087836 */ /* 0x000fc40000000000 */
[----:B------:R-:W-:Y:S01]  /*9bf0*/  @!P2 IMAD.IADD R217, R217, 0x1, -R4 ;  /* 0x00000001d9d9a824 */ /* 0x000fe200078e0a04 */
[----:B------:R-:W-:Y:S01]  /*9c00*/  ISETP.GT.U32.AND P0, PT, R4, R219, PT ;  /* 0x000000db0400720c */ /* 0x000fe20003f04070 */
[----:B------:R-:W-:Y:S01]  /*9c10*/  @!P5 IMAD.MOV R214, RZ, RZ, -R214 ;  /* 0x000000ffffd6d224 */ /* 0x000fe200078e0ad6 */
[----:B------:R-:W-:Y:S01]  /*9c20*/  IABS R221, R8 ;  /* 0x0000000800dd7213 */ /* 0x000fe20000000000 */
[----:B------:R-:W-:Y:S01]  /*9c30*/  VIADD R10, R152, 0xd2 ;  /* 0x000000d2980a7836 */ /* 0x000fe20000000000 */
[----:B------:R-:W-:Y:S01]  /*9c40*/  ISETP.GT.U32.AND P2, PT, R4, R217, PT ;  /* 0x000000d90400720c */ /* 0x000fe20003f44070 */
        /* <DEDUP_REMOVED lines=8> */
[----:B------:R-:W-:Y:S02]  /*9cd0*/  @!P0 IMAD.IADD R219, R219, 0x1, -R4 ;  /* 0x00000001dbdb8824 */ /* 0x000fe400078e0a04 */
[----:B------:R-:W-:-:S03]  /*9ce0*/  IMAD.HI.U32 R2, R0, R7, RZ ;  /* 0x0000000700027227 */ /* 0x000fc600078e00ff */
[----:B------:R-:W-:Y:S01]  /*9cf0*/  ISETP.GT.U32.AND P0, PT, R4, R219, PT ;  /* 0x000000db0400720c */ /* 0x000fe20003f04070 */
[----:B------:R-:W-:Y:S01]  /*9d00*/  @!P2 IMAD.IADD R217, R217, 0x1, -R4 ;  /* 0x00000001d9d9a824 */ /* 0x000fe200078e0a04 */
[----:B------:R-:W-:Y:S01]  /*9d10*/  ISETP.GE.AND P2, PT, R8, RZ, PT ;  /* 0x000000ff0800720c */ /* 0x000fe20003f46270 */
[----:B------:R-:W-:Y:S01]  /*9d20*/  IMAD R221, R4, R5, R221 ;  /* 0x0000000504dd7224 */ /* 0x000fe200078e02dd */
[----:B------:R-:W-:Y:S01]  /*9d30*/  @!P6 IADD3 R218, R218, -R4, RZ ;  /* 0x80000004dadae210 */ /* 0x000fe20007ffe0ff */
[----:B------:R-:W-:Y:S01]  /*9d40*/  @!P3 IMAD.MOV R216, RZ, RZ, -R216 ;  /* 0x000000ffffd8b224 */ /* 0x000fe200078e0ad8 */
[----:B------:R-:W-:Y:S01]  /*9d50*/  ISETP.GE.AND P3, PT, R6, RZ, PT ;  /* 0x000000ff0600720c */ /* 0x000fe20003f66270 */
[----:B------:R-:W-:Y:S02]  /*9d60*/  IMAD.MOV R2, RZ, RZ, -R2 ;  /* 0x000000ffff027224 */ /* 0x000fe400078e0a02 */
[----:B------:R-:W-:-:S04]  /*9d70*/  IMAD.HI.U32 R6, R0, R9, RZ ;  /* 0x0000000900067227 */ /* 0x000fc800078e00ff */
[----:B------:R-:W-:Y:S01]  /*9d80*/  @!P1 IMAD.MOV R217, RZ, RZ, -R217 ;  /* 0x000000ffffd99224 */ /* 0x000fe200078e0ad9 */
[C---:B------:R-:W-:Y:S01]  /*9d90*/  ISETP.GT.U32.AND P1, PT, R4.reuse, R221, PT ;  /* 0x000000dd0400720c */ /* 0x040fe20003f24070 */
[C---:B------:R-:W-:Y:S02]  /*9da0*/  IMAD R220, R4.reuse, R2, R7 ;  /* 0x0000000204dc7224 */ /* 0x040fe400078e0207 */
[----:B------:R-:W-:Y:S02]  /*9db0*/  IMAD.MOV R6, RZ, RZ, -R6 ;  /* 0x000000ffff067224 */ /* 0x000fe400078e0a06 */
[----:B------:R-:W-:Y:S01]  /*9dc0*/  @!P0 IMAD.IADD R219, R219, 0x1, -R4 ;  /* 0x00000001dbdb8824 */ /* 0x000fe200078e0a04 */
[C---:B------:R-:W-:Y:S01]  /*9dd0*/  ISETP.GT.U32.AND P6, PT, R4.reuse, R220, PT ;  /* 0x000000dc0400720c */ /* 0x040fe20003fc4070 */
[----:B------:R-:W-:Y:S02]  /*9de0*/  IMAD R222, R4, R6, R9 ;  /* 0x0000000604de7224 */ /* 0x000fe400078e0209 */
[----:B------:R-:W-:-:S02]  /*9df0*/  VIADD R6, R152, 0xd4 ;  /* 0x000000d498067836 */ /* 0x000fc40000000000 */
[----:B------:R-:W-:Y:S01]  /*9e00*/  VIADD R2, R152, 0xd3 ;  /* 0x000000d398027836 */ /* 0x000fe20000000000 */
[----:B------:R-:W-:Y:S01]  /*9e10*/  ISETP.GT.U32.AND P0, PT, R4, R222, PT ;  /* 0x000000de0400720c */ /* 0x000fe20003f04070 */
[----:B------:R-:W-:Y:S01]  /*9e20*/  @!P5 IMAD.MOV R219, RZ, RZ, -R219 ;  /* 0x000000ffffdbd224 */ /* 0x000fe200078e0adb */
[----:B------:R-:W-:Y:S01]  /*9e30*/  IABS R7, R6 ;  /* 0x0000000600077213 */ /* 0x000fe20000000000 */
[C---:B------:R-:W-:Y:S01]  /*9e40*/  VIADD R8, R152.reuse, 0xd5 ;  /* 0x000000d598087836 */ /* 0x040fe20000000000 */
[----:B------:R-:W-:Y:S01]  /*9e50*/  @!P1 IADD3 R221, R221, -R4, RZ ;  /* 0x80000004dddd9210 */ /* 0x000fe20007ffe0ff */
[----:B------:R-:W-:Y:S01]  /*9e60*/  VIADD R9, R152, 0xd6 ;  /* 0x000000d698097836 */ /* 0x000fe20000000000 */
[----:B------:R-:W-:Y:S01]  /*9e70*/  IABS R223, R2 ;  /* 0x0000000200df7213 */ /* 0x000fe20000000000 */
[----:B------:R-:W-:Y:S01]  /*9e80*/  IMAD.HI.U32 R5, R0, R7, RZ ;  /* 0x0000000700057227 */ /* 0x000fe200078e00ff */
[----:B------:R-:W-:Y:S02]  /*9e90*/  ISETP.GT.U32.AND P5, PT, R4, R221, PT ;  /* 0x000000dd0400720c */ /* 0x000fe40003fa4070 */
[----:B------:R-:W-:Y:S01]  /*9ea0*/  IABS R225, R8 ;  /* 0x0000000800e17213 */ /* 0x000fe20000000000 */
[----:B------:R-:W-:Y:S01]  /*9eb0*/  @!P6 IMAD.IADD R220, R220, 0x1, -R4 ;  /* 0x00000001dcdce824 */ /* 0x000fe200078e0a04 */
[----:B------:R-:W-:Y:S01]  /*9ec0*/  ISETP.GE.AND P6, PT, R2, RZ, PT ;  /* 0x000000ff0200720c */ /* 0x000fe20003fc6270 */
[----:B------:R-:W-:-:S02]  /*9ed0*/  IMAD.MOV R5, RZ, RZ, -R5 ;  /* 0x000000ffff057224 */ /* 0x000fc400078e0a05 */
[----:B------:R-:W-:Y:S01]  /*9ee0*/  IMAD.HI.U32 R2, R0, R223, RZ ;  /* 0x000000df00027227 */ /* 0x000fe200078e00ff */
[----:B------:R-:W-:-:S03]  /*9ef0*/  ISETP.GT.U32.AND P1, PT, R4, R220, PT ;  /* 0x000000dc0400720c */ /* 0x000fc60003f24070 */
[----:B------:R-:W-:Y:S01]  /*9f00*/  IMAD R224, R4, R5, R7 ;  /* 0x0000000504e07224 */ /* 0x000fe200078e0207 */
[----:B------:R-:W-:Y:S01]  /*9f10*/  IABS R7, R9 ;  /* 0x0000000900077213 */ /* 0x000fe20000000000 */
[----:B------:R-:W-:Y:S01]  /*9f20*/  IMAD.MOV R2, RZ, RZ, -R2 ;  /* 0x000000ffff027224 */ /* 0x000fe200078e0a02 */
[----:B------:R-:W-:Y:S01]  /*9f30*/  @!P5 IADD3 R221, R221, -R4, RZ ;  /* 0x80000004ddddd210 */ /* 0x000fe20007ffe0ff */
[----:B------:R-:W-:Y:S01]  /*9f40*/  @!P0 IMAD.IADD R222, R222, 0x1, -R4 ;  /* 0x00000001dede8824 */ /* 0x000fe200078e0a04 */
[C---:B------:R-:W-:Y:S01]  /*9f50*/  ISETP.GT.U32.AND P5, PT, R4.reuse, R224, PT ;  /* 0x000000e00400720c */ /* 0x040fe20003fa4070 */
[----:B------:R-:W-:Y:S02]  /*9f60*/  IMAD R223, R4, R2, R223 ;  /* 0x0000000204df7224 */ /* 0x000fe400078e02df */
[----:B------:R-:W-:Y:S01]  /*9f70*/  IMAD.HI.U32 R2, R0, R225, RZ ;  /* 0x000000e100027227 */ /* 0x000fe200078e00ff */
[----:B------:R-:W-:-:S03]  /*9f80*/  ISETP.GT.U32.AND P0, PT, R4, R222, PT ;  /* 0x000000de0400720c */ /* 0x000fc60003f04070 */
[----:B------:R-:W-:Y:S01]  /*9f90*/  @!P1 IMAD.IADD R220, R220, 0x1, -R4 ;  /* 0x00000001dcdc9824 */ /* 0x000fe200078e0a04 */
[----:B------:R-:W-:Y:S01]  /*9fa0*/  ISETP.GT.U32.AND P1, PT, R4, R223, PT ;  /* 0x000000df0400720c */ /* 0x000fe20003f24070 */
[----:B------:R-:W-:Y:S02]  /*9fb0*/  IMAD.MOV R5, RZ, RZ, -R2 ;  /* 0x000000ffff057224 */ /* 0x000fe400078e0a02 */
[----:B------:R-:W-:-:S04]  /*9fc0*/  IMAD.HI.U32 R2, R0, R7, RZ ;  /* 0x0000000700027227 */ /* 0x000fc800078e00ff */
[----:B------:R-:W-:Y:S02]  /*9fd0*/  @!P5 IMAD.IADD R224, R224, 0x1, -R4 ;  /* 0x00000001e0e0d824 */ /* 0x000fe400078e0a04 */
[----:B------:R-:W-:Y:S02]  /*9fe0*/  IMAD.MOV R2, RZ, RZ, -R2 ;  /* 0x000000ffff027224 */ /* 0x000fe400078e0a02 */
[C---:B------:R-:W-:Y:S01]  /*9ff0*/  IMAD R225, R4.reuse, R5, R225 ;  /* 0x0000000504e17224 */ /* 0x040fe200078e02e1 */
[C---:B------:R-:W-:Y:S01]  /*a000*/  ISETP.GT.U32.AND P5, PT, R4.reuse, R224, PT ;  /* 0x000000e00400720c */ /* 0x040fe20003fa4070 */
[----:B------:R-:W-:Y:S02]  /*a010*/  @!P1 IMAD.IADD R223, R223, 0x1, -R4 ;  /* 0x00000001dfdf9824 */ /* 0x000fe400078e0a04 */
[C---:B------:R-:W-:Y:S02]  /*a020*/  IMAD R226, R4.reuse, R2, R7 ;  /* 0x0000000204e27224 */ /* 0x040fe400078e0207 */
[----:B------:R-:W-:Y:S01]  /*a030*/  @!P2 IMAD.MOV R221, RZ, RZ, -R221 ;  /* 0x000000ffffdda224 */ /* 0x000fe200078e0add */
[C---:B------:R-:W-:Y:S01]  /*a040*/  ISETP.GT.U32.AND P1, PT, R4.reuse, R223, PT ;  /* 0x000000df0400720c */ /* 0x040fe20003f24070 */
[----:B------:R-:W-:Y:S01]  /*a050*/  @!P4 IMAD.MOV R218, RZ, RZ, -R218 ;  /* 0x000000ffffdac224 */ /* 0x000fe200078e0ada */
[----:B------:R-:W-:Y:S01]  /*a060*/  ISETP.GT.U32.AND P2, PT, R4, R225, PT ;  /* 0x000000e10400720c */ /* 0x000fe20003f44070 */
[----:B------:R-:W-:Y:S01]  /*a070*/  VIADD R2, R152, 0xd8 ;  /* 0x000000d898027836 */ /* 0x000fe20000000000 */
[----:B------:R-:W-:Y:S01]  /*a080*/  ISETP.GE.AND P4, PT, R10, RZ, PT ;  /* 0x000000ff0a00720c */ /* 0x000fe20003f86270 */
[----:B------:R-:W-:-:S02]  /*a090*/  VIADD R10, R152, 0xd7 ;  /* 0x000000d7980a7836 */ /* 0x000fc40000000000 */
[--C-:B------:R-:W-:Y:S01]  /*a0a0*/  @!P5 IMAD.IADD R224, R224, 0x1, -R4.reuse ;  /* 0x00000001e0e0d824 */ /* 0x100fe200078e0a04 */
[----:B------:R-:W-:Y:S01]  /*a0b0*/  ISETP.GT.U32.AND P5, PT, R4, R226, PT ;  /* 0x000000e20400720c */ /* 0x000fe20003fa4070 */
[----:B------:R-:W-:Y:S01]  /*a0c0*/  @!P0 IMAD.IADD R222, R222, 0x1, -R4 ;  /* 0x00000001dede8824 */ /* 0x000fe200078e0a04 */
[----:B------:R-:W-:Y:S01]  /*a0d0*/  IABS R227, R10 ;  /* 0x0000000a00e37213 */ /* 0x000fe20000000000 */
[----:B------:R-:W-:Y:S01]  /*a0e0*/  @!P3 IMAD.MOV R220, RZ, RZ, -R220 ;  /* 0x000000ffffdcb224 */ /* 0x000fe200078e0adc */
[----:B------:R-:W-:Y:S01]  /*a0f0*/  ISETP.GE.AND P0, PT, R6, RZ, PT ;  /* 0x000000ff0600720c */ /* 0x000fe20003f06270 */
[----:B------:R-:W-:Y:S01]  /*a100*/  @!P1 IMAD.IADD R223, R223, 0x1, -R4 ;  /* 0x00000001dfdf9824 */ /* 0x000fe200078e0a04 */
[----:B------:R-:W-:Y:S01]  /*a110*/  ISETP.GE.AND P1, PT, R10, RZ, PT ;  /* 0x000000ff0a00720c */ /* 0x000fe20003f26270 */
[----:B------:R-:W-:Y:S01]  /*a120*/  VIADD R10, R152, 0xd9 ;  /* 0x000000d9980a7836 */ /* 0x000fe20000000000 */
[----:B------:R-:W-:Y:S01]  /*a130*/  IABS R7, R2 ;  /* 0x0000000200077213 */ /* 0x000fe20000000000 */
[----:B------:R-:W-:Y:S01]  /*a140*/  IMAD.HI.U32 R5, R0, R227, RZ ;  /* 0x000000e300057227 */ /* 0x000fe200078e00ff */
[----:B------:R-:W-:-:S02]  /*a150*/  ISETP.GE.AND P3, PT, R8, RZ, PT ;  /* 0x000000ff0800720c */ /* 0x000fc40003f66270 */
[----:B------:R-:W-:Y:S01]  /*a160*/  IABS R229, R10 ;  /* 0x0000000a00e57213 */ /* 0x000fe20000000000 */
[--C-:B------:R-:W-:Y:S01]  /*a170*/  @!P2 IMAD.IADD R225, R225, 0x1, -R4.reuse ;  /* 0x00000001e1e1a824 */ /* 0x100fe200078e0a04 */
[----:B------:R-:W-:Y:S01]  /*a180*/  IADD3 R5, -R5, RZ, RZ ;  /* 0x000000ff05057210 */ /* 0x000fe20007ffe1ff */
[----:B------:R-:W-:Y:S01]  /*a190*/  @!P5 IMAD.IADD R226, R226, 0x1, -R4 ;  /* 0x00000001e2e2d824 */ /* 0x000fe200078e0a04 */
[----:B------:R-:W-:Y:S01]  /*a1a0*/  ISETP.GE.AND P2, PT, R2, RZ, PT ;  /* 0x000000ff0200720c */ /* 0x000fe20003f46270 */
[----:B------:R-:W-:Y:S01]  /*a1b0*/  @!P6 IMAD.MOV R223, RZ, RZ, -R223 ;  /* 0x000000ffffdfe224 */ /* 0x000fe200078e0adf */
[----:B------:R-:W-:Y:S01]  /*a1c0*/  ISETP.GT.U32.AND P6, PT, R4, R225, PT ;  /* 0x000000e10400720c */ /* 0x000fe20003fc4070 */
[----:B------:R-:W-:Y:S01]  /*a1d0*/  IMAD.HI.U32 R2, R0, R7, RZ ;  /* 0x0000000700027227 */ /* 0x000fe200078e00ff */
[----:B------:R-:W-:Y:S02]  /*a1e0*/  ISETP.GT.U32.AND P5, PT, R4, R226, PT ;  /* 0x000000e20400720c */ /* 0x000fe40003fa4070 */
[----:B------:R-:W-:Y:S01]  /*a1f0*/  IADD3 R8, R152, 0xdb, RZ ;  /* 0x000000db98087810 */ /* 0x000fe20007ffe0ff */
[----:B------:R-:W-:-:S03]  /*a200*/  IMAD.HI.U32 R6, R0, R229, RZ ;  /* 0x000000e500067227 */ /* 0x000fc600078e00ff */
[----:B------:R-:W-:Y:S01]  /*a210*/  IABS R231, R8 ;  /* 0x0000000800e77213 */ /* 0x000fe20000000000 */
[C---:B------:R-:W-:Y:S02]  /*a220*/  IMAD R227, R4.reuse, R5, R227 ;  /* 0x0000000504e37224 */ /* 0x040fe400078e02e3 */
[----:B------:R-:W-:Y:S02]  /*a230*/  IMAD.MOV R2, RZ, RZ, -R2 ;  /* 0x000000ffff027224 */ /* 0x000fe400078e0a02 */
[----:B------:R-:W-:Y:S02]  /*a240*/  IMAD.MOV R6, RZ, RZ, -R6 ;  /* 0x000000ffff067224 */ /* 0x000fe400078e0a06 */
[----:B------:R-:W-:Y:S01]  /*a250*/  @!P4 IMAD.MOV R222, RZ, RZ, -R222 ;  /* 0x000000ffffdec224 */ /* 0x000fe200078e0ade */
[----:B------:R-:W-:Y:S01]  /*a260*/  ISETP.GE.AND P4, PT, R9, RZ, PT ;  /* 0x000000ff0900720c */ /* 0x000fe20003f86270 */
[----:B------:R-:W-:Y:S01]  /*a270*/  @!P0 IMAD.MOV R224, RZ, RZ, -R224 ;  /* 0x000000ffffe08224 */ /* 0x000fe200078e0ae0 */
[C---:B------:R-:W-:Y:S01]  /*a280*/  ISETP.GT.U32.AND P0, PT, R4.reuse, R227, PT ;  /* 0x000000e30400720c */ /* 0x040fe20003f04070 */
[----:B------:R-:W-:Y:S01]  /*a290*/  IMAD R228, R4, R2, R7 ;  /* 0x0000000204e47224 */ /* 0x000fe200078e0207 */
[----:B------:R-:W-:Y:S01]  /*a2a0*/  @!P5 IADD3 R226, R226, -R4, RZ ;  /* 0x80000004e2e2d210 */ /* 0x000fe20007ffe0ff */
[----:B------:R-:W-:-:S02]  /*a2b0*/  VIADD R9, R152, 0xda ;  /* 0x000000da98097836 */ /* 0x000fc40000000000 */
[C---:B------:R-:W-:Y:S02]  /*a2c0*/  IMAD R229, R4.reuse, R6, R229 ;  /* 0x0000000604e57224 */ /* 0x040fe400078e02e5 */
[----:B------:R-:W-:Y:S01]  /*a2d0*/  @!P6 IMAD.IADD R225, R225, 0x1, -R4 ;  /* 0x00000001e1e1e824 */ /* 0x000fe200078e0a04 */
[----:B------:R-:W-:Y:S01]  /*a2e0*/  ISETP.GT.U32.AND P6, PT, R4, R228, PT ;  /* 0x000000e40400720c */ /* 0x000fe20003fc4070 */
[----:B------:R-:W-:Y:S01]  /*a2f0*/  VIADD R7, R152, 0xdc ;  /* 0x000000dc98077836 */ /* 0x000fe20000000000 */
[----:B------:R-:W-:Y:S01]  /*a300*/  IABS R5, R9 ;  /* 0x0000000900057213 */ /* 0x000fe20000000000 */
[----:B------:R-:W-:Y:S01]  /*a310*/  IMAD.HI.U32 R6, R0, R231, RZ ;  /* 0x000000e700067227 */ /* 0x000fe200078e00ff */
[----:B------:R-:W-:Y:S02]  /*a320*/  ISETP.GT.U32.AND P5, PT, R4, R229, PT ;  /* 0x000000e50400720c */ /* 0x000fe40003fa4070 */
[----:B------:R-:W-:Y:S01]  /*a330*/  @!P3 IADD3 R225, -R225, RZ, RZ ;  /* 0x000000ffe1e1b210 */ /* 0x000fe20007ffe1ff */
[----:B------:R-:W-:-:S04]  /*a340*/  IMAD.HI.U32 R2, R0, R5, RZ ;  /* 0x0000000500027227 */ /* 0x000fc800078e00ff */
[----:B------:R-:W-:Y:S01]  /*a350*/  @!P0 IMAD.IADD R227, R227, 0x1, -R4 ;  /* 0x00000001e3e38824 */ /* 0x000fe200078e0a04 */
[----:B------:R-:W-:Y:S01]  /*a360*/  ISETP.GE.AND P0, PT, R10, RZ, PT ;  /* 0x000000ff0a00720c */ /* 0x000fe20003f06270 */
[----:B------:R-:W-:Y:S01]  /*a370*/  IMAD.MOV R2, RZ, RZ, -R2 ;  /* 0x000000ffff027224 */ /* 0x000fe200078e0a02 */
[----:B------:R-:W-:Y:S01]  /*a380*/  IABS R10, R7 ;  /* 0x00000007000a7213 */ /* 0x000fe20000000000 */
[----:B------:R-:W-:Y:S01]  /*a390*/  @!P6 IMAD.IADD R228, R228, 0x1, -R4 ;  /* 0x00000001e4e4e824 */ /* 0x000fe200078e0a04 */
[C---:B------:R-:W-:Y:S01]  /*a3a0*/  ISETP.GT.U32.AND P6, PT, R4.reuse, R227, PT ;  /* 0x000000e30400720c */ /* 0x040fe20003fc4070 */
[----:B------:R-:W-:Y:S02]  /*a3b0*/  IMAD.MOV R6, RZ, RZ, -R6 ;  /* 0x000000ffff067224 */ /* 0x000fe400078e0a06 */
[C---:B------:R-:W-:Y:S02]  /*a3c0*/  IMAD R230, R4.reuse, R2, R5 ;  /* 0x0000000204e67224 */ /* 0x040fe400078e0205 */
[----:B------:R-:W-:Y:S01]  /*a3d0*/  @!P5 IMAD.IADD R229, R229, 0x1, -R4 ;  /* 0x00000001e5e5d824 */ /* 0x000fe200078e0a04 */
[----:B------:R-:W-:Y:S01]  /*a3e0*/  ISETP.GT.U32.AND P5, PT, R4, R228, PT ;  /* 0x000000e40400720c */ /* 0x000fe20003fa4070 */
[----:B------:R-:W-:-:S02]  /*a3f0*/  IMAD.MOV.U32 R5, RZ, RZ, R10 ;  /* 0x000000ffff057224 */ /* 0x000fc400078e000a */
[C---:B------:R-:W-:Y:S01]  /*a400*/  IMAD R231, R4.reuse, R6, R231 ;  /* 0x0000000604e77224 */ /* 0x040fe200078e02e7 */
[----:B------:R-:W-:Y:S01]  /*a410*/  ISETP.GT.U32.AND P3, PT, R4, R229, PT ;  /* 0x000000e50400720c */ /* 0x000fe20003f64070 */
[----:B------:R-:W-:Y:S02]  /*a420*/  VIADD R6, R152, 0xdd ;  /* 0x000000dd98067836 */ /* 0x000fe40000000000 */
[----:B------:R-:W-:-:S03]  /*a430*/  IMAD.HI.U32 R2, R0, R5, RZ ;  /* 0x0000000500027227 */ /* 0x000fc600078e00ff */
[----:B------:R-:W-:Y:S01]  /*a440*/  IABS R233, R6 ;  /* 0x0000000600e97213 */ /* 0x000fe20000000000 */
[----:B------:R-:W-:Y:S02]  /*a450*/  IMAD.MOV R2, RZ, RZ, -R2 ;  /* 0x000000ffff027224 */ /* 0x000fe400078e0a02 */
[----:B------:R-:W-:Y:S01]  /*a460*/  @!P6 IMAD.IADD R227, R227, 0x1, -R4 ;  /* 0x00000001e3e3e824 */ /* 0x000fe200078e0a04 */
[C---:B------:R-:W-:Y:S01]  /*a470*/  ISETP.GT.U32.AND P6, PT, R4.reuse, R231, PT ;  /* 0x000000e70400720c */ /* 0x040fe20003fc4070 */
[----:B------:R-:W-:Y:S02]  /*a480*/  IMAD R232, R4, R2, R5 ;  /* 0x0000000204e87224 */ /* 0x000fe400078e0205 */
[----:B------:R-:W-:-:S04]  /*a490*/  IMAD.HI.U32 R2, R0, R233, RZ ;  /* 0x000000e900027227 */ /* 0x000fc800078e00ff */
[----:B------:R-:W-:Y:S01]  /*a4a0*/  @!P4 IMAD.MOV R226, RZ, RZ, -R226 ;  /* 0x000000ffffe2c224 */ /* 0x000fe200078e0ae2 */
[C---:B------:R-:W-:Y:S01]  /*a4b0*/  ISETP.GT.U32.AND P4, PT, R4.reuse, R230, PT ;  /* 0x000000e60400720c */ /* 0x040fe20003f84070 */
[--C-:B------:R-:W-:Y:S01]  /*a4c0*/  @!P3 IMAD.IADD R229, R229, 0x1, -R4.reuse ;  /* 0x00000001e5e5b824 */ /* 0x100fe200078e0a04 */
[----:B------:R-:W-:Y:S01]  /*a4d0*/  ISETP.GT.U32.AND P3, PT, R4, R232, PT ;  /* 0x000000e80400720c */ /* 0x000fe20003f64070 */
[----:B------:R-:W-:Y:S01]  /*a4e0*/  VIADD R10, R152, 0xde ;  /* 0x000000de980a7836 */ /* 0x000fe20000000000 */
[----:B------:R-:W-:Y:S01]  /*a4f0*/  IADD3 R2, -R2, RZ, RZ ;  /* 0x000000ff02027210 */ /* 0x000fe20007ffe1ff */
[----:B------:R-:W-:Y:S02]  /*a500*/  @!P6 IMAD.IADD R231, R231, 0x1, -R4 ;  /* 0x00000001e7e7e824 */ /* 0x000fe400078e0a04 */
[----:B------:R-:W-:Y:S01]  /*a510*/  @!P0 IMAD.MOV R229, RZ, RZ, -R229 ;  /* 0x000000ffffe58224 */ /* 0x000fe200078e0ae5 */
[----:B------:R-:W-:Y:S01]  /*a520*/  IABS R5, R10 ;  /* 0x0000000a00057213 */ /* 0x000fe20000000000 */
[C---:B------:R-:W-:Y:S01]  /*a530*/  IMAD R233, R4.reuse, R2, R233 ;  /* 0x0000000204e97224 */ /* 0x040fe200078e02e9 */
[----:B------:R-:W-:Y:S01]  /*a540*/  ISETP.GT.U32.AND P6, PT, R4, R231, PT ;  /* 0x000000e70400720c */ /* 0x000fe20003fc4070 */
[----:B------:R-:W-:-:S02]  /*a550*/  @!P1 IMAD.MOV R227, RZ, RZ, -R227 ;  /* 0x000000ffffe39224 */ /* 0x000fc400078e0ae3 */
[--C-:B------:R-:W-:Y:S01]  /*a560*/  @!P4 IMAD.IADD R230, R230, 0x1, -R4.reuse ;  /* 0x00000001e6e6c824 */ /* 0x100fe200078e0a04 */
[----:B------:R-:W-:Y:S01]  /*a570*/  ISETP.GT.U32.AND P0, PT, R4, R233, PT ;  /* 0x000000e90400720c */ /* 0x000fe20003f04070 */
[----:B------:R-:W-:Y:S01]  /*a580*/  @!P3 IMAD.IADD R232, R232, 0x1, -R4 ;  /* 0x00000001e8e8b824 */ /* 0x000fe200078e0a04 */
[----:B------:R-:W-:Y:S01]  /*a590*/  ISETP.GE.AND P4, PT, R8, RZ, PT ;  /* 0x000000ff0800720c */ /* 0x000fe20003f86270 */
[----:B------:R-:W-:Y:S01]  /*a5a0*/  IMAD.HI.U32 R2, R0, R5, RZ ;  /* 0x0000000500027227 */ /* 0x000fe200078e00ff */
[C---:B------:R-:W-:Y:S02]  /*a5b0*/  ISETP.GT.U32.AND P1, PT, R4.reuse, R230, PT ;  /* 0x000000e60400720c */ /* 0x040fe40003f24070 */
[----:B------:R-:W-:Y:S01]  /*a5c0*/  ISETP.GT.U32.AND P3, PT, R4, R232, PT ;  /* 0x000000e80400720c */ /* 0x000fe20003f64070 */
[----:B------:R-:W-:Y:S02]  /*a5d0*/  IMAD.MOV R2, RZ, RZ, -R2 ;  /* 0x000000ffff027224 */ /* 0x000fe400078e0a02 */
[----:B------:R-:W-:Y:S01]  /*a5e0*/  @!P6 IADD3 R231, R231, -R4, RZ ;  /* 0x80000004e7e7e210 */ /* 0x000fe20007ffe0ff */
[--C-:B------:R-:W-:Y:S01]  /*a5f0*/  @!P5 IMAD.IADD R228, R228, 0x1, -R4.reuse ;  /* 0x00000001e4e4d824 */ /* 0x100fe200078e0a04 */
[----:B------:R-:W-:Y:S01]  /*a600*/  ISETP.GE.AND P5, PT, R9, RZ, PT ;  /* 0x000000ff0900720c */ /* 0x000fe20003fa6270 */
[----:B------:R-:W-:Y:S01]  /*a610*/  IMAD R234, R4, R2, R5 ;  /* 0x0000000204ea7224 */ /* 0x000fe200078e0205 */
[----:B------:R-:W-:Y:S01]  /*a620*/  ISETP.GE.AND P6, PT, R10, RZ, PT ;  /* 0x000000ff0a00720c */ /* 0x000fe20003fc6270 */
[----:B------:R-:W-:Y:S01]  /*a630*/  VIADD R2, R152, 0xdf ;  /* 0x000000df98027836 */ /* 0x000fe20000000000 */
[----:B------:R-:W-:Y:S01]  /*a640*/  @!P4 IADD3 R231, -R231, RZ, RZ ;  /* 0x000000ffe7e7c210 */ /* 0x000fe20007ffe1ff */
[--C-:B------:R-:W-:Y:S01]  /*a650*/  @!P0 IMAD.IADD R233, R233, 0x1, -R4.reuse ;  /* 0x00000001e9e98824 */ /* 0x100fe200078e0a04 */
[----:B------:R-:W-:Y:S01]  /*a660*/  ISETP.GT.U32.AND P4, PT, R4, R234, PT ;  /* 0x000000ea0400720c */ /* 0x000fe20003f84070 */
[--C-:B------:R-:W-:Y:S01]  /*a670*/  @!P1 IMAD.IADD R230, R230, 0x1, -R4.reuse ;  /* 0x00000001e6e69824 */ /* 0x100fe200078e0a04 */
[----:B------:R-:W-:Y:S01]  /*a680*/  IABS R235, R2 ;  /* 0x0000000200eb7213 */ /* 0x000fe20000000000 */
[----:B------:R-:W-:Y:S01]  /*a690*/  @!P3 IMAD.IADD R232, R232, 0x1, -R4 ;  /* 0x00000001e8e8b824 */ /* 0x000fe200078e0a04 */
[----:B------:R-:W-:Y:S01]  /*a6a0*/  ISETP.GT.U32.AND P0, PT, R4, R233, PT ;  /* 0x000000e90400720c */ /* 0x000fe20003f04070 */
[----:B------:R-:W-:Y:S01]  /*a6b0*/  VIADD R5, R152, 0xe0 ;  /* 0x000000e098057836 */ /* 0x000fe20000000000 */
[----:B------:R-:W-:Y:S01]  /*a6c0*/  ISETP.GE.AND P1, PT, R6, RZ, PT ;  /* 0x000000ff0600720c */ /* 0x000fe20003f26270 */
[----:B------:R-:W-:Y:S01]  /*a6d0*/  @!P2 IMAD.MOV R228, RZ, RZ, -R228 ;  /* 0x000000ffffe4a224 */ /* 0x000fe200078e0ae4 */
[----:B------:R-:W-:Y:S01]  /*a6e0*/  ISETP.GE.AND P3, PT, R2, RZ, PT ;  /* 0x000000ff0200720c */ /* 0x000fe20003f66270 */
[----:B------:R-:W-:Y:S01]  /*a6f0*/  IMAD.HI.U32 R2, R0, R235, RZ ;  /* 0x000000eb00027227 */ /* 0x000fe200078e00ff */
[----:B------:R-:W-:-:S02]  /*a700*/  ISETP.GE.AND P2, PT, R7, RZ, PT ;  /* 0x000000ff0700720c */ /* 0x000fc40003f46270 */
[----:B------:R-:W-:Y:S01]  /*a710*/  IABS R7, R5 ;  /* 0x0000000500077213 */ /* 0x000fe20000000000 */
[----:B------:R-:W-:Y:S02]  /*a720*/  IMAD.MOV R2, RZ, RZ, -R2 ;  /* 0x000000ffff027224 */ /* 0x000fe400078e0a02 */
[--C-:B------:R-:W-:Y:S02]  /*a730*/  @!P4 IMAD.IADD R234, R234, 0x1, -R4.reuse ;  /* 0x00000001eaeac824 */ /* 0x100fe400078e0a04 */
[----:B------:R-:W-:Y:S02]  /*a740*/  @!P0 IMAD.IADD R233, R233, 0x1, -R4 ;  /* 0x00000001e9e98824 */ /* 0x000fe400078e0a04 */
[C---:B------:R-:W-:Y:S01]  /*a750*/  IMAD R235, R4.reuse, R2, R235 ;  /* 0x0000000204eb7224 */ /* 0x040fe200078e02eb */
[----:B------:R-:W-:Y:S01]  /*a760*/  ISETP.GT.U32.AND P4, PT, R4, R234, PT ;  /* 0x000000ea0400720c */ /* 0x000fe20003f84070 */
[----:B------:R-:W-:Y:S01]  /*a770*/  @!P1 IMAD.MOV R233, RZ, RZ, -R233 ;  /* 0x000000ffffe99224 */ /* 0x000fe200078e0ae9 */
[C---:B------:R-:W-:Y:S01]  /*a780*/  IADD3 R2, R152.reuse, 0xe3, RZ ;  /* 0x000000e398027810 */ /* 0x040fe20007ffe0ff */
[----:B------:R-:W-:Y:S01]  /*a790*/  VIADD R6, R152, 0xe2 ;  /* 0x000000e298067836 */ /* 0x000fe20000000000 */
[----:B------:R-:W-:Y:S01]  /*a7a0*/  ISETP.GT.U32.AND P1, PT, R4, R235, PT ;  /* 0x000000eb0400720c */ /* 0x000fe20003f24070 */
[----:B------:R-:W-:Y:S01]  /*a7b0*/  @!P5 IMAD.MOV R230, RZ, RZ, -R230 ;  /* 0x000000ffffe6d224 */ /* 0x000fe200078e0ae6 */
[----:B------:R-:W-:Y:S01]  /*a7c0*/  ISETP.GE.AND P5, PT, R5, RZ, PT ;  /* 0x000000ff0500720c */ /* 0x000fe20003fa6270 */
[----:B------:R-:W-:Y:S01]  /*a7d0*/  VIADD R8, R152, 0xe1 ;  /* 0x000000e198087836 */ /* 0x000fe20000000000 */
[----:B------:R-:W-:Y:S01]  /*a7e0*/  IABS R5, R6 ;  /* 0x0000000600057213 */ /* 0x000fe20000000000 */
[----:B------:R-:W-:Y:S01]  /*a7f0*/  @!P2 IMAD.MOV R232, RZ, RZ, -R232 ;  /* 0x000000ffffe8a224 */ /* 0x000fe200078e0ae8 */
[----:B------:R-:W-:Y:S01]  /*a800*/  ISETP.GE.AND P0, PT, R6, RZ, PT ;  /* 0x000000ff0600720c */ /* 0x000fe20003f06270 */
[----:B------:R-:W-:Y:S01]  /*a810*/  IMAD.HI.U32 R6, R0, R7, RZ ;  /* 0x0000000700067227 */ /* 0x000fe200078e00ff */
[----:B------:R-:W-:-:S02]  /*a820*/  IABS R237, R8 ;  /* 0x0000000800ed7213 */ /* 0x000fc40000000000 */
[----:B------:R-:W-:Y:S01]  /*a830*/  ISETP.GE.AND P2, PT, R8, RZ, PT ;  /* 0x000000ff0800720c */ /* 0x000fe20003f46270 */
[----:B------:R-:W-:Y:S01]  /*a840*/  IMAD.MOV R6, RZ, RZ, -R6 ;  /* 0x000000ffff067224 */ /* 0x000fe200078e0a06 */
[----:B------:R-:W-:Y:S01]  /*a850*/  IABS R239, R2 ;  /* 0x0000000200ef7213 */ /* 0x000fe20000000000 */
[----:B------:R-:W-:Y:S01]  /*a860*/  @!P4 IMAD.IADD R234, R234, 0x1, -R4 ;  /* 0x00000001eaeac824 */ /* 0x000fe200078e0a04 */
[----:B------:R-:W-:Y:S01]  /*a870*/  @!P1 IADD3 R235, R235, -R4, RZ ;  /* 0x80000004ebeb9210 */ /* 0x000fe20007ffe0ff */
[----:B------:R-:W-:Y:S01]  /*a880*/  IMAD R236, R4, R6, R7 ;  /* 0x0000000604ec7224 */ /* 0x000fe200078e0207 */
[----:B------:R-:W-:Y:S01]  /*a890*/  ISETP.GE.AND P4, PT, R2, RZ, PT ;  /* 0x000000ff0200720c */ /* 0x000fe20003f86270 */
[----:B------:R-:W-:Y:S01]  /*a8a0*/  IMAD.HI.U32 R8, R0, R237, RZ ;  /* 0x000000ed00087227 */ /* 0x000fe200078e00ff */
[----:B------:R-:W-:-:S03]  /*a8b0*/  ISETP.GT.U32.AND P1, PT, R4, R235, PT ;  /* 0x000000eb0400720c */ /* 0x000fc60003f24070 */
[----:B------:R-:W-:Y:S01]  /*a8c0*/  @!P6 IMAD.MOV R234, RZ, RZ, -R234 ;  /* 0x000000ffffeae224 */ /* 0x000fe200078e0aea */
[----:B------:R-:W-:Y:S01]  /*a8d0*/  ISETP.GT.U32.AND P6, PT, R4, R236, PT ;  /* 0x000000ec0400720c */ /* 0x000fe20003fc4070 */
[----:B------:R-:W-:Y:S02]  /*a8e0*/  IMAD.MOV R8, RZ, RZ, -R8 ;  /* 0x000000ffff087224 */ /* 0x000fe400078e0a08 */
[----:B------:R-:W-:-:S04]  /*a8f0*/  IMAD.HI.U32 R9, R0, R5, RZ ;  /* 0x0000000500097227 */ /* 0x000fc800078e00ff */
[----:B------:R-:W-:Y:S02]  /*a900*/  IMAD R237, R4, R8, R237 ;  /* 0x0000000804ed7224 */ /* 0x000fe400078e02ed */
[--C-:B------:R-:W-:Y:S02]  /*a910*/  @!P1 IMAD.IADD R235, R235, 0x1, -R4.reuse ;  /* 0x00000001ebeb9824 */ /* 0x100fe400078e0a04 */
[----:B------:R-:W-:Y:S01]  /*a920*/  VIADD R7, R152, 0xe5 ;  /* 0x000000e598077836 */ /* 0x000fe20000000000 */
[----:B------:R-:W-:Y:S01]  /*a930*/  ISETP.GT.U32.AND P1, PT, R4, R237, PT ;  /* 0x000000ed0400720c */ /* 0x000fe20003f24070 */
[----:B------:R-:W-:Y:S02]  /*a940*/  @!P6 IMAD.IADD R236, R236, 0x1, -R4 ;  /* 0x00000001ecece824 */ /* 0x000fe400078e0a04 */
[----:B------:R-:W-:Y:S01]  /*a950*/  IMAD.MOV R9, RZ, RZ, -R9 ;  /* 0x000000ffff097224 */ /* 0x000fe200078e0a09 */
[----:B------:R-:W-:Y:S01]  /*a960*/  IABS R241, R7 ;  /* 0x0000000700f17213 */ /* 0x000fe20000000000 */
[----:B------:R-:W-:Y:S01]  /*a970*/  IMAD.HI.U32 R10, R0, R239, RZ ;  /* 0x000000ef000a7227 */ /* 0x000fe200078e00ff */
[----:B------:R-:W-:-:S03]  /*a980*/  ISETP.GT.U32.AND P6, PT, R4, R236, PT ;  /* 0x000000ec0400720c */ /* 0x000fc60003fc4070 */
[----:B------:R-:W-:Y:S02]  /*a990*/  IMAD R238, R4, R9, R5 ;  /* 0x0000000904ee7224 */ /* 0x000fe400078e0205 */
[----:B------:R-:W-:-:S04]  /*a9a0*/  IMAD.HI.U32 R8, R0, R241, RZ ;  /* 0x000000f100087227 */ /* 0x000fc800078e00ff */
[--C-:B------:R-:W-:Y:S02]  /*a9b0*/  @!P1 IMAD.IADD R237, R237, 0x1, -R4.reuse ;  /* 0x00000001eded9824 */ /* 0x100fe400078e0a04 */
[----:B------:R-:W-:Y:S02]  /*a9c0*/  VIADD R5, R152, 0xe4 ;  /* 0x000000e498057836 */ /* 0x000fe40000000000 */
[----:B------:R-:W-:Y:S01]  /*a9d0*/  @!P6 IMAD.IADD R236, R236, 0x1, -R4 ;  /* 0x00000001ecece824 */ /* 0x000fe200078e0a04 */
[C---:B------:R-:W-:Y:S01]  /*a9e0*/  ISETP.GT.U32.AND P1, PT, R4.reuse, R237, PT ;  /* 0x000000ed0400720c */ /* 0x040fe20003f24070 */
[----:B------:R-:W-:Y:S01]  /*a9f0*/  IMAD.MOV R8, RZ, RZ, -R8 ;  /* 0x000000ffff087224 */ /* 0x000fe200078e0a08 */
[C---:B------:R-:W-:Y:S01]  /*aa00*/  ISETP.GT.U32.AND P6, PT, R4.reuse, R238, PT ;  /* 0x000000ee0400720c */ /* 0x040fe20003fc4070 */
[----:B------:R-:W-:Y:S01]  /*aa10*/  IMAD.MOV R10, RZ, RZ, -R10 ;  /* 0x000000ffff0a7224 */ /* 0x000fe200078e0a0a */
[----:B------:R-:W-:Y:S01]  /*aa20*/  IABS R240, R5 ;  /* 0x0000000500f07213 */ /* 0x000fe20000000000 */
[----:B------:R-:W-:-:S02]  /*aa30*/  IMAD R241, R4, R8, R241 ;  /* 0x0000000804f17224 */ /* 0x000fc400078e02f1 */
[----:B------:R-:W-:Y:S02]  /*aa40*/  VIADD R11, R152, 0xe7 ;  /* 0x000000e7980b7836 */ /* 0x000fe40000000000 */
[----:B------:R-:W-:-:S03]  /*aa50*/  IMAD.HI.U32 R9, R0, R240, RZ ;  /* 0x000000f000097227 */ /* 0x000fc600078e00ff */
[----:B------:R-:W-:Y:S01]  /*aa60*/  IABS R243, R11 ;  /* 0x0000000b00f37213 */ /* 0x000fe20000000000 */
[----:B------:R-:W-:Y:S01]  /*aa70*/  IMAD R239, R4, R10, R239 ;  /* 0x0000000a04ef7224 */ /* 0x000fe200078e02ef */
[----:B------:R-:W-:Y:S01]  /*aa80*/  @!P1 IADD3 R237, R237, -R4, RZ ;  /* 0x80000004eded9210 */ /* 0x000fe20007ffe0ff */
[----:B------:R-:W-:Y:S01]  /*aa90*/  @!P6 IMAD.IADD R238, R238, 0x1, -R4 ;  /* 0x00000001eeeee824 */ /* 0x000fe200078e0a04 */
[----:B------:R-:W-:Y:S01]  /*aaa0*/  ISETP.GT.U32.AND P1, PT, R4, R241, PT ;  /* 0x000000f10400720c */ /* 0x000fe20003f24070 */
[----:B------:R-:W-:Y:S01]  /*aab0*/  IMAD.MOV R9, RZ, RZ, -R9 ;  /* 0x000000ffff097224 */ /* 0x000fe200078e0a09 */
[----:B------:R-:W-:Y:S01]  /*aac0*/  IADD3 R10, R152, 0xe8, RZ ;  /* 0x000000e8980a7810 */ /* 0x000fe20007ffe0ff */
[----:B------:R-:W-:Y:S01]  /*aad0*/  @!P3 IMAD.MOV R235, RZ, RZ, -R235 ;  /* 0x000000ffffebb224 */ /* 0x000fe200078e0aeb */
[----:B------:R-:W-:Y:S01]  /*aae0*/  ISETP.GT.U32.AND P6, PT, R4, R238, PT ;  /* 0x000000ee0400720c */ /* 0x000fe20003fc4070 */
[----:B------:R-:W-:Y:S01]  /*aaf0*/  IMAD.HI.U32 R6, R0, R242, RZ ;  /* 0x000000f200067227 */ /* 0x000fe200078e00ff */
[----:B------:R-:W-:-:S03]  /*ab00*/  ISETP.GT.U32.AND P3, PT, R4, R239, PT ;  /* 0x000000ef0400720c */ /* 0x000fc60003f64070 */
[----:B------:R-:W-:Y:S02]  /*ab10*/  IMAD R240, R4, R9, R240 ;  /* 0x0000000904f07224 */ /* 0x000fe400078e02f0 */
[----:B------:R-:W-:Y:S02]  /*ab20*/  VIADD R9, R152, 0xe9 ;  /* 0x000000e998097836 */ /* 0x000fe40000000000 */
[----:B------:R-:W-:-:S03]  /*ab30*/  IMAD.HI.U32 R2, R0, R243, RZ ;  /* 0x000000f300027227 */ /* 0x000fc600078e00ff */
[----:B------:R-:W-:Y:S01]  /*ab40*/  IABS R245, R9 ;  /* 0x0000000900f57213 */ /* 0x000fe20000000000 */
[----:B------:R-:W-:Y:S02]  /*ab50*/  IMAD.MOV R6, RZ, RZ, -R6 ;  /* 0x000000ffff067224 */ /* 0x000fe400078e0a06 */
[----:B------:R-:W-:Y:S02]  /*ab60*/  @!P1 IMAD.IADD R241, R241, 0x1, -R4 ;  /* 0x00000001f1f19824 */ /* 0x000fe400078e0a04 */
[----:B------:R-:W-:Y:S02]  /*ab70*/  IMAD.MOV R2, RZ, RZ, -R2 ;  /* 0x000000ffff027224 */ /* 0x000fe400078e0a02 */
[C---:B------:R-:W-:Y:S01]  /*ab80*/  IMAD R242, R4.reuse, R6, R242 ;  /* 0x0000000604f27224 */ /* 0x040fe200078e02f2 */
[C---:B------:R-:W-:Y:S01]  /*ab90*/  ISETP.GT.U32.AND P1, PT, R4.reuse, R241, PT ;  /* 0x000000f10400720c */ /* 0x040fe20003f24070 */
[----:B------:R-:W-:Y:S01]  /*aba0*/  IMAD R243, R4, R2, R243 ;  /* 0x0000000204f37224 */ /* 0x000fe200078e02f3 */
[----:B------:R-:W-:Y:S01]  /*abb0*/  IABS R6, R10 ;  /* 0x0000000a00067213 */ /* 0x000fe20000000000 */
[----:B------:R-:W-:-:S04]  /*abc0*/  IMAD.HI.U32 R2, R0, R245, RZ ;  /* 0x000000f500027227 */ /* 0x000fc800078e00ff */
[--C-:B------:R-:W-:Y:S01]  /*abd0*/  @!P6 IMAD.IADD R238, R238, 0x1, -R4.reuse ;  /* 0x00000001eeeee824 */ /* 0x100fe200078e0a04 */
[----:B------:R-:W-:Y:S01]  /*abe0*/  ISETP.GT.U32.AND P6, PT, R4, R242, PT ;  /* 0x000000f20400720c */ /* 0x000fe20003fc4070 */
[----:B------:R-:W-:Y:S02]  /*abf0*/  @!P3 IMAD.IADD R239, R239, 0x1, -R4 ;  /* 0x00000001efefb824 */ /* 0x000fe400078e0a04 */
[----:B------:R-:W-:Y:S02]  /*ac00*/  IMAD.MOV R2, RZ, RZ, -R2 ;  /* 0x000000ffff027224 */ /* 0x000fe400078e0a02 */
[----:B------:R-:W-:Y:S01]  /*ac10*/  IMAD.HI.U32 R244, R0, R6, RZ ;  /* 0x0000000600f47227 */ /* 0x000fe200078e00ff */
[----:B------:R-:W-:-:S03]  /*ac20*/  ISETP.GT.U32.AND P3, PT, R4, R239, PT ;  /* 0x000000ef0400720c */ /* 0x000fc60003f64070 */
[----:B------:R-:W-:Y:S02]  /*ac30*/  IMAD R245, R4, R2, R245 ;  /* 0x0000000204f57224 */ /* 0x000fe400078e02f5 */
[----:B------:R-:W-:Y:S02]  /*ac40*/  VIADD R8, R152, 0xea ;  /* 0x000000ea98087836 */ /* 0x000fe40000000000 */
[----:B------:R-:W-:Y:S01]  /*ac50*/  @!P1 IMAD.IADD R241, R241, 0x1, -R4 ;  /* 0x00000001f1f19824 */ /* 0x000fe200078e0a04 */
[----:B------:R-:W-:Y:S01]  /*ac60*/  ISETP.GT.U32.AND P1, PT, R4, R245, PT ;  /* 0x000000f50400720c */ /* 0x000fe20003f24070 */
[----:B------:R-:W-:Y:S01]  /*ac70*/  IMAD.MOV R244, RZ, RZ, -R244 ;  /* 0x000000fffff47224 */ /* 0x000fe200078e0af4 */
[----:B------:R-:W-:Y:S01]  /*ac80*/  IABS R246, R8 ;  /* 0x0000000800f67213 */ /* 0x000fe20000000000 */
[----:B------:R-:W-:Y:S02]  /*ac90*/  @!P6 IMAD.IADD R242, R242, 0x1, -R4 ;  /* 0x00000001f2f2e824 */ /* 0x000fe400078e0a04 */
[----:B------:R-:W-:Y:S01]  /*aca0*/  IMAD R244, R4, R244, R6 ;  /* 0x000000f404f47224 */ /* 0x000fe200078e0206 */
[----:B------:R-:W-:Y:S01]  /*acb0*/  IADD3 R6, R152, 0xeb, RZ ;  /* 0x000000eb98067810 */ /* 0x000fe20007ffe0ff */
[----:B------:R-:W-:Y:S01]  /*acc0*/  @!P3 IMAD.IADD R239, R239, 0x1, -R4 ;  /* 0x00000001efefb824 */ /* 0x000fe200078e0a04 */
[----:B------:R-:W-:Y:S01]  /*acd0*/  ISETP.GT.U32.AND P6, PT, R4, R242, PT ;  /* 0x000000f20400720c */ /* 0x000fe20003fc4070 */
[----:B------:R-:W-:Y:S01]  /*ace0*/  IMAD.HI.U32 R13, R0, R246, RZ ;  /* 0x000000f6000d7227 */ /* 0x000fe200078e00ff */
[----:B------:R-:W-:-:S02]  /*acf0*/  ISETP.GT.U32.AND P3, PT, R4, R243, PT ;  /* 0x000000f30400720c */ /* 0x000fc40003f64070 */
[----:B------:R-:W-:Y:S01]  /*ad00*/  IABS R247, R6 ;  /* 0x0000000600f77213 */ /* 0x000fe20000000000 */
[----:B------:R-:W-:Y:S02]  /*ad10*/  VIADD R18, R152, 0xed ;  /* 0x000000ed98127836 */ /* 0x000fe40000000000 */
[----:B------:R-:W-:Y:S02]  /*ad20*/  IMAD.MOV R13, RZ, RZ, -R13 ;  /* 0x000000ffff0d7224 */ /* 0x000fe400078e0a0d */
[----:B------:R-:W-:Y:S01]  /*ad30*/  @!P1 IMAD.IADD R245, R245, 0x1, -R4 ;  /* 0x00000001f5f59824 */ /* 0x000fe200078e0a04 */
[----:B------:R-:W-:Y:S01]  /*ad40*/  IABS R249, R18 ;  /* 0x0000001200f97213 */ /* 0x000fe20000000000 */
[----:B------:R-:W-:-:S03]  /*ad50*/  IMAD.HI.U32 R2, R0, R247, RZ ;  /* 0x000000f700027227 */ /* 0x000fc600078e00ff */
[C---:B------:R-:W-:Y:S01]  /*ad60*/  ISETP.GT.U32.AND P1, PT, R4.reuse, R245, PT ;  /* 0x000000f50400720c */ /* 0x040fe20003f24070 */
[----:B------:R-:W-:Y:S02]  /*ad70*/  IMAD R246, R4, R13, R246 ;  /* 0x0000000d04f67224 */ /* 0x000fe400078e02f6 */
[----:B------:R-:W-:Y:S02]  /*ad80*/  IMAD.MOV R2, RZ, RZ, -R2 ;  /* 0x000000ffff027224 */ /* 0x000fe400078e0a02 */
[----:B------:R-:W-:-:S04]  /*ad90*/  IMAD.HI.U32 R14, R0, R249, RZ ;  /* 0x000000f9000e7227 */ /* 0x000fc800078e00ff */
[--C-:B------:R-:W-:Y:S01]  /*ada0*/  @!P6 IMAD.IADD R242, R242, 0x1, -R4.reuse ;  /* 0x00000001f2f2e824 */ /* 0x100fe200078e0a04 */
[C---:B------:R-:W-:Y:S01]  /*adb0*/  ISETP.GT.U32.AND P6, PT, R4.reuse, R246, PT ;  /* 0x000000f60400720c */ /* 0x040fe20003fc4070 */
[----:B------:R-:W-:Y:S02]  /*adc0*/  @!P3 IMAD.IADD R243, R243, 0x1, -R4 ;  /* 0x00000001f3f3b824 */ /* 0x000fe400078e0a04 */
[C---:B------:R-:W-:Y:S02]  /*add0*/  IMAD R247, R4.reuse, R2, R247 ;  /* 0x0000000204f77224 */ /* 0x040fe400078e02f7 */
[----:B------:R-:W-:Y:S01]  /*ade0*/  IMAD.MOV R2, RZ, RZ, -R14 ;  /* 0x000000ffff027224 */ /* 0x000fe200078e0a0e */
[C---:B------:R-:W-:Y:S01]  /*adf0*/  ISETP.GT.U32.AND P3, PT, R4.reuse, R243, PT ;  /* 0x000000f30400720c */ /* 0x040fe20003f64070 */
[----:B------:R-:W-:Y:S02]  /*ae00*/  @!P1 IMAD.IADD R245, R245, 0x1, -R4 ;  /* 0x00000001f5f59824 */ /* 0x000fe400078e0a04 */
[C---:B------:R-:W-:Y:S01]  /*ae10*/  IMAD R249, R4.reuse, R2, R249 ;  /* 0x0000000204f97224 */ /* 0x040fe200078e02f9 */
[----:B------:R-:W-:Y:S01]  /*ae20*/  IABS R2, R152 ;  /* 0x0000009800027213 */ /* 0x000fe20000000000 */
[----:B------:R-:W-:Y:S01]  /*ae30*/  @!P5 IMAD.MOV R236, RZ, RZ, -R236 ;  /* 0x000000ffffecd224 */ /* 0x000fe200078e0aec */
[----:B------:R-:W-:Y:S01]  /*ae40*/  ISETP.GT.U32.AND P5, PT, R4, R240, PT ;  /* 0x000000f00400720c */ /* 0x000fe20003fa4070 */
[----:B------:R-:W-:Y:S01]  /*ae50*/  @!P6 IMAD.IADD R246, R246, 0x1, -R4 ;  /* 0x00000001f6f6e824 */ /* 0x000fe200078e0a04 */
[----:B------:R-:W-:Y:S01]  /*ae60*/  ISETP.GT.U32.AND P1, PT, R4, R249, PT ;  /* 0x000000f90400720c */ /* 0x000fe20003f24070 */
[----:B------:R-:W-:-:S02]  /*ae70*/  VIADD R16, R152, 0xee ;  /* 0x000000ee98107836 */ /* 0x000fc40000000000 */
[----:B------:R-:W-:Y:S01]  /*ae80*/  IMAD.HI.U32 R13, R0, R248, RZ ;  /* 0x000000f8000d7227 */ /* 0x000fe200078e00ff */
[C---:B------:R-:W-:Y:S02]  /*ae90*/  ISETP.GT.U32.AND P6, PT, R4.reuse, R246, PT ;  /* 0x000000f60400720c */ /* 0x040fe40003fc4070 */
[----:B------:R-:W-:Y:S01]  /*aea0*/  IABS R251, R16 ;  /* 0x0000001000fb7213 */ /* 0x000fe20000000000 */
[--C-:B------:R-:W-:Y:S01]  /*aeb0*/  @!P3 IMAD.IADD R243, R243, 0x1, -R4.reuse ;  /* 0x00000001f3f3b824 */ /* 0x100fe200078e0a04 */
[----:B------:R-:W-:Y:S01]  /*aec0*/  ISETP.GT.U32.AND P3, PT, R4, R247, PT ;  /* 0x000000f70400720c */ /* 0x000fe20003f64070 */
[----:B------:R-:W-:Y:S02]  /*aed0*/  IMAD.MOV R13, RZ, RZ, -R13 ;  /* 0x000000ffff0d7224 */ /* 0x000fe400078e0a0d */
[--C-:B------:R-:W-:Y:S02]  /*aee0*/  @!P5 IMAD.IADD R240, R240, 0x1, -R4.reuse ;  /* 0x00000001f0f0d824 */ /* 0x100fe400078e0a04 */
[----:B------:R-:W-:-:S02]  /*aef0*/  @!P1 IMAD.IADD R249, R249, 0x1, -R4 ;  /* 0x00000001f9f99824 */ /* 0x000fc400078e0a04 */
[C---:B------:R-:W-:Y:S01]  /*af00*/  IMAD R248, R4.reuse, R13, R248 ;  /* 0x0000000d04f87224 */ /* 0x040fe200078e02f8 */
[----:B------:R-:W-:Y:S01]  /*af10*/  ISETP.GT.U32.AND P5, PT, R4, R240, PT ;  /* 0x000000f00400720c */ /* 0x000fe20003fa4070 */
[----:B------:R-:W-:Y:S01]  /*af20*/  IMAD.HI.U32 R13, R0, R251, RZ ;  /* 0x000000fb000d7227 */ /* 0x000fe200078e00ff */
[----:B------:R-:W-:-:S03]  /*af30*/  ISETP.GT.U32.AND P1, PT, R4, R249, PT ;  /* 0x000000f90400720c */ /* 0x000fc60003f24070 */
[----:B------:R-:W-:-:S04]  /*af40*/  IMAD.HI.U32 R15, R0, R27, RZ ;  /* 0x0000001b000f7227 */ /* 0x000fc800078e00ff */
[--C-:B------:R-:W-:Y:S01]  /*af50*/  @!P6 IMAD.IADD R246, R246, 0x1, -R4.reuse ;  /* 0x00000001f6f6e824 */ /* 0x100fe200078e0a04 */
[----:B------:R-:W-:Y:S01]  /*af60*/  ISETP.GE.AND P6, PT, R5, RZ, PT ;  /* 0x000000ff0500720c */ /* 0x000fe20003fc6270 */
[--C-:B------:R-:W-:Y:S02]  /*af70*/  @!P3 IMAD.IADD R247, R247, 0x1, -R4.reuse ;  /* 0x00000001f7f7b824 */ /* 0x100fe400078e0a04 */
[----:B------:R-:W-:Y:S02]  /*af80*/  IMAD.MOV R5, RZ, RZ, -R13 ;  /* 0x000000ffff057224 */ /* 0x000fe400078e0a0d */
[----:B------:R-:W-:Y:S01]  /*af90*/  IMAD.MOV R13, RZ, RZ, -R15 ;  /* 0x000000ffff0d7224 */ /* 0x000fe200078e0a0f */
[C---:B------:R-:W-:Y:S01]  /*afa0*/  ISETP.GT.U32.AND P3, PT, R4.reuse, R247, PT ;  /* 0x000000f70400720c */ /* 0x040fe20003f64070 */
[----:B------:R-:W-:Y:S02]  /*afb0*/  @!P1 IMAD.IADD R249, R249, 0x1, -R4 ;  /* 0x00000001f9f99824 */ /* 0x000fe400078e0a04 */
[----:B------:R-:W-:-:S02]  /*afc0*/  IMAD R27, R4, R13, R27 ;  /* 0x0000000d041b7224 */ /* 0x000fc400078e021b */
[----:B------:R-:W-:Y:S01]  /*afd0*/  @!P5 IMAD.IADD R240, R240, 0x1, -R4 ;  /* 0x00000001f0f0d824 */ /* 0x000fe200078e0a04 */
[C---:B------:R-:W-:Y:S01]  /*afe0*/  ISETP.GT.U32.AND P5, PT, R4.reuse, R244, PT ;  /* 0x000000f40400720c */ /* 0x040fe20003fa4070 */
[C---:B------:R-:W-:Y:S01]  /*aff0*/  IMAD R251, R4.reuse, R5, R251 ;  /* 0x0000000504fb7224 */ /* 0x040fe200078e02fb */
[----:B------:R-:W-:Y:S01]  /*b000*/  ISETP.GT.U32.AND P1, PT, R4, R27, PT ;  /* 0x0000001b0400720c */ /* 0x000fe20003f24070 */
[----:B------:R-:W-:-:S04]  /*b010*/  IMAD.HI.U32 R5, R0, R26, RZ ;  /* 0x0000001a00057227 */ /* 0x000fc800078e00ff */
[--C-:B------:R-:W-:Y:S01]  /*b020*/  @!P3 IMAD.IADD R247, R247, 0x1, -R4.reuse ;  /* 0x00000001f7f7b824 */ /* 0x100fe200078e0a04 */
[----:B------:R-:W-:Y:S01]  /*b030*/  ISETP.GE.AND P3, PT, R7, RZ, PT ;  /* 0x000000ff0700720c */ /* 0x000fe20003f66270 */
[----:B------:R-:W-:Y:S02]  /*b040*/  VIADD R7, R152, 0xf1 ;  /* 0x000000f198077836 */ /* 0x000fe40000000000 */
[----:B------:R-:W-:Y:S02]  /*b050*/  IMAD.MOV R5, RZ, RZ, -R5 ;  /* 0x000000ffff057224 */ /* 0x000fe400078e0a05 */
[----:B------:R-:W-:Y:S01]  /*b060*/  @!P5 IADD3 R244, R244, -R4, RZ ;  /* 0x80000004f4f4d210 */ /* 0x000fe20007ffe0ff */
[----:B------:R-:W-:Y:S01]  /*b070*/  VIADD R35, R152, 0xf2 ;  /* 0x000000f298237836 */ /* 0x000fe20000000000 */
[----:B------:R-:W-:Y:S01]  /*b080*/  IABS R25, R7 ;  /* 0x0000000700197213 */ /* 0x000fe20000000000 */
[----:B------:R-:W-:Y:S01]  /*b090*/  @!P1 IMAD.IADD R27, R27, 0x1, -R4 ;  /* 0x000000011b1b9824 */ /* 0x000fe200078e0a04 */
[C---:B------:R-:W-:Y:S01]  /*b0a0*/  ISETP.GT.U32.AND P5, PT, R4.reuse, R244, PT ;  /* 0x000000f40400720c */ /* 0x040fe20003fa4070 */
[----:B------:R-:W-:Y:S01]  /*b0b0*/  IMAD R26, R4, R5, R26 ;  /* 0x00000005041a7224 */ /* 0x000fe200078e021a */
[----:B------:R-:W-:Y:S01]  /*b0c0*/  IABS R24, R35 ;  /* 0x0000002300187213 */ /* 0x000fe20000000000 */
[----:B------:R-:W-:Y:S01]  /*b0d0*/  IMAD.HI.U32 R13, R0, R25, RZ ;  /* 0x00000019000d7227 */ /* 0x000fe200078e00ff */
[----:B------:R-:W-:-:S03]  /*b0e0*/  ISETP.GT.U32.AND P1, PT, R4, R27, PT ;  /* 0x0000001b0400720c */ /* 0x000fc60003f24070 */
[----:B------:R-:W-:Y:S02]  /*b0f0*/  IMAD.MOV R5, RZ, RZ, -R13 ;  /* 0x000000ffff057224 */ /* 0x000fe400078e0a0d */
[----:B------:R-:W-:-:S04]  /*b100*/  IMAD.HI.U32 R15, R0, R24, RZ ;  /* 0x00000018000f7227 */ /* 0x000fc800078e00ff */
[----:B------:R-:W-:Y:S02]  /*b110*/  IMAD R25, R4, R5, R25 ;  /* 0x0000000504197224 */ /* 0x000fe400078e0219 */
[--C-:B------:R-:W-:Y:S01]  /*b120*/  @!P5 IMAD.IADD R244, R244, 0x1, -R4.reuse ;  /* 0x00000001f4f4d824 */ /* 0x100fe200078e0a04 */
[C---:B------:R-:W-:Y:S01]  /*b130*/  ISETP.GT.U32.AND P5, PT, R4.reuse, R248, PT ;  /* 0x000000f80400720c */ /* 0x040fe20003fa4070 */
[----:B------:R-:W-:Y:S01]  /*b140*/  @!P1 IMAD.IADD R27, R27, 0x1, -R4 ;  /* 0x000000011b1b9824 */ /* 0x000fe200078e0a04 */
[----:B------:R-:W-:Y:S01]  /*b150*/  ISETP.GT.U32.AND P1, PT, R4, R25, PT ;  /* 0x000000190400720c */ /* 0x000fe20003f24070 */
[----:B------:R-:W-:-:S04]  /*b160*/  IMAD.HI.U32 R14, R0, R2, RZ ;  /* 0x00000002000e7227 */ /* 0x000fc800078e00ff */
[----:B------:R-:W-:Y:S01]  /*b170*/  IMAD.MOV R15, RZ, RZ, -R15 ;  /* 0x000000ffff0f7224 */ /* 0x000fe200078e0a0f */
[----:B------:R-:W-:Y:S01]  /*b180*/  IADD3 R14, -R14, RZ, RZ ;  /* 0x000000ff0e0e7210 */ /* 0x000fe20007ffe1ff */
[----:B------:R-:W-:Y:S02]  /*b190*/  VIADD R252, R152, 0xf5 ;  /* 0x000000f598fc7836 */ /* 0x000fe40000000000 */
[----:B------:R-:W-:Y:S02]  /*b1a0*/  IMAD R24, R4, R15, R24 ;  /* 0x0000000f04187224 */ /* 0x000fe400078e0218 */
[--C-:B------:R-:W-:Y:S01]  /*b1b0*/  @!P5 IMAD.IADD R248, R248, 0x1, -R4.reuse ;  /* 0x00000001f8f8d824 */ /* 0x100fe200078e0a04 */
[----:B------:R-:W-:Y:S01]  /*b1c0*/  IABS R21, R252 ;  /* 0x000000fc00157213 */ /* 0x000fe20000000000 */
[----:B------:R-:W-:Y:S02]  /*b1d0*/  @!P1 IMAD.IADD R25, R25, 0x1, -R4 ;  /* 0x0000000119199824 */ /* 0x000fe400078e0a04 */
[C---:B------:R-:W-:Y:S01]  /*b1e0*/  IMAD R2, R4.reuse, R14, R2 ;  /* 0x0000000e04027224 */ /* 0x040fe200078e0202 */
[----:B------:R-:W-:Y:S01]  /*b1f0*/  ISETP.GT.U32.AND P5, PT, R4, R248, PT ;  /* 0x000000f80400720c */ /* 0x000fe20003fa4070 */
[----:B------:R-:W-:Y:S01]  /*b200*/  IMAD.HI.U32 R14, R0, R23, RZ ;  /* 0x00000017000e7227 */ /* 0x000fe200078e00ff */
[----:B------:R-:W-:-:S03]  /*b210*/  ISETP.GT.U32.AND P1, PT, R4, R25, PT ;  /* 0x000000190400720c */ /* 0x000fc60003f24070 */
[----:B------:R-:W-:Y:S02]  /*b220*/  IMAD.MOV R5, RZ, RZ, -R14 ;  /* 0x000000ffff057224 */ /* 0x000fe400078e0a0e */
[----:B------:R-:W-:Y:S02]  /*b230*/  VIADD R156, R152, 0xf7 ;  /* 0x000000f7989c7836 */ /* 0x000fe40000000000 */
[----:B------:R-:W-:Y:S02]  /*b240*/  IMAD R23, R4, R5, R23 ;  /* 0x0000000504177224 */ /* 0x000fe400078e0217 */
[----:B------:R-:W-:Y:S01]  /*b250*/  IMAD.HI.U32 R5, R0, R21, RZ ;  /* 0x0000001500057227 */ /* 0x000fe200078e00ff */
[----:B------:R-:W-:-:S03]  /*b260*/  IABS R19, R156 ;  /* 0x0000009c00137213 */ /* 0x000fc60000000000 */
[--C-:B------:R-:W-:Y:S01]  /*b270*/  @!P1 IMAD.IADD R25, R25, 0x1, -R4.reuse ;  /* 0x0000000119199824 */ /* 0x100fe200078e0a04 */
[----:B------:R-:W-:Y:S01]  /*b280*/  ISETP.GT.U32.AND P1, PT, R4, R24, PT ;  /* 0x000000180400720c */ /* 0x000fe20003f24070 */
[--C-:B------:R-:W-:Y:S01]  /*b290*/  @!P5 IMAD.IADD R248, R248, 0x1, -R4.reuse ;  /* 0x00000001f8f8d824 */ /* 0x100fe200078e0a04 */
[----:B------:R-:W-:Y:S01]  /*b2a0*/  ISETP.GT.U32.AND P5, PT, R4, R251, PT ;  /* 0x000000fb0400720c */ /* 0x000fe20003fa4070 */
[----:B------:R-:W-:Y:S02]  /*b2b0*/  IMAD.MOV R5, RZ, RZ, -R5 ;  /* 0x000000ffff057224 */ /* 0x000fe400078e0a05 */
[----:B------:R-:W-:Y:S02]  /*b2c0*/  VIADD R33, R152, 0xf4 ;  /* 0x000000f498217836 */ /* 0x000fe40000000000 */
[----:B------:R-:W-:Y:S02]  /*b2d0*/  IMAD R21, R4, R5, R21 ;  /* 0x0000000504157224 */ /* 0x000fe400078e0215 */
[----:B------:R-:W-:Y:S01]  /*b2e0*/  IMAD.HI.U32 R14, R0, R19, RZ ;  /* 0x00000013000e7227 */ /* 0x000fe200078e00ff */
[----:B------:R-:W-:Y:S01]  /*b2f0*/  IABS R22, R33 ;  /* 0x0000002100167213 */ /* 0x000fe20000000000 */
[----:B------:R2:W-:Y:S02]  /*b300*/  STL [R1+0x2b74], R33 ;  /* 0x002b742101007387 */ /* 0x0005e40000100800 */
[--C-:B------:R-:W-:Y:S01]  /*b310*/  @!P1 IMAD.IADD R24, R24, 0x1, -R4.reuse ;  /* 0x0000000118189824 */ /* 0x100fe200078e0a04 */
[----:B------:R-:W-:Y:S01]  /*b320*/  ISETP.GT.U32.AND P1, PT, R4, R23, PT ;  /* 0x000000170400720c */ /* 0x000fe20003f24070 */
[----:B------:R-:W-:-:S02]  /*b330*/  @!P5 IMAD.IADD R251, R251, 0x1, -R4 ;  /* 0x00000001fbfbd824 */ /* 0x000fc400078e0a04 */
[C---:B------:R-:W-:Y:S02]  /*b340*/  VIADD R153, R152.reuse, 0xf6 ;  /* 0x000000f698997836 */ /* 0x040fe40000000000 */
[----:B------:R-:W-:Y:S01]  /*b350*/  VIADD R157, R152, 0xf8 ;  /* 0x000000f8989d7836 */ /* 0x000fe20000000000 */
[----:B------:R-:W-:Y:S01]  /*b360*/  ISETP.GT.U32.AND P5, PT, R4, R251, PT ;  /* 0x000000fb0400720c */ /* 0x000fe20003fa4070 */
[----:B------:R-:W-:Y:S01]  /*b370*/  IMAD.MOV R5, RZ, RZ, -R14 ;  /* 0x000000ffff057224 */ /* 0x000fe200078e0a0e */
[----:B------:R-:W-:Y:S01]  /*b380*/  IABS R20, R153 ;  /* 0x0000009900147213 */ /* 0x000fe20000000000 */
[----:B------:R-:W-:Y:S01]  /*b390*/  IMAD.HI.U32 R13, R0, R22, RZ ;  /* 0x00000016000d7227 */ /* 0x000fe200078e00ff */
[----:B------:R-:W-:Y:S01]  /*b3a0*/  IABS R18, R157 ;  /* 0x0000009d00127213 */ /* 0x000fe20000000000 */
[----:B------:R-:W-:Y:S02]  /*b3b0*/  STL [R1+0x2b70], R252 ;  /* 0x002b70fc01007387 */ /* 0x000fe40000100800 */
[----:B------:R-:W-:Y:S01]  /*b3c0*/  @!P1 IMAD.IADD R23, R23, 0x1, -R4 ;  /* 0x0000000117179824 */ /* 0x000fe200078e0a04 */
[----:B------:R-:W-:Y:S01]  /*b3d0*/  ISETP.GT.U32.AND P1, PT, R4, R21, PT ;  /* 0x000000150400720c */ /* 0x000fe20003f24070 */
[----:B------:R-:W-:-:S02]  /*b3e0*/  VIADD R158, R152, 0xf9 ;  /* 0x000000f9989e7836 */ /* 0x000fc40000000000 */
[C---:B------:R-:W-:Y:S02]  /*b3f0*/  VIADD R32, R152.reuse, 0xfa ;  /* 0x000000fa98207836 */ /* 0x040fe40000000000 */
[----:B------:R-:W-:Y:S01]  /*b400*/  VIADD R31, R152, 0xfb ;  /* 0x000000fb981f7836 */ /* 0x000fe20000000000 */
[----:B------:R-:W-:Y:S01]  /*b410*/  @!P5 IADD3 R251, R251, -R4, RZ ;  /* 0x80000004fbfbd210 */ /* 0x000fe20007ffe0ff */
[C---:B------:R-:W-:Y:S01]  /*b420*/  IMAD R19, R4.reuse, R5, R19 ;  /* 0x0000000504137224 */ /* 0x040fe200078e0213 */
[----:B------:R-:W-:Y:S01]  /*b430*/  ISETP.GT.U32.AND P5, PT, R4, R26, PT ;  /* 0x0000001a0400720c */ /* 0x000fe20003fa4070 */
[----:B------:R-:W-:Y:S01]  /*b440*/  IMAD.MOV R13, RZ, RZ, -R13 ;  /* 0x000000ffff0d7224 */ /* 0x000fe200078e0a0d */
[----:B------:R-:W-:Y:S01]  /*b450*/  IABS R17, R158 ;  /* 0x0000009e00117213 */ /* 0x000fe20000000000 */
[----:B------:R-:W-:Y:S01]  /*b460*/  IMAD.HI.U32 R28, R0, R18, RZ ;  /* 0x00000012001c7227 */ /* 0x000fe200078e00ff */
[----:B------:R-:W-:Y:S01]  /*b470*/  IABS R5, R40 ;  /* 0x0000002800057213 */ /* 0x000fe20000000000 */
[----:B------:R-:W-:Y:S02]  /*b480*/  STL [R1+0x2b6c], R153 ;  /* 0x002b6c9901007387 */ /* 0x000fe40000100800 */
[----:B------:R-:W-:Y:S01]  /*b490*/  @!P1 IMAD.IADD R21, R21, 0x1, -R4 ;  /* 0x0000000115159824 */ /* 0x000fe200078e0a04 */
[C---:B------:R-:W-:Y:S01]  /*b4a0*/  ISETP.GT.U32.AND P1, PT, R4.reuse, R19, PT ;  /* 0x000000130400720c */ /* 0x040fe20003f24070 */
[----:B------:R-:W-:-:S02]  /*b4b0*/  IMAD R22, R4, R13, R22 ;  /* 0x0000000d04167224 */ /* 0x000fc400078e0216 */
[C---:B------:R-:W-:Y:S02]  /*b4c0*/  VIADD R30, R152.reuse, 0xfc ;  /* 0x000000fc981e7836 */ /* 0x040fe40000000000 */
[----:B------:R-:W-:Y:S01]  /*b4d0*/  VIADD R29, R152, 0xfd ;  /* 0x000000fd981d7836 */ /* 0x000fe20000000000 */
[----:B------:R-:W-:Y:S01]  /*b4e0*/  @!P5 IADD3 R26, R26, -R4, RZ ;  /* 0x800000041a1ad210 */ /* 0x000fe20007ffe0ff */
[----:B------:R-:W-:-:S04]  /*b4f0*/  IMAD.HI.U32 R13, R0, R20, RZ ;  /* 0x00000014000d7227 */ /* 0x000fc800078e00ff */
[----:B------:R-:W-:Y:S01]  /*b500*/  @!P0 IMAD.MOV R238, RZ, RZ, -R238 ;  /* 0x000000ffffee8224 */ /* 0x000fe200078e0aee */
[----:B------:R-:W-:Y:S01]  /*b510*/  ISETP.GT.U32.AND P5, PT, R4, R26, PT ;  /* 0x0000001a0400720c */ /* 0x000fe20003fa4070 */
[----:B------:R-:W-:Y:S01]  /*b520*/  IMAD.HI.U32 R16, R0, R17, RZ ;  /* 0x0000001100107227 */ /* 0x000fe200078e00ff */
[----:B------:R-:W-:Y:S01]  /*b530*/  @!P3 IADD3 R241, -R241, RZ, RZ ;  /* 0x000000fff1f1b210 */ /* 0x000fe20007ffe1ff */
[----:B------:R-:W-:Y:S02]  /*b540*/  STL [R1+0x2b68], R156 ;  /* 0x002b689c01007387 */ /* 0x000fe40000100800 */
[----:B------:R-:W-:Y:S01]  /*b550*/  IMAD.MOV R15, RZ, RZ, -R13 ;  /* 0x000000ffff0f7224 */ /* 0x000fe200078e0a0d */
[----:B------:R-:W-:Y:S01]  /*b560*/  IADD3 R13, -R28, RZ, RZ ;  /* 0x000000ff1c0d7210 */ /* 0x000fe20007ffe1ff */
[----:B------:R-:W-:Y:S01]  /*b570*/  IMAD.MOV R14, RZ, RZ, -R16 ;  /* 0x000000ffff0e7224 */ /* 0x000fe200078e0a10 */
[----:B------:R-:W-:Y:S01]  /*b580*/  IABS R16, R32 ;  /* 0x0000002000107213 */ /* 0x000fe20000000000 */
[C---:B------:R-:W-:Y:S01]  /*b590*/  IMAD R20, R4.reuse, R15, R20 ;  /* 0x0000000f04147224 */ /* 0x040fe200078e0214 */
[----:B------:R-:W-:Y:S01]  /*b5a0*/  IABS R15, R31 ;  /* 0x0000001f000f7213 */ /* 0x000fe20000000000 */
[C---:B------:R-:W-:Y:S01]  /*b5b0*/  IMAD R18, R4.reuse, R13, R18 ;  /* 0x0000000d04127224 */ /* 0x040fe200078e0212 */
[----:B------:R-:W-:Y:S01]  /*b5c0*/  IABS R13, R29 ;  /* 0x0000001d000d7213 */ /* 0x000fe20000000000 */
[C---:B------:R-:W-:Y:S01]  /*b5d0*/  IMAD R17, R4.reuse, R14, R17 ;  /* 0x0000000e04117224 */ /* 0x040fe200078e0211 */
[----:B------:R-:W-:Y:S01]  /*b5e0*/  IABS R14, R30 ;  /* 0x0000001e000e7213 */ /* 0x000fe20000000000 */
[----:B------:R-:W-:Y:S01]  /*b5f0*/  @!P1 IMAD.IADD R19, R19, 0x1, -R4 ;  /* 0x0000000113139824 */ /* 0x000fe200078e0a04 */
[----:B------:R-:W-:Y:S01]  /*b600*/  ISETP.GT.U32.AND P1, PT, R4, R24, PT ;  /* 0x000000180400720c */ /* 0x000fe20003f24070 */
[----:B------:R-:W-:Y:S01]  /*b610*/  IMAD.HI.U32 R39, R0, R16, RZ ;  /* 0x0000001000277227 */ /* 0x000fe200078e00ff */
[----:B------:R-:W-:Y:S01]  /*b620*/  ISETP.GT.U32.AND P0, PT, R4, R23, PT ;  /* 0x000000170400720c */ /* 0x000fe20003f04070 */
[----:B------:R-:W-:Y:S02]  /*b630*/  STL [R1+0x2b64], R157 ;  /* 0x002b649d01007387 */ /* 0x000fe40000100800 */
[----:B------:R-:W-:-:S04]  /*b640*/  IMAD.HI.U32 R38, R0, R15, RZ ;  /* 0x0000000f00267227 */ /* 0x000fc800078e00ff */
[----:B------:R-:W-:-:S04]  /*b650*/  IMAD.HI.U32 R37, R0, R14, RZ ;  /* 0x0000000e00257227 */ /* 0x000fc800078e00ff */
[----:B------:R-:W-:-:S04]  /*b660*/  IMAD.HI.U32 R36, R0, R13, RZ ;  /* 0x0000000d00247227 */ /* 0x000fc800078e00ff */
[----:B------:R-:W-:-:S04]  /*b670*/  IMAD.HI.U32 R28, R0, R5, RZ ;  /* 0x00000005001c7227 */ /* 0x000fc800078e00ff */
[--C-:B------:R-:W-:Y:S01]  /*b680*/  @!P5 IMAD.IADD R26, R26, 0x1, -R4.reuse ;  /* 0x000000011a1ad824 */ /* 0x100fe200078e0a04 */
[C---:B------:R-:W-:Y:S01]  /*b690*/  ISETP.GT.U32.AND P5, PT, R4.reuse, R2, PT ;  /* 0x000000020400720c */ /* 0x040fe20003fa4070 */
[----:B------:R-:W-:Y:S01]  /*b6a0*/  IMAD.MOV R0, RZ, RZ, -R39 ;  /* 0x000000ffff007224 */ /* 0x000fe200078e0a27 */
[----:B------:R-:W-:Y:S01]  /*b6b0*/  ISETP.GT.U32.AND P3, PT, R4, R19, PT ;  /* 0x000000130400720c */ /* 0x000fe20003f64070 */
[----:B------:R-:W3:Y:S01]  /*b6c0*/  S2R R39, SR_TID.X ;  /* 0x0000000000277919 */ /* 0x000ee20000002100 */
[----:B------:R-:W-:Y:S01]  /*b6d0*/  @!P1 IMAD.IADD R24, R24, 0x1, -R4 ;  /* 0x0000000118189824 */ /* 0x000fe200078e0a04 */
[----:B------:R-:W-:Y:S01]  /*b6e0*/  IADD3 R36, -R36, RZ, RZ ;  /* 0x000000ff24247210 */ /* 0x000fe20007ffe1ff */
[C---:B------:R-:W-:Y:S01]  /*b6f0*/  IMAD R16, R4.reuse, R0, R16 ;  /* 0x0000000004107224 */ /* 0x040fe200078e0210 */
[C---:B------:R-:W-:Y:S01]  /*b700*/  ISETP.GT.U32.AND P1, PT, R4.reuse, R18, PT ;  /* 0x000000120400720c */ /* 0x040fe20003f24070 */
[----:B------:R-:W-:Y:S01]  /*b710*/  @!P0 IMAD.IADD R23, R23, 0x1, -R4 ;  /* 0x0000000117178824 */ /* 0x000fe200078e0a04 */
[----:B------:R-:W-:Y:S01]  /*b720*/  STL [R1+0x2b60], R158 ;  /* 0x002b609e01007387 */ /* 0x000fe20000100800 */
[----:B------:R-:W-:Y:S01]  /*b730*/  IMAD.MOV R38, RZ, RZ, -R38 ;  /* 0x000000ffff267224 */ /* 0x000fe200078e0a26 */
[----:B------:R-:W-:Y:S01]  /*b740*/  ISETP.GT.U32.AND P0, PT, R4, R16, PT ;  /* 0x000000100400720c */ /* 0x000fe20003f04070 */
[----:B------:R-:W-:Y:S01]  /*b750*/  IMAD.MOV R37, RZ, RZ, -R37 ;  /* 0x000000ffff257224 */ /* 0x000fe200078e0a25 */
[----:B------:R-:W-:Y:S01]  /*b760*/  STL [R1+0x2b5c], R32 ;  /* 0x002b5c2001007387 */ /* 0x000fe20000100800 */
[----:B------:R-:W-:Y:S01]  /*b770*/  @!P5 IMAD.IADD R2, R2, 0x1, -R4 ;  /* 0x000000010202d824 */ /* 0x000fe200078e0a04 */
[----:B------:R-:W-:Y:S01]  /*b780*/  @!P3 IADD3 R19, R19, -R4, RZ ;  /* 0x800000041313b210 */ /* 0x000fe20007ffe0ff */
[C---:B------:R-:W-:Y:S01]  /*b790*/  IMAD R15, R4.reuse, R38, R15 ;  /* 0x00000026040f7224 */ /* 0x040fe200078e020f */
[----:B------:R-:W-:Y:S01]  /*b7a0*/  STL [R1+0x2b58], R31 ;  /* 0x002b581f01007387 */ /* 0x000fe20000100800 */
[----:B------:R-:W-:Y:S01]  /*b7b0*/  IMAD.MOV R28, RZ, RZ, -R28 ;  /* 0x000000ffff1c7224 */ /* 0x000fe200078e0a1c */
[----:B------:R-:W-:Y:S01]  /*b7c0*/  ISETP.GT.U32.AND P5, PT, R4, R2, PT ;  /* 0x000000020400720c */ /* 0x000fe20003fa4070 */
[----:B------:R-:W-:Y:S01]  /*b7d0*/  @!P1 IMAD.IADD R18, R18, 0x1, -R4 ;  /* 0x0000000112129824 */ /* 0x000fe200078e0a04 */
[----:B------:R-:W-:Y:S01]  /*b7e0*/  ISETP.GE.AND P1, PT, R11, RZ, PT ;  /* 0x000000ff0b00720c */ /* 0x000fe20003f26270 */
[----:B------:R-:W-:Y:S01]  /*b7f0*/  STL [R1+0x2b54], R30 ;  /* 0x002b541e01007387 */ /* 0x000fe20000100800 */
[----:B------:R-:W-:-:S02]  /*b800*/  IMAD R13, R4, R36, R13 ;  /* 0x00000024040d7224 */ /* 0x000fc400078e020d */
[----:B------:R-:W-:Y:S01]  /*b810*/  @!P0 IMAD.IADD R16, R16, 0x1, -R4 ;  /* 0x0000000110108824 */ /* 0x000fe200078e0a04 */
[----:B------:R-:W-:Y:S01]  /*b820*/  ISETP.GE.AND P0, PT, R10, RZ, PT ;  /* 0x000000ff0a00720c */ /* 0x000fe20003f06270 */
[----:B------:R-:W-:Y:S01]  /*b830*/  STL [R1+0x2b50], R29 ;  /* 0x002b501d01007387 */ /* 0x000fe20000100800 */
[----:B------:R-:W4:Y:S01]  /*b840*/  LDC.64 R10, c[0x0][0x230] ;  /* 0x00008c00ff0a7b82 */ /* 0x000f220000000a00 */
[----:B------:R-:W-:Y:S01]  /*b850*/  ISETP.GE.AND P3, PT, R12, RZ, PT ;  /* 0x000000ff0c00720c */ /* 0x000fe20003f66270 */
[----:B------:R-:W-:Y:S01]  /*b860*/  IMAD R14, R4, R37, R14 ;  /* 0x00000025040e7224 */ /* 0x000fe200078e020e */
[----:B------:R-:W-:Y:S01]  /*b870*/  STL [R1+0x2b4c], R40 ;  /* 0x002b4c2801007387 */ /* 0x000fe20000100800 */
[----:B------:R-:W-:Y:S01]  /*b880*/  @!P5 IMAD.IADD R2, R2, 0x1, -R4 ;  /* 0x000000010202d824 */ /* 0x000fe200078e0a04 */
[C---:B------:R-:W-:Y:S01]  /*b890*/  ISETP.GT.U32.AND P5, PT, R4.reuse, R22, PT ;  /* 0x000000160400720c */ /* 0x040fe20003fa4070 */
[----:B------:R-:W-:Y:S01]  /*b8a0*/  IMAD R0, R4, R28, R5 ;  /* 0x0000001c04007224 */ /* 0x000fe200078e0205 */
[----:B------:R-:W2:Y:S01]  /*b8b0*/  LDL R38, [R1+0x7c] ;  /* 0x00007c0001267983 */ /* 0x000ea20000100800 */
[----:B---3--:R-:W-:-:S03]  /*b8c0*/  IMAD.SHL.U32 R12, R39, 0x4, RZ ;  /* 0x00000004270c7824 */ /* 0x008fc600078e00ff */
[----:B------:R-:W3:Y:S01]  /*b8d0*/  LDL.LU R37, [R1+0x80] ;  /* 0x0000800001257983 */ /* 0x000ee20000300800 */
[----:B------:R-:W-:Y:S01]  /*b8e0*/  IMAD.MOV.U32 R28, RZ, RZ, R2 ;  /* 0x000000ffff1c7224 */ /* 0x000fe200078e0002 */
[----:B------:R-:W-:Y:S02]  /*b8f0*/  LOP3.LUT R2, R39, 0x60, RZ, 0xc0, !PT ;  /* 0x0000006027027812 */ /* 0x000fe400078ec0ff */
[----:B------:R-:W3:Y:S01]  /*b900*/  LDL R36, [R1+0x84] ;  /* 0x0000840001247983 */ /* 0x000ee20000100800 */
[----:B------:R-:W-:Y:S02]  /*b910*/  LOP3.LUT R12, R12, 0x7c, RZ, 0xc0, !PT ;  /* 0x0000007c0c0c7812 */ /* 0x000fe400078ec0ff */
[----:B------:R-:W-:Y:S01]  /*b920*/  @!P5 IMAD.IADD R22, R22, 0x1, -R4 ;  /* 0x000000011616d824 */ /* 0x000fe200078e0a04 */
[----:B------:R-:W-:Y:S02]  /*b930*/  ISETP.GT.U32.AND P5, PT, R4, R20, PT ;  /* 0x000000140400720c */ /* 0x000fe40003fa4070 */
[----:B------:R-:W-:-:S02]  /*b940*/  IMAD R12, R2, 0x400, R12 ;  /* 0x00000400020c7824 */ /* 0x000fc400078e020c */
[----:B----4-:R-:W-:Y:S02]  /*b950*/  IMAD R2, R3, R11, RZ ;  /* 0x0000000b03027224 */ /* 0x010fe400078e02ff */
[----:B------:R-:W4:Y:S01]  /*b960*/  LDL.LU R3, [R1+0x2bd8] ;  /* 0x002bd80001037983 */ /* 0x000f220000300800 */
[----:B------:R-:W-:Y:S01]  /*b970*/  @!P2 IMAD.MOV R237, RZ, RZ, -R237 ;  /* 0x000000ffffeda224 */ /* 0x000fe200078e0aed */
[C---:B------:R-:W-:Y:S01]  /*b980*/  ISETP.GT.U32.AND P2, PT, R4.reuse, R22, PT ;  /* 0x000000160400720c */ /* 0x040fe20003f44070 */
[----:B------:R-:W-:Y:S01]  /*b990*/  @!P4 IMAD.MOV R239, RZ, RZ, -R239 ;  /* 0x000000ffffefc224 */ /* 0x000fe200078e0aef */
[----:B------:R-:W-:-:S03]  /*b9a0*/  ISETP.GT.U32.AND P4, PT, R4, R21, PT ;  /* 0x000000150400720c */ /* 0x000fc60003f84070 */
[----:B------:R-:W-:Y:S01]  /*b9b0*/  @!P5 IMAD.IADD R20, R20, 0x1, -R4 ;  /* 0x000000011414d824 */ /* 0x000fe200078e0a04 */
[----:B------:R-:W-:Y:S01]  /*b9c0*/  ISETP.GE.AND P5, PT, R152, RZ, PT ;  /* 0x000000ff9800720c */ /* 0x000fe20003fa6270 */
[----:B------:R-:W-:-:S03]  /*b9d0*/  @!P6 IMAD.MOV R240, RZ, RZ, -R240 ;  /* 0x000000fffff0e224 */ /* 0x000fc600078e0af0 */
[----:B------:R-:W-:-:S03]  /*b9e0*/  ISETP.GT.U32.AND P6, PT, R4, R20, PT ;  /* 0x000000140400720c */ /* 0x000fc60003fc4070 */
[--C-:B------:R-:W-:Y:S01]  /*b9f0*/  @!P2 IMAD.IADD R22, R22, 0x1, -R4.reuse ;  /* 0x000000011616a824 */ /* 0x100fe200078e0a04 */
[C---:B------:R-:W-:Y:S01]  /*ba00*/  ISETP.GT.U32.AND P2, PT, R4.reuse, R15, PT ;  /* 0x0000000f0400720c */ /* 0x040fe20003f44070 */
[----:B------:R-:W-:Y:S01]  /*ba10*/  @!P4 IMAD.IADD R21, R21, 0x1, -R4 ;  /* 0x000000011515c824 */ /* 0x000fe200078e0a04 */
[----:B------:R-:W-:-:S03]  /*ba20*/  ISETP.GT.U32.AND P4, PT, R4, R14, PT ;  /* 0x0000000e0400720c */ /* 0x000fc60003f84070 */
[----:B------:R-:W-:Y:S01]  /*ba30*/  @!P5 IMAD.MOV R28, RZ, RZ, -R28 ;  /* 0x000000ffff1cd224 */ /* 0x000fe200078e0a1c */
[----:B------:R-:W-:-:S03]  /*ba40*/  ISETP.GT.U32.AND P5, PT, R4, R17, PT ;  /* 0x000000110400720c */ /* 0x000fc60003fa4070 */
[----:B------:R-:W-:Y:S01]  /*ba50*/  @!P6 IMAD.IADD R20, R20, 0x1, -R4 ;  /* 0x000000011414e824 */ /* 0x000fe200078e0a04 */
[----:B------:R-:W-:Y:S01]  /*ba60*/  ISETP.GT.U32.AND P6, PT, R4, R13, PT ;  /* 0x0000000d0400720c */ /* 0x000fe20003fc4070 */
[----:B------:R-:W-:Y:S02]  /*ba70*/  @!P3 IMAD.MOV R242, RZ, RZ, -R242 ;  /* 0x000000fffff2b224 */ /* 0x000fe400078e0af2 */
[--C-:B------:R-:W-:Y:S01]  /*ba80*/  @!P2 IMAD.IADD R15, R15, 0x1, -R4.reuse ;  /* 0x000000010f0fa824 */ /* 0x100fe200078e0a04 */
[----:B------:R-:W-:Y:S01]  /*ba90*/  ISETP.GE.AND P2, PT, R9, RZ, PT ;  /* 0x000000ff0900720c */ /* 0x000fe20003f46270 */
[----:B------:R-:W-:Y:S01]  /*baa0*/  @!P4 IMAD.IADD R14, R14, 0x1, -R4 ;  /* 0x000000010e0ec824 */ /* 0x000fe200078e0a04 */
[----:B------:R-:W-:-:S03]  /*bab0*/  ISETP.GE.AND P4, PT, R8, RZ, PT ;  /* 0x000000ff0800720c */ /* 0x000fc60003f86270 */
[--C-:B------:R-:W-:Y:S01]  /*bac0*/  @!P5 IMAD.IADD R17, R17, 0x1, -R4.reuse ;  /* 0x000000011111d824 */ /* 0x100fe200078e0a04 */
[C---:B------:R-:W-:Y:S02]  /*bad0*/  ISETP.GT.U32.AND P5, PT, R4.reuse, R0, PT ;  /* 0x000000000400720c */ /* 0x040fe40003fa4070 */
[C---:B------:R-:W-:Y:S01]  /*bae0*/  ISETP.GT.U32.AND P3, PT, R4.reuse, R18, PT ;  /* 0x000000120400720c */ /* 0x040fe20003f64070 */
[----:B------:R-:W-:Y:S01]  /*baf0*/  @!P1 IMAD.MOV R243, RZ, RZ, -R243 ;  /* 0x000000fffff39224 */ /* 0x000fe200078e0af3 */
[----:B------:R-:W-:Y:S01]  /*bb00*/  ISETP.GT.U32.AND P1, PT, R4, R17, PT ;  /* 0x000000110400720c */ /* 0x000fe20003f24070 */
[----:B------:R-:W-:Y:S01]  /*bb10*/  @!P6 IMAD.IADD R13, R13, 0x1, -R4 ;  /* 0x000000010d0de824 */ /* 0x000fe200078e0a04 */
[----:B------:R-:W-:Y:S01]  /*bb20*/  ISETP.GE.AND P6, PT, R6, RZ, PT ;  /* 0x000000ff0600720c */ /* 0x000fe20003fc6270 */
[----:B------:R-:W-:Y:S01]  /*bb30*/  @!P0 IMAD.MOV R244, RZ, RZ, -R244 ;  /* 0x000000fffff48224 */ /* 0x000fe200078e0af4 */
[----:B------:R-:W-:Y:S01]  /*bb40*/  ISETP.GT.U32.AND P0, PT, R4, R16, PT ;  /* 0x000000100400720c */ /* 0x000fe20003f04070 */
[----:B------:R-:W-:Y:S01]  /*bb50*/  @!P2 IMAD.MOV R245, RZ, RZ, -R245 ;  /* 0x000000fffff5a224 */ /* 0x000fe200078e0af5 */
[----:B------:R-:W-:-:S02]  /*bb60*/  IADD3 R9, R152, 0xec, RZ ;  /* 0x000000ec98097810 */ /* 0x000fc40007ffe0ff */
[----:B------:R-:W-:Y:S01]  /*bb70*/  ISETP.GT.U32.AND P2, PT, R4, R15, PT ;  /* 0x0000000f0400720c */ /* 0x000fe20003f44070 */
[----:B------:R-:W-:Y:S01]  /*bb80*/  @!P4 IMAD.MOV R246, RZ, RZ, -R246 ;  /* 0x000000fffff6c224 */ /* 0x000fe200078e0af6 */
[----:B------:R-:W-:Y:S01]  /*bb90*/  @!P5 IADD3 R0, R0, -R4, RZ ;  /* 0x800000040000d210 */ /* 0x000fe20007ffe0ff */
[--C-:B------:R-:W-:Y:S01]  /*bba0*/  @!P3 IMAD.IADD R18, R18, 0x1, -R4.reuse ;  /* 0x000000011212b824 */ /* 0x100fe200078e0a04 */
[----:B------:R-:W-:Y:S01]  /*bbb0*/  ISETP.GT.U32.AND P4, PT, R4, R14, PT ;  /* 0x0000000e0400720c */ /* 0x000fe20003f84070 */
[C---:B------:R-:W-:Y:S01]  /*bbc0*/  VIADD R5, R152.reuse, 0xed ;  /* 0x000000ed98057836 */ /* 0x040fe20000000000 */
[----:B------:R-:W-:Y:S01]  /*bbd0*/  ISETP.GE.AND P3, PT, R9, RZ, PT ;  /* 0x000000ff0900720c */ /* 0x000fe20003f66270 */
[----:B------:R-:W-:Y:S01]  /*bbe0*/  VIADD R9, R152, 0xee ;  /* 0x000000ee98097836 */ /* 0x000fe20000000000 */
[C---:B------:R-:W-:Y:S01]  /*bbf0*/  ISETP.GT.U32.AND P5, PT, R4.reuse, R0, PT ;  /* 0x000000000400720c */ /* 0x040fe20003fa4070 */
[--C-:B------:R-:W-:Y:S01]  /*bc00*/  @!P1 IMAD.IADD R17, R17, 0x1, -R4.reuse ;  /* 0x0000000111119824 */ /* 0x100fe200078e0a04 */
[----:B------:R-:W-:Y:S01]  /*bc10*/  ISETP.GE.AND P1, PT, R5, RZ, PT ;  /* 0x000000ff0500720c */ /* 0x000fe20003f26270 */
[----:B------:R-:W-:Y:S01]  /*bc20*/  @!P6 IMAD.MOV R247, RZ, RZ, -R247 ;  /* 0x000000fffff7e224 */ /* 0x000fe200078e0af7 */
[----:B------:R-:W-:Y:S01]  /*bc30*/  ISETP.GT.U32.AND P6, PT, R4, R13, PT ;  /* 0x0000000d0400720c */ /* 0x000fe20003fc4070 */
[----:B------:R-:W-:Y:S01]  /*bc40*/  @!P0 IMAD.IADD R16, R16, 0x1, -R4 ;  /* 0x0000000110108824 */ /* 0x000fe200078e0a04 */
[----:B------:R-:W-:Y:S01]  /*bc50*/  ISETP.GE.AND P0, PT, R9, RZ, PT ;  /* 0x000000ff0900720c */ /* 0x000fe20003f06270 */
[----:B------:R-:W-:-:S02]  /*bc60*/  VIADD R5, R152, 0xef ;  /* 0x000000ef98057836 */ /* 0x000fc40000000000 */
[----:B------:R-:W-:Y:S01]  /*bc70*/  @!P2 IMAD.IADD R15, R15, 0x1, -R4 ;  /* 0x000000010f0fa824 */ /* 0x000fe200078e0a04 */
[----:B------:R-:W-:Y:S02]  /*bc80*/  @!P4 IADD3 R14, R14, -R4, RZ ;  /* 0x800000040e0ec210 */ /* 0x000fe40007ffe0ff */
[----:B------:R-:W-:Y:S01]  /*bc90*/  ISETP.GE.AND P2, PT, R5, RZ, PT ;  /* 0x000000ff0500720c */ /* 0x000fe20003f46270 */
[----:B------:R-:W-:Y:S01]  /*bca0*/  @!P3 IMAD.MOV R248, RZ, RZ, -R248 ;  /* 0x000000fffff8b224 */ /* 0x000fe200078e0af8 */
[----:B------:R-:W-:Y:S02]  /*bcb0*/  ISETP.GE.AND P4, PT, R250, RZ, PT ;  /* 0x000000fffa00720c */ /* 0x000fe40003f86270 */
[----:B------:R-:W-:Y:S01]  /*bcc0*/  LEA R8, P3, R2, UR4, 0x2 ;  /* 0x0000000402087c11 */ /* 0x000fe2000f8610ff */
[--C-:B------:R-:W-:Y:S02]  /*bcd0*/  @!P5 IMAD.IADD R0, R0, 0x1, -R4.reuse ;  /* 0x000000010000d824 */ /* 0x100fe400078e0a04 */
[----:B------:R-:W-:Y:S01]  /*bce0*/  @!P6 IMAD.IADD R13, R13, 0x1, -R4 ;  /* 0x000000010d0de824 */ /* 0x000fe200078e0a04 */
[----:B------:R-:W-:Y:S01]  /*bcf0*/  LEA.HI.X.SX32 R9, R2, UR5, 0x2, P3 ;  /* 0x0000000502097c11 */ /* 0x000fe200098f16ff */
[----:B------:R-:W-:Y:S01]  /*bd00*/  @!P1 IMAD.MOV R249, RZ, RZ, -R249 ;  /* 0x000000fffff99224 */ /* 0x000fe200078e0af9 */
[----:B------:R-:W-:Y:S01]  /*bd10*/  ISETP.GE.AND P3, PT, R35, RZ, PT ;  /* 0x000000ff2300720c */ /* 0x000fe20003f66270 */
[----:B------:R-:W-:Y:S01]  /*bd20*/  @!P0 IMAD.MOV R251, RZ, RZ, -R251 ;  /* 0x000000fffffb8224 */ /* 0x000fe200078e0afb */
[----:B------:R-:W-:Y:S01]  /*bd30*/  ISETP.GE.AND P6, PT, R7, RZ, PT ;  /* 0x000000ff0700720c */ /* 0x000fe20003fc6270 */
[----:B------:R-:W-:Y:S01]  /*bd40*/  VIADD R10, R10, 0xffffffff ;  /* 0xffffffff0a0a7836 */ /* 0x000fe20000000000 */
[----:B------:R-:W-:Y:S01]  /*bd50*/  ISETP.GE.AND P0, PT, R34, RZ, PT ;  /* 0x000000ff2200720c */ /* 0x000fe20003f06270 */
[----:B------:R-:W-:Y:S01]  /*bd60*/  @!P2 IMAD.MOV R27, RZ, RZ, -R27 ;  /* 0x000000ffff1ba224 */ /* 0x000fe200078e0a1b */
[----:B------:R-:W-:-:S02]  /*bd70*/  ISETP.GE.AND P2, PT, R33, RZ, PT ;  /* 0x000000ff2100720c */ /* 0x000fc40003f46270 */
[----:B------:R4:W-:Y:S01]  /*bd80*/  STL [R1+0x54], R10 ;  /* 0x0000540a01007387 */ /* 0x0009e20000100800 */
[----:B------:R-:W-:Y:S02]  /*bd90*/  @!P4 IADD3 R26, -R26, RZ, RZ ;  /* 0x000000ff1a1ac210 */ /* 0x000fe40007ffe1ff */
[----:B------:R-:W-:Y:S02]  /*bda0*/  ISETP.GE.AND P4, PT, R252, RZ, PT ;  /* 0x000000fffc00720c */ /* 0x000fe40003f86270 */
[----:B------:R-:W-:Y:S01]  /*bdb0*/  @!P3 IMAD.MOV R24, RZ, RZ, -R24 ;  /* 0x000000ffff18b224 */ /* 0x000fe200078e0a18 */
[----:B------:R-:W-:-:S03]  /*bdc0*/  ISETP.GE.AND P3, PT, R156, RZ, PT ;  /* 0x000000ff9c00720c */ /* 0x000fc60003f66270 */
[----:B------:R-:W-:Y:S01]  /*bdd0*/  @!P0 IMAD.MOV R23, RZ, RZ, -R23 ;  /* 0x000000ffff178224 */ /* 0x000fe200078e0a17 */
[----:B------:R-:W-:Y:S01]  /*bde0*/  ISETP.GE.AND P0, PT, R157, RZ, PT ;  /* 0x000000ff9d00720c */ /* 0x000fe20003f06270 */
[----:B------:R-:W-:Y:S01]  /*bdf0*/  @!P2 IMAD.MOV R22, RZ, RZ, -R22 ;  /* 0x000000ffff16a224 */ /* 0x000fe200078e0a16 */
[----:B------:R-:W-:Y:S02]  /*be00*/  ISETP.GE.AND P2, PT, R158, RZ, PT ;  /* 0x000000ff9e00720c */ /* 0x000fe40003f46270 */
[----:B------:R-:W-:Y:S02]  /*be10*/  LOP3.LUT R39, R39, 0x7f, RZ, 0xc0, !PT ;  /* 0x0000007f27277812 */ /* 0x000fe400078ec0ff */
[----:B------:R-:W-:Y:S01]  /*be20*/  @!P4 IMAD.MOV R21, RZ, RZ, -R21 ;  /* 0x000000ffff15c224 */ /* 0x000fe200078e0a15 */
[----:B------:R-:W-:Y:S02]  /*be30*/  ISETP.GE.AND P4, PT, R32, RZ, PT ;  /* 0x000000ff2000720c */ /* 0x000fe40003f86270 */
[----:B------:R-:W-:Y:S01]  /*be40*/  @!P3 IMAD.MOV R19, RZ, RZ, -R19 ;  /* 0x000000ffff13b224 */ /* 0x000fe200078e0a13 */
[----:B------:R-:W-:-:S03]  /*be50*/  ISETP.GE.AND P3, PT, R30, RZ, PT ;  /* 0x000000ff1e00720c */ /* 0x000fc60003f66270 */
[----:B------:R-:W-:Y:S02]  /*be60*/  @!P0 IADD3 R18, -R18, RZ, RZ ;  /* 0x000000ff12128210 */ /* 0x000fe40007ffe1ff */
[----:B------:R-:W-:Y:S01]  /*be70*/  ISETP.GE.AND P0, PT, R29, RZ, PT ;  /* 0x000000ff1d00720c */ /* 0x000fe20003f06270 */
[----:B------:R-:W-:Y:S01]  /*be80*/  @!P2 IMAD.MOV R17, RZ, RZ, -R17 ;  /* 0x000000ffff11a224 */ /* 0x000fe200078e0a11 */
[----:B------:R-:W-:Y:S01]  /*be90*/  ISETP.GE.AND P2, PT, R40, RZ, PT ;  /* 0x000000ff2800720c */ /* 0x000fe20003f46270 */
[-C--:B--2---:R-:W-:Y:S02]  /*bea0*/  IMAD R5, R38, R11.reuse, RZ ;  /* 0x0000000b26057224 */ /* 0x084fe400078e02ff */
[----:B------:R-:W2:Y:S01]  /*beb0*/  LDL.LU R38, [R1+0x50] ;  /* 0x0000500001267983 */ /* 0x000ea20000300800 */
[-C--:B---3--:R-:W-:Y:S02]  /*bec0*/  IMAD R250, R37, R11.reuse, RZ ;  /* 0x0000000b25fa7224 */ /* 0x088fe400078e02ff */
[----:B------:R-:W-:Y:S01]  /*bed0*/  LEA R6, P5, R5, UR4, 0x2 ;  /* 0x0000000405067c11 */ /* 0x000fe2000f8a10ff */
[----:B------:R-:W3:Y:S01]  /*bee0*/  LDL.LU R37, [R1+0x4c] ;  /* 0x00004c0001257983 */ /* 0x000ee20000300800 */
[----:B------:R-:W-:Y:S01]  /*bef0*/  IMAD R11, R36, R11, RZ ;  /* 0x0000000b240b7224 */ /* 0x000fe200078e02ff */
[----:B------:R-:W-:-:S02]  /*bf00*/  LEA R4, P1, R250, UR4, 0x2 ;  /* 0x00000004fa047c11 */ /* 0x000fc4000f8210ff */
[----:B------:R-:W3:Y:S01]  /*bf10*/  LDL.LU R36, [R1+0x48] ;  /* 0x0000480001247983 */ /* 0x000ee20000300800 */
[----:B------:R-:W-:Y:S02]  /*bf20*/  LEA.HI.X.SX32 R7, R5, UR5, 0x2, P5 ;  /* 0x0000000505077c11 */ /* 0x000fe4000a8f16ff */
[----:B------:R-:W-:Y:S01]  /*bf30*/  LEA R2, P5, R11, UR4, 0x2 ;  /* 0x000000040b027c11 */ /* 0x000fe2000f8a10ff */
[----:B------:R-:W3:Y:S01]  /*bf40*/  LDL.LU R35, [R1+0x44] ;  /* 0x0000440001237983 */ /* 0x000ee20000300800 */
[----:B------:R-:W-:-:S03]  /*bf50*/  LEA.HI.X.SX32 R5, R250, UR5, 0x2, P1 ;  /* 0x00000005fa057c11 */ /* 0x000fc600088f16ff */
[----:B-1----:R-:W3:Y:S01]  /*bf60*/  LDL.LU R34, [R1+0x40] ;  /* 0x0000400001227983 */ /* 0x002ee20000300800 */
[----:B----4-:R-:W-:Y:S02]  /*bf70*/  ISETP.NE.AND P1, PT, R3, RZ, PT ;  /* 0x000000ff0300720c */ /* 0x010fe40003f25270 */
[----:B------:R-:W-:Y:S01]  /*bf80*/  LOP3.LUT R250, RZ, R3, RZ, 0x33, !PT ;  /* 0x00000003fffa7212 */ /* 0x000fe200078e33ff */
[----:B------:R-:W4:Y:S01]  /*bf90*/  LDL.LU R33, [R1+0x3c] ;  /* 0x00003c0001217983 */ /* 0x000f220000300800 */
[----:B------:R-:W-:Y:S02]  /*bfa0*/  LEA.HI.X.SX32 R3, R11, UR5, 0x2, P5 ;  /* 0x000000050b037c11 */ /* 0x000fe4000a8f16ff */
[----:B------:R-:W1:Y:S01]  /*bfb0*/  LDC.64 R10, c[0x0][0x238] ;  /* 0x00008e00ff0a7b82 */ /* 0x000e620000000a00 */
[----:B------:R-:W-:Y:S01]  /*bfc0*/  ISETP.GE.AND P5, PT, R153, RZ, PT ;  /* 0x000000ff9900720c */ /* 0x000fe20003fa6270 */
[----:B------:R-:W4:Y:S01]  /*bfd0*/  LDL.LU R32, [R1+0x38] ;  /* 0x0000380001207983 */ /* 0x000f220000300800 */
[----:B------:R-:W-:-:S11]  /*bfe0*/  SEL R28, R250, R28, !P1 ;  /* 0x0000001cfa1c7207 */ /* 0x000fd60004800000 */
[----:B------:R-:W-:Y:S01]  /*bff0*/  @!P5 IMAD.MOV R20, RZ, RZ, -R20 ;  /* 0x000000ffff14d224 */ /* 0x000fe200078e0a14 */
[----:B------:R-:W-:Y:S02]  /*c000*/  ISETP.GE.AND P5, PT, R31, RZ, PT ;  /* 0x000000ff1f00720c */ /* 0x000fe40003fa6270 */
[----:B------:R-:W4:Y:S04]  /*c010*/  LDL.LU R31, [R1+0x34] ;  /* 0x00003400011f7983 */ /* 0x000f280000300800 */
[----:B------:R-:W4:Y:S04]  /*c020*/  LDL.LU R30, [R1+0x30] ;  /* 0x00003000011e7983 */ /* 0x000f280000300800 */
[----:B------:R-:W4:Y:S01]  /*c030*/  LDL.LU R29, [R1+0x2c] ;  /* 0x00002c00011d7983 */ /* 0x000f220000300800 */
[----:B-1----:R-:W-:-:S03]  /*c040*/  IMAD R39, R39, R11, RZ ;  /* 0x0000000b27277224 */ /* 0x002fc600078e02ff */
[----:B------:R-:W4:Y:S04]  /*c050*/  LDL.LU R252, [R1+0x28] ;  /* 0x0000280001fc7983 */ /* 0x000f280000300800 */
[----:B------:R-:W4:Y:S04]  /*c060*/  LDL.LU R153, [R1+0x20] ;  /* 0x0000200001997983 */ /* 0x000f280000300800 */
[----:B------:R-:W4:Y:S04]  /*c070*/  LDL.LU R156, [R1+0x1c] ;  /* 0x00001c00019c7983 */ /* 0x000f280000300800 */
[----:B------:R-:W4:Y:S04]  /*c080*/  LDL.LU R157, [R1+0x18] ;  /* 0x00001800019d7983 */ /* 0x000f280000300800 */
[----:B------:R-:W4:Y:S04]  /*c090*/  LDL.LU R158, [R1+0x14] ;  /* 0x00001400019e7983 */ /* 0x000f280000300800 */
[----:B------:R-:W4:Y:S04]  /*c0a0*/  LDL.LU R40, [R1+0x2bd4] ;  /* 0x002bd40001287983 */ /* 0x000f280000300800 */
[----:B------:R1:W-:Y:S04]  /*c0b0*/  STL [R1+0x60], R39 ;  /* 0x0000602701007387 */ /* 0x0003e80000100800 */
[----:B-1----:R-:W4:Y:S04]  /*c0c0*/  LDL.LU R39, [R1+0x2bd0] ;  /* 0x002bd00001277983 */ /* 0x002f280000300800 */
[----:B------:R1:W-:Y:S04]  /*c0d0*/  STL [R1+0x58], R28 ;  /* 0x0000581c01007387 */ /* 0x0003e80000100800 */
[----:B-1----:R-:W4:Y:S01]  /*c0e0*/  LDL.LU R28, [R1+0x2bcc] ;  /* 0x002bcc00011c7983 */ /* 0x002f220000300800 */
[----:B--2---:R-:W-:-:S02]  /*c0f0*/  SEL R38, R250, R38, !P1 ;  /* 0x00000026fa267207 */ /* 0x004fc40004800000 */
[C---:B---3--:R-:W-:Y:S02]  /*c100*/  SEL R37, R250.reuse, R37, !P1 ;  /* 0x00000025fa257207 */ /* 0x048fe40004800000 */
[C---:B------:R-:W-:Y:S02]  /*c110*/  SEL R36, R250.reuse, R36, !P1 ;  /* 0x00000024fa247207 */ /* 0x040fe40004800000 */
[C---:B------:R-:W-:Y:S02]  /*c120*/  SEL R35, R250.reuse, R35, !P1 ;  /* 0x00000023fa237207 */ /* 0x040fe40004800000 */
[C---:B------:R-:W-:Y:S02]  /*c130*/  SEL R34, R250.reuse, R34, !P1 ;  /* 0x00000022fa227207 */ /* 0x040fe40004800000 */
[C---:B----4-:R-:W-:Y:S02]  /*c140*/  SEL R33, R250.reuse, R33, !P1 ;  /* 0x00000021fa217207 */ /* 0x050fe40004800000 */
[----:B------:R-:W-:-:S02]  /*c150*/  SEL R32, R250, R32, !P1 ;  /* 0x00000020fa207207 */ /* 0x000fc40004800000 */
[C---:B------:R-:W-:Y:S02]  /*c160*/  SEL R31, R250.reuse, R31, !P1 ;  /* 0x0000001ffa1f7207 */ /* 0x040fe40004800000 */
[C---:B------:R-:W-:Y:S02]  /*c170*/  SEL R30, R250.reuse, R30, !P1 ;  /* 0x0000001efa1e7207 */ /* 0x040fe40004800000 */
[C---:B------:R-:W-:Y:S02]  /*c180*/  SEL R29, R250.reuse, R29, !P1 ;  /* 0x0000001dfa1d7207 */ /* 0x040fe40004800000 */
[C---:B------:R-:W-:Y:S02]  /*c190*/  SEL R252, R250.reuse, R252, !P1 ;  /* 0x000000fcfafc7207 */ /* 0x040fe40004800000 */
[C---:B------:R-:W-:Y:S02]  /*c1a0*/  SEL R153, R250.reuse, R153, !P1 ;  /* 0x00000099fa997207 */ /* 0x040fe40004800000 */
[----:B------:R-:W-:-:S02]  /*c1b0*/  SEL R156, R250, R156, !P1 ;  /* 0x0000009cfa9c7207 */ /* 0x000fc40004800000 */
[C---:B------:R-:W-:Y:S02]  /*c1c0*/  SEL R157, R250.reuse, R157, !P1 ;  /* 0x0000009dfa9d7207 */ /* 0x040fe40004800000 */
[C---:B------:R-:W-:Y:S02]  /*c1d0*/  SEL R158, R250.reuse, R158, !P1 ;  /* 0x0000009efa9e7207 */ /* 0x040fe40004800000 */
[----:B------:R-:W-:-:S05]  /*c1e0*/  SEL R28, R250, R28, !P1 ;  /* 0x0000001cfa1c7207 */ /* 0x000fca0004800000 */
[----:B------:R1:W-:Y:S04]  /*c1f0*/  STL [R1+0x220], R28 ;  /* 0x0002201c01007387 */ /* 0x0003e80000100800 */
[----:B-1----:R-:W2:Y:S04]  /*c200*/  LDL.LU R28, [R1+0x10] ;  /* 0x00001000011c7983 */ /* 0x002ea80000300800 */
[----:B------:R1:W-:Y:S04]  /*c210*/  STL [R1+0x9c], R38 ;  /* 0x00009c2601007387 */ /* 0x0003e80000100800 */
[----:B-1----:R-:W3:Y:S04]  /*c220*/  LDL.LU R38, [R1+0x2bc8] ;  /* 0x002bc80001267983 */ /* 0x002ee80000300800 */
[----:B------:R1:W-:Y:S04]  /*c230*/  STL [R1+0x108], R37 ;  /* 0x0001082501007387 */ /* 0x0003e80000100800 */
[----:B-1----:R-:W4:Y:S04]  /*c240*/  LDL.LU R37, [R1+0x2bc4] ;  /* 0x002bc40001257983 */ /* 0x002f280000300800 */
        /* <DEDUP_REMOVED lines=19> */
[----:B-1----:R-:W4:Y:S04]  /*c380*/  LDL.LU R153, [R1+0x2b9c] ;  /* 0x002b9c0001997983 */ /* 0x002f280000300800 */
[----:B------:R1:W-:Y:S04]  /*c390*/  STL [R1+0x1d8], R156 ;  /* 0x0001d89c01007387 */ /* 0x0003e80000100800 */
[----:B-1----:R-:W4:Y:S04]  /*c3a0*/  LDL.LU R156, [R1+0x2b98] ;  /* 0x002b9800019c7983 */ /* 0x002f280000300800 */
[----:B------:R1:W-:Y:S04]  /*c3b0*/  STL [R1+0x200], R157 ;  /* 0x0002009d01007387 */ /* 0x0003e80000100800 */
[----:B-1----:R-:W4:Y:S04]  /*c3c0*/  LDL.LU R157, [R1+0x2b94] ;  /* 0x002b9400019d7983 */ /* 0x002f280000300800 */
[----:B------:R1:W-:Y:S04]  /*c3d0*/  STL [R1+0x218], R158 ;  /* 0x0002189e01007387 */ /* 0x0003e80000100800 */
[----:B-1----:R-:W4:Y:S01]  /*c3e0*/  LDL.LU R158, [R1+0x2b90] ;  /* 0x002b9000019e7983 */ /* 0x002f220000300800 */
[----:B------:R-:W-:Y:S01]  /*c3f0*/  @!P6 IMAD.MOV R25, RZ, RZ, -R25 ;  /* 0x000000ffff19e224 */ /* 0x000fe200078e0a19 */
[C---:B------:R-:W-:Y:S01]  /*c400*/  SEL R39, R250.reuse, R39, !P1 ;  /* 0x00000027fa277207 */ /* 0x040fe20004800000 */
        /* <DEDUP_REMOVED lines=34> */
[C---:B--2---:R-:W-:Y:S02]  /*c630*/  SEL R30, R250.reuse, R30, !P1 ;  /* 0x0000001efa1e7207 */ /* 0x044fe40004800000 */
[C---:B---3--:R-:W-:Y:S02]  /*c640*/  SEL R29, R250.reuse, R29, !P1 ;  /* 0x0000001dfa1d7207 */ /* 0x048fe40004800000 */
[C---:B----4-:R-:W-:Y:S02]  /*c650*/  SEL R252, R250.reuse, R252, !P1 ;  /* 0x000000fcfafc7207 */ /* 0x050fe40004800000 */
[C---:B------:R-:W-:Y:S02]  /*c660*/  SEL R153, R250.reuse, R153, !P1 ;  /* 0x00000099fa997207 */ /* 0x040fe40004800000 */
[C---:B------:R-:W-:Y:S02]  /*c670*/  SEL R156, R250.reuse, R156, !P1 ;  /* 0x0000009cfa9c7207 */ /* 0x040fe40004800000 */
[----:B------:R-:W-:-:S02]  /*c680*/  SEL R157, R250, R157, !P1 ;  /* 0x0000009dfa9d7207 */ /* 0x000fc40004800000 */
[----:B------:R-:W-:-:S05]  /*c690*/  SEL R158, R250, R158, !P1 ;  /* 0x0000009efa9e7207 */ /* 0x000fca0004800000 */
[----:B------:R1:W-:Y:S04]  /*c6a0*/  STL [R1+0x64], R158 ;  /* 0x0000649e01007387 */ /* 0x0003e80000100800 */
[----:B-1----:R-:W2:Y:S04]  /*c6b0*/  LDL.LU R158, [R1+0x2b8c] ;  /* 0x002b8c00019e7983 */ /* 0x002ea80000300800 */
[----:B------:R1:W-:Y:S04]  /*c6c0*/  STL [R1+0xd8], R157 ;  /* 0x0000d89d01007387 */ /* 0x0003e80000100800 */
[----:B-1----:R-:W3:Y:S04]  /*c6d0*/  LDL.LU R157, [R1+0x2b88] ;  /* 0x002b8800019d7983 */ /* 0x002ee80000300800 */
[----:B------:R1:W-:Y:S04]  /*c6e0*/  STL [R1+0x13c], R156 ;  /* 0x00013c9c01007387 */ /* 0x0003e80000100800 */
[----:B-1----:R-:W3:Y:S04]  /*c6f0*/  LDL.LU R156, [R1+0x2b84] ;  /* 0x002b8400019c7983 */ /* 0x002ee80000300800 */
[----:B------:R1:W-:Y:S04]  /*c700*/  STL [R1+0x18c], R153 ;  /* 0x00018c9901007387 */ /* 0x0003e80000100800 */
[----:B-1----:R-:W4:Y:S04]  /*c710*/  LDL.LU R153, [R1+0x2b80] ;  /* 0x002b800001997983 */ /* 0x002f280000300800 */
[----:B------:R-:W-:Y:S04]  /*c720*/  STL [R1+0x1cc], R252 ;  /* 0x0001ccfc01007387 */ /* 0x000fe80000100800 */
[----:B------:R1:W-:Y:S04]  /*c730*/  STL [R1+0x1f8], R29 ;  /* 0x0001f81d01007387 */ /* 0x0003e80000100800 */
[----:B------:R1:W-:Y:S02]  /*c740*/  STL [R1+0x214], R30 ;  /* 0x0002141e01007387 */ /* 0x0003e40000100800 */
[----:B-1----:R-:W-:-:S02]  /*c750*/  SEL R29, R250, R32, !P1 ;  /* 0x00000020fa1d7207 */ /* 0x002fc40004800000 */
[C---:B------:R-:W-:Y:S02]  /*c760*/  SEL R32, R250.reuse, R33, !P1 ;  /* 0x00000021fa207207 */ /* 0x040fe40004800000 */
[C---:B------:R-:W-:Y:S01]  /*c770*/  SEL R30, R250.reuse, R34, !P1 ;  /* 0x00000022fa1e7207 */ /* 0x040fe20004800000 */
[----:B------:R1:W-:Y:S04]  /*c780*/  STL [R1+0x50], R29 ;  /* 0x0000501d01007387 */ /* 0x0003e80000100800 */
[----:B------:R1:W-:Y:S02]  /*c790*/  STL [R1+0xc0], R32 ;  /* 0x0000c02001007387 */ /* 0x0003e40000100800 */
[C---:B-1----:R-:W-:Y:S02]  /*c7a0*/  SEL R29, R250.reuse, R35, !P1 ;  /* 0x00000023fa1d7207 */ /* 0x042fe40004800000 */
[----:B------:R1:W-:Y:S01]  /*c7b0*/  STL [R1+0x128], R30 ;  /* 0x0001281e01007387 */ /* 0x0003e20000100800 */
[----:B------:R-:W-:-:S03]  /*c7c0*/  SEL R32, R250, R36, !P1 ;  /* 0x00000024fa207207 */ /* 0x000fc60004800000 */
[----:B------:R1:W-:Y:S01]  /*c7d0*/  STL [R1+0x17c], R29 ;  /* 0x00017c1d01007387 */ /* 0x0003e20000100800 */
[C---:B------:R-:W-:Y:S02]  /*c7e0*/  SEL R33, R250.reuse, R41, !P1 ;  /* 0x00000029fa217207 */ /* 0x040fe40004800000 */
[C---:B-1----:R-:W-:Y:S01]  /*c7f0*/  SEL R30, R250.reuse, R37, !P1 ;  /* 0x00000025fa1e7207 */ /* 0x042fe20004800000 */
[----:B------:R1:W-:Y:S01]  /*c800*/  STL [R1+0x1c0], R32 ;  /* 0x0001c02001007387 */ /* 0x0003e20000100800 */
[----:B------:R-:W-:-:S03]  /*c810*/  SEL R29, R250, R38, !P1 ;  /* 0x00000026fa1d7207 */ /* 0x000fc60004800000 */
[----:B------:R-:W-:Y:S04]  /*c820*/  STL [R1+0x1f0], R30 ;  /* 0x0001f01e01007387 */ /* 0x000fe80000100800 */
[----:B------:R1:W-:Y:S02]  /*c830*/  STL [R1+0x210], R29 ;  /* 0x0002101d01007387 */ /* 0x0003e40000100800 */
[C---:B-1----:R-:W-:Y:S02]  /*c840*/  SEL R32, R250.reuse, R42, !P1 ;  /* 0x0000002afa207207 */ /* 0x042fe40004800000 */
[----:B------:R1:W-:Y:S01]  /*c850*/  STL [R1+0xa8], R33 ;  /* 0x0000a82101007387 */ /* 0x0003e20000100800 */
[----:B------:R-:W-:-:S03]  /*c860*/  SEL R29, R250, R43, !P1 ;  /* 0x0000002bfa1d7207 */ /* 0x000fc60004800000 */
[----:B------:R1:W-:Y:S02]  /*c870*/  STL [R1+0x114], R32 ;  /* 0x0001142001007387 */ /* 0x0003e40000100800 */
[C---:B-1----:R-:W-:Y:S02]  /*c880*/  SEL R33, R250.reuse, R44, !P1 ;  /* 0x0000002cfa217207 */ /* 0x042fe40004800000 */
[----:B------:R1:W-:Y:S01]  /*c890*/  STL [R1+0x16c], R29 ;  /* 0x00016c1d01007387 */ /* 0x0003e20000100800 */
[----:B------:R-:W-:-:S03]  /*c8a0*/  SEL R32, R250, R45, !P1 ;  /* 0x0000002dfa207207 */ /* 0x000fc60004800000 */
[----:B------:R1:W-:Y:S02]  /*c8b0*/  STL [R1+0x1b4], R33 ;  /* 0x0001b42101007387 */ /* 0x0003e40000100800 */
[C---:B-1----:R-:W-:Y:S02]  /*c8c0*/  SEL R29, R250.reuse, R46, !P1 ;  /* 0x0000002efa1d7207 */ /* 0x042fe40004800000 */
[----:B------:R1:W-:Y:S04]  /*c8d0*/  STL [R1+0x1e8], R32 ;  /* 0x0001e82001007387 */ /* 0x0003e80000100800 */
[----:B------:R1:W-:Y:S01]  /*c8e0*/  STL [R1+0x20c], R29 ;  /* 0x00020c1d01007387 */ /* 0x0003e20000100800 */
[C---:B------:R-:W-:Y:S02]  /*c8f0*/  SEL R33, R250.reuse, R49, !P1 ;  /* 0x00000031fa217207 */ /* 0x040fe40004800000 */
[----:B-1----:R-:W-:-:S03]  /*c900*/  SEL R32, R250, R50, !P1 ;  /* 0x00000032fa207207 */ /* 0x002fc60004800000 */
[----:B------:R1:W-:Y:S01]  /*c910*/  STL [R1+0x8c], R33 ;  /* 0x00008c2101007387 */ /* 0x0003e20000100800 */
[----:B------:R-:W-:-:S03]  /*c920*/  SEL R29, R250, R51, !P1 ;  /* 0x00000033fa1d7207 */ /* 0x000fc60004800000 */
[----:B------:R1:W-:Y:S04]  /*c930*/  STL [R1+0xfc], R32 ;  /* 0x0000fc2001007387 */ /* 0x0003e80000100800 */
[----:B------:R1:W-:Y:S02]  /*c940*/  STL [R1+0x158], R29 ;  /* 0x0001581d01007387 */ /* 0x0003e40000100800 */
[C---:B-1----:R-:W-:Y:S02]  /*c950*/  SEL R33, R250.reuse, R52, !P1 ;  /* 0x00000034fa217207 */ /* 0x042fe40004800000 */
[----:B------:R-:W-:-:S03]  /*c960*/  SEL R32, R250, R53, !P1 ;  /* 0x00000035fa207207 */ /* 0x000fc60004800000 */
        /* <DEDUP_REMOVED lines=12> */
[----:B------:R-:W-:Y:S01]  /*ca30*/  STL [R1+0x194], R33 ;  /* 0x0001942101007387 */ /* 0x000fe20000100800 */
[----:B------:R-:W-:-:S03]  /*ca40*/  SEL R29, R250, R62, !P1 ;  /* 0x0000003efa1d7207 */ /* 0x000fc60004800000 */
[----:B------:R-:W-:Y:S04]  /*ca50*/  STL [R1+0x1d0], R32 ;  /* 0x0001d02001007387 */ /* 0x000fe80000100800 */
[----:B------:R1:W-:Y:S02]  /*ca60*/  STL [R1+0x1fc], R29 ;  /* 0x0001fc1d01007387 */ /* 0x0003e40000100800 */
[C---:B-1----:R-:W-:Y:S02]  /*ca70*/  SEL R29, R250.reuse, R68, !P1 ;  /* 0x00000044fa1d7207 */ /* 0x042fe40004800000 */
[----:B------:R-:W-:-:S03]  /*ca80*/  SEL R32, R250, R69, !P1 ;  /* 0x00000045fa207207 */ /* 0x000fc60004800000 */
[----:B------:R1:W-:Y:S01]  /*ca90*/  STL [R1+0x184], R29 ;  /* 0x0001841d01007387 */ /* 0x0003e20000100800 */
[----:B------:R-:W-:-:S03]  /*caa0*/  SEL R33, R250, R75, !P1 ;  /* 0x0000004bfa217207 */ /* 0x000fc60004800000 */
[----:B------:R1:W-:Y:S02]  /*cab0*/  STL [R1+0x1c4], R32 ;  /* 0x0001c42001007387 */ /* 0x0003e40000100800 */
[----:B-1----:R-:W-:-:S05]  /*cac0*/  SEL R29, R250, R70, !P1 ;  /* 0x00000046fa1d7207 */ /* 0x002fca0004800000 */
[----:B------:R1:W-:Y:S01]  /*cad0*/  STL [R1+0x1f4], R29 ;  /* 0x0001f41d01007387 */ /* 0x0003e20000100800 */
[----:B------:R-:W-:-:S03]  /*cae0*/  SEL R32, R250, R77, !P1 ;  /* 0x0000004dfa207207 */ /* 0x000fc60004800000 */
[----:B------:R-:W-:Y:S01]  /*caf0*/  STL [R1+0x11c], R33 ;  /* 0x00011c2101007387 */ /* 0x000fe20000100800 */
[----:B-1----:R-:W-:-:S05]  /*cb00*/  SEL R29, R250, R76, !P1 ;  /* 0x0000004cfa1d7207 */ /* 0x002fca0004800000 */
[----:B------:R1:W-:Y:S04]  /*cb10*/  STL [R1+0x174], R29 ;  /* 0x0001741d01007387 */ /* 0x0003e80000100800 */
[----:B------:R1:W-:Y:S02]  /*cb20*/  STL [R1+0x1b8], R32 ;  /* 0x0001b82001007387 */ /* 0x0003e40000100800 */
[C---:B-1----:R-:W-:Y:S02]  /*cb30*/  SEL R29, R250.reuse, R78, !P1 ;  /* 0x0000004efa1d7207 */ /* 0x042fe40004800000 */
[----:B------:R-:W-:-:S03]  /*cb40*/  SEL R32, R250, R84, !P1 ;  /* 0x00000054fa207207 */ /* 0x000fc60004800000 */
[----:B------:R1:W-:Y:S04]  /*cb50*/  STL [R1+0x1ec], R29 ;  /* 0x0001ec1d01007387 */ /* 0x0003e80000100800 */
[----:B------:R1:W-:Y:S02]  /*cb60*/  STL [R1+0x160], R32 ;  /* 0x0001602001007387 */ /* 0x0003e40000100800 */
[----:B-1----:R-:W-:-:S05]  /*cb70*/  SEL R29, R250, R85, !P1 ;  /* 0x00000055fa1d7207 */ /* 0x002fca0004800000 */
[----:B------:R1:W-:Y:S01]  /*cb80*/  STL [R1+0x1a8], R29 ;  /* 0x0001a81d01007387 */ /* 0x0003e20000100800 */
[C---:B------:R-:W-:Y:S02]  /*cb90*/  SEL R32, R250.reuse, R92, !P1 ;  /* 0x0000005cfa207207 */ /* 0x040fe40004800000 */
[----:B-1----:R-:W-:-:S05]  /*cba0*/  SEL R29, R250, R86, !P1 ;  /* 0x00000056fa1d7207 */ /* 0x002fca0004800000 */
[----:B------:R1:W-:Y:S04]  /*cbb0*/  STL [R1+0x1e0], R29 ;  /* 0x0001e01d01007387 */ /* 0x0003e80000100800 */
[----:B------:R-:W-:Y:S01]  /*cbc0*/  STL [R1+0x14c], R32 ;  /* 0x00014c2001007387 */ /* 0x000fe20000100800 */
[----:B-1----:R-:W-:-:S05]  /*cbd0*/  SEL R29, R250, R93, !P1 ;  /* 0x0000005dfa1d7207 */ /* 0x002fca0004800000 */
[----:B------:R1:W-:Y:S01]  /*cbe0*/  STL [R1+0x198], R29 ;  /* 0x0001981d01007387 */ /* 0x0003e20000100800 */
[C---:B------:R-:W-:Y:S02]  /*cbf0*/  SEL R33, R250.reuse, R101, !P1 ;  /* 0x00000065fa217207 */ /* 0x040fe40004800000 */
[C---:B------:R-:W-:Y:S02]  /*cc00*/  SEL R35, R250.reuse, R109, !P1 ;  /* 0x0000006dfa237207 */ /* 0x040fe40004800000 */
[----:B-1----:R-:W-:-:S05]  /*cc10*/  SEL R29, R250, R94, !P1 ;  /* 0x0000005efa1d7207 */ /* 0x002fca0004800000 */
[----:B------:R1:W-:Y:S01]  /*cc20*/  STL [R1+0x1d4], R29 ;  /* 0x0001d41d01007387 */ /* 0x0003e20000100800 */
[----:B------:R-:W-:-:S03]  /*cc30*/  SEL R34, R250, R110, !P1 ;  /* 0x0000006efa227207 */ /* 0x000fc60004800000 */
[----:B------:R-:W-:Y:S01]  /*cc40*/  STL [R1+0x188], R33 ;  /* 0x0001882101007387 */ /* 0x000fe20000100800 */
[C---:B-1----:R-:W-:Y:S02]  /*cc50*/  SEL R29, R250.reuse, R102, !P1 ;  /* 0x00000066fa1d7207 */ /* 0x042fe40004800000 */
[----:B------:R-:W-:-:S03]  /*cc60*/  SEL R36, R250, R117, !P1 ;  /* 0x00000075fa247207 */ /* 0x000fc60004800000 */
[----:B------:R-:W-:Y:S01]  /*cc70*/  STL [R1+0x1c8], R29 ;  /* 0x0001c81d01007387 */ /* 0x000fe20000100800 */
[----:B------:R-:W-:-:S03]  /*cc80*/  SEL R37, R250, R125, !P1 ;  /* 0x0000007dfa257207 */ /* 0x000fc60004800000 */
[----:B------:R1:W-:Y:S04]  /*cc90*/  STL [R1+0x178], R35 ;  /* 0x0001782301007387 */ /* 0x0003e80000100800 */
[----:B------:R-:W-:Y:S01]  /*cca0*/  STL [R1+0x1bc], R34 ;  /* 0x0001bc2201007387 */ /* 0x000fe20000100800 */
[----:B-1----:R-:W-:-:S03]  /*ccb0*/  SEL R35, R250, R118, !P1 ;  /* 0x00000076fa237207 */ /* 0x002fc60004800000 */
[----:B------:R1:W-:Y:S01]  /*ccc0*/  STL [R1+0x168], R36 ;  /* 0x0001682401007387 */ /* 0x0003e20000100800 */
[----:B------:R-:W-:-:S03]  /*ccd0*/  SEL R30, R250, R40, !P1 ;  /* 0x00000028fa1e7207 */ /* 0x000fc60004800000 */
[----:B------:R-:W-:Y:S01]  /*cce0*/  STL [R1+0x1b0], R35 ;  /* 0x0001b02301007387 */ /* 0x000fe20000100800 */
[----:B------:R-:W-:-:S03]  /*ccf0*/  SEL R38, R250, R142, !P1 ;  /* 0x0000008efa267207 */ /* 0x000fc60004800000 */
[----:B------:R2:W-:Y:S01]  /*cd00*/  STL [R1+0x154], R37 ;  /* 0x0001542501007387 */ /* 0x0005e20000100800 */
[C---:B-1----:R-:W-:Y:S02]  /*cd10*/  SEL R36, R250.reuse, R126, !P1 ;  /* 0x0000007efa247207 */ /* 0x042fe40004800000 */
[C---:B------:R-:W-:Y:S02]  /*cd20*/  SEL R40, R250.reuse, R150, !P1 ;  /* 0x00000096fa287207 */ /* 0x040fe40004800000 */
[C---:B--2---:R-:W-:Y:S01]  /*cd30*/  SEL R37, R250.reuse, R134, !P1 ;  /* 0x00000086fa257207 */ /* 0x044fe20004800000 */
[----:B------:R-:W-:Y:S04]  /*cd40*/  STL [R1+0x1a0], R36 ;  /* 0x0001a02401007387 */ /* 0x000fe80000100800 */
[----:B------:R-:W-:Y:S01]  /*cd50*/  STL [R1+0x190], R37 ;  /* 0x0001902501007387 */ /* 0x000fe20000100800 */
[----:B------:R-:W-:-:S03]  /*cd60*/  SEL R41, R250, R171, !P1 ;  /* 0x000000abfa297207 */ /* 0x000fc60004800000 */
[----:B------:R-:W-:Y:S01]  /*cd70*/  STL [R1+0x180], R38 ;  /* 0x0001802601007387 */ /* 0x000fe20000100800 */
[----:B------:R-:W-:-:S03]  /*cd80*/  SEL R44, R250, R179, !P1 ;  /* 0x000000b3fa2c7207 */ /* 0x000fc60004800000 */
[----:B------:R1:W-:Y:S01]  /*cd90*/  STL [R1+0x170], R40 ;  /* 0x0001702801007387 */ /* 0x0003e20000100800 */
[C---:B------:R-:W-:Y:S02]  /*cda0*/  SEL R45, R250.reuse, R195, !P1 ;  /* 0x000000c3fa2d7207 */ /* 0x040fe40004800000 */
[----:B-1----:R-:W-:-:S05]  /*cdb0*/  SEL R40, R250, R163, !P1 ;  /* 0x000000a3fa287207 */ /* 0x002fca0004800000 */
[----:B------:R-:W-:Y:S04]  /*cdc0*/  STL [R1+0x15c], R40 ;  /* 0x00015c2801007387 */ /* 0x000fe80000100800 */
[----:B------:R-:W-:Y:S01]  /*cdd0*/  STL [R1+0x148], R41 ;  /* 0x0001482901007387 */ /* 0x000fe20000100800 */
[----:B------:R-:W-:-:S03]  /*cde0*/  SEL R46, R250, R203, !P1 ;  /* 0x000000cbfa2e7207 */ /* 0x000fc60004800000 */
[----:B------:R1:W-:Y:S01]  /*cdf0*/  STL [R1+0x134], R44 ;  /* 0x0001342c01007387 */ /* 0x0003e20000100800 */
[C---:B------:R-:W-:Y:S02]  /*ce00*/  SEL R50, R250.reuse, R211, !P1 ;  /* 0x000000d3fa327207 */ /* 0x040fe40004800000 */
[----:B-1----:R-:W-:-:S05]  /*ce10*/  SEL R44, R250, R187, !P1 ;  /* 0x000000bbfa2c7207 */ /* 0x002fca0004800000 */
[----:B------:R-:W-:Y:S04]  /*ce20*/  STL [R1+0x120], R44 ;  /* 0x0001202c01007387 */ /* 0x000fe80000100800 */
[----:B------:R-:W-:Y:S04]  /*ce30*/  STL [R1+0x10c], R45 ;  /* 0x00010c2d01007387 */ /* 0x000fe80000100800 */
[----:B------:R-:W-:Y:S04]  /*ce40*/  STL [R1+0xf4], R46 ;  /* 0x0000f42e01007387 */ /* 0x000fe80000100800 */
[----:B------:R1:W-:Y:S01]  /*ce50*/  STL [R1+0xdc], R50 ;  /* 0x0000dc3201007387 */ /* 0x0003e20000100800 */
[----:B------:R-:W-:-:S02]  /*ce60*/  SEL R51, R250, R235, !P1 ;  /* 0x000000ebfa337207 */ /* 0x000fc40004800000 */
[C---:B-1----:R-:W-:Y:S02]  /*ce70*/  SEL R50, R250.reuse, R219, !P1 ;  /* 0x000000dbfa327207 */ /* 0x042fe40004800000 */
[----:B------:R-:W-:-:S03]  /*ce80*/  SEL R52, R250, R243, !P1 ;  /* 0x000000f3fa347207 */ /* 0x000fc60004800000 */
[----:B------:R1:W-:Y:S01]  /*ce90*/  STL [R1+0xc4], R50 ;  /* 0x0000c43201007387 */ /* 0x0003e20000100800 */
[C---:B------:R-:W-:Y:S02]  /*cea0*/  SEL R117, R250.reuse, R149, !P1 ;  /* 0x00000095fa757207 */ /* 0x040fe40004800000 */
[C---:B------:R-:W-:Y:S02]  /*ceb0*/  SEL R68, R250.reuse, R155, !P1 ;  /* 0x0000009bfa447207 */ /* 0x040fe40004800000 */
[C---:B-1----:R-:W-:Y:S02]  /*cec0*/  SEL R50, R250.reuse, R227, !P1 ;  /* 0x000000e3fa327207 */ /* 0x042fe40004800000 */
[C---:B------:R-:W-:Y:S02]  /*ced0*/  SEL R62, R250.reuse, R65, !P1 ;  /* 0x00000041fa3e7207 */ /* 0x040fe40004800000 */
[C---:B------:R-:W-:Y:S01]  /*cee0*/  SEL R61, R250.reuse, R66, !P1 ;  /* 0x00000042fa3d7207 */ /* 0x040fe20004800000 */
[----:B------:R1:W-:Y:S01]  /*cef0*/  STL [R1+0xac], R50 ;  /* 0x0000ac3201007387 */ /* 0x0003e20000100800 */
[----:B------:R-:W-:-:S02]  /*cf00*/  SEL R58, R250, R74, !P1 ;  /* 0x0000004afa3a7207 */ /* 0x000fc40004800000 */
[C---:B------:R-:W-:Y:S01]  /*cf10*/  SEL R32, R250.reuse, R96, !P1 ;  /* 0x00000060fa207207 */ /* 0x040fe20004800000 */
[----:B------:R2:W-:Y:S01]  /*cf20*/  STL [R1+0x90], R51 ;  /* 0x0000903301007387 */ /* 0x0005e20000100800 */
[C---:B------:R-:W-:Y:S02]  /*cf30*/  SEL R59, R250.reuse, R99, !P1 ;  /* 0x00000063fa3b7207 */ /* 0x040fe40004800000 */
[C---:B------:R-:W-:Y:S01]  /*cf40*/  SEL R36, R250.reuse, R128, !P1 ;  /* 0x00000080fa247207 */ /* 0x040fe20004800000 */
[----:B------:R3:W-:Y:S01]  /*cf50*/  STL [R1+0x74], R52 ;  /* 0x0000743401007387 */ /* 0x0007e20000100800 */
        /* <DEDUP_REMOVED lines=105> */
[C---:B-1----:R-:W-:Y:S02]  /*d5f0*/  SEL R50, R250.reuse, R237, !P1 ;  /* 0x000000edfa327207 */ /* 0x042fe40004800000 */
[C---:B------:R-:W-:Y:S02]  /*d600*/  SEL R238, R250.reuse, R238, !P1 ;  /* 0x000000eefaee7207 */ /* 0x040fe40004800000 */
[C---:B------:R-:W-:Y:S02]  /*d610*/  SEL R239, R250.reuse, R239, !P1 ;  /* 0x000000effaef7207 */ /* 0x040fe40004800000 */
[C---:B------:R-:W-:Y:S02]  /*d620*/  SEL R142, R250.reuse, R240, !P1 ;  /* 0x000000f0fa8e7207 */ /* 0x040fe40004800000 */
[C---:B------:R-:W-:Y:S02]  /*d630*/  SEL R179, R250.reuse, R241, !P1 ;  /* 0x000000f1fab37207 */ /* 0x040fe40004800000 */
[----:B------:R-:W-:-:S02]  /*d640*/  SEL R242, R250, R242, !P1 ;  /* 0x000000f2faf27207 */ /* 0x000fc40004800000 */
[C---:B------:R-:W-:Y:S02]  /*d650*/  SEL R244, R250.reuse, R244, !P1 ;  /* 0x000000f4faf47207 */ /* 0x040fe40004800000 */
[C---:B--2---:R-:W-:Y:S02]  /*d660*/  SEL R51, R250.reuse, R245, !P1 ;  /* 0x000000f5fa337207 */ /* 0x044fe40004800000 */
[C---:B------:R-:W-:Y:S02]  /*d670*/  SEL R82, R250.reuse, R246, !P1 ;  /* 0x000000f6fa527207 */ /* 0x040fe40004800000 */
[C---:B------:R-:W-:Y:S02]  /*d680*/  SEL R112, R250.reuse, R247, !P1 ;  /* 0x000000f7fa707207 */ /* 0x040fe40004800000 */
[C---:B------:R-:W-:Y:S02]  /*d690*/  SEL R143, R250.reuse, R248, !P1 ;  /* 0x000000f8fa8f7207 */ /* 0x040fe40004800000 */
[----:B------:R-:W-:-:S02]  /*d6a0*/  SEL R251, R250, R251, !P1 ;  /* 0x000000fbfafb7207 */ /* 0x000fc40004800000 */
[C---:B------:R-:W-:Y:S02]  /*d6b0*/  SEL R249, R250.reuse, R27, !P1 ;  /* 0x0000001bfaf97207 */ /* 0x040fe40004800000 */
[C---:B------:R-:W-:Y:S02]  /*d6c0*/  SEL R26, R250.reuse, R26, !P1 ;  /* 0x0000001afa1a7207 */ /* 0x040fe40004800000 */
[C---:B---3--:R-:W-:Y:S01]  /*d6d0*/  SEL R52, R250.reuse, R25, !P1 ;  /* 0x00000019fa347207 */ /* 0x048fe20004800000 */
[----:B------:R-:W2:Y:S01]  /*d6e0*/  LDL.LU R85, [R1+0x11c] ;  /* 0x00011c0001557983 */ /* 0x000ea20000300800 */
[----:B------:R-:W-:Y:S01]  /*d6f0*/  IMAD.MOV.U32 R118, RZ, RZ, R84 ;  /* 0x000000ffff767224 */ /* 0x000fe200078e0054 */
[----:B------:R-:W-:Y:S01]  /*d700*/  ULDC UR6, c[0x0][0x230] ;  /* 0x00008c0000067ab9 */ /* 0x000fe20000000800 */
[C---:B------:R-:W-:Y:S01]  /*d710*/  SEL R182, R250.reuse, R13, !P1 ;  /* 0x0000000dfab67207 */ /* 0x040fe20004800000 */
[----:B------:R-:W3:Y:S01]  /*d720*/  LDL.LU R94, [R1+0x14c] ;  /* 0x00014c00015e7983 */ /* 0x000ee20000300800 */
[----:B------:R-:W-:Y:S01]  /*d730*/  MOV R124, R83 ;  /* 0x00000053007c7202 */ /* 0x000fe20000000f00 */
[----:B------:R-:W-:Y:S01]  /*d740*/  IMAD.MOV.U32 R126, RZ, RZ, R53 ;  /* 0x000000ffff7e7224 */ /* 0x000fe200078e0035 */
[C---:B------:R-:W-:Y:S01]  /*d750*/  SEL R114, R250.reuse, R23, !P1 ;  /* 0x00000017fa727207 */ /* 0x040fe20004800000 */
[----:B------:R-:W3:Y:S01]  /*d760*/  LDL.LU R116, [R1+0x160] ;  /* 0x0001600001747983 */ /* 0x000ee20000300800 */
[C---:B------:R-:W-:Y:S01]  /*d770*/  SEL R144, R250.reuse, R22, !P1 ;  /* 0x00000016fa907207 */ /* 0x040fe20004800000 */
[----:B------:R-:W-:Y:S01]  /*d780*/  ULDC UR19, c[0x0][0x240] ;  /* 0x0000900000137ab9 */ /* 0x000fe20000000800 */
[C---:B------:R-:W-:Y:S01]  /*d790*/  SEL R181, R250.reuse, R21, !P1 ;  /* 0x00000015fab57207 */ /* 0x040fe20004800000 */
[----:B------:R-:W2:Y:S01]  /*d7a0*/  LDL.LU R132, [R1+0x54] ;  /* 0x0000540001847983 */ /* 0x000ea20000300800 */
[C---:B------:R-:W-:Y:S01]  /*d7b0*/  SEL R20, R250.reuse, R20, !P1 ;  /* 0x00000014fa147207 */ /* 0x040fe20004800000 */
[----:B------:R-:W-:Y:S01]  /*d7c0*/  ULDC UR20, c[0x0][0x240] ;  /* 0x0000900000147ab9 */ /* 0x000fe20000000800 */
[C---:B------:R-:W-:Y:S01]  /*d7d0*/  SEL R25, R250.reuse, R18, !P1 ;  /* 0x00000012fa197207 */ /* 0x040fe20004800000 */
[----:B------:R-:W3:Y:S01]  /*d7e0*/  LDL.LU R131, [R1+0x60] ;  /* 0x0000600001837983 */ /* 0x000ee20000300800 */
[C---:B------:R-:W-:Y:S01]  /*d7f0*/  SEL R83, R250.reuse, R24, !P1 ;  /* 0x00000018fa537207 */ /* 0x040fe20004800000 */
[----:B------:R-:W-:Y:S01]  /*d800*/  ULDC UR21, c[0x0][0x240] ;  /* 0x0000900000157ab9 */ /* 0x000fe20000000800 */
[C---:B------:R-:W-:Y:S01]  /*d810*/  SEL R53, R250.reuse, R17, !P1 ;  /* 0x00000011fa357207 */ /* 0x040fe20004800000 */
[----:B------:R-:W1:Y:S01]  /*d820*/  S2R R84, SR_TID.X ;  /* 0x0000000000547919 */ /* 0x000e620000002100 */
[C---:B------:R-:W-:Y:S01]  /*d830*/  SEL R115, R250.reuse, R15, !P1 ;  /* 0x0000000ffa737207 */ /* 0x040fe20004800000 */
[----:B------:R-:W-:Y:S01]  /*d840*/  ULDC UR22, c[0x0][0x240] ;  /* 0x0000900000167ab9 */ /* 0x000fe20000000800 */
[----:B------:R-:W-:Y:S01]  /*d850*/  SEL R0, R250, R0, !P1 ;  /* 0x00000000fa007207 */ /* 0x000fe20004800000 */
[----:B------:R-:W-:Y:S01]  /*d860*/  STL [R1+0x2e88], R158 ;  /* 0x002e889e01007387 */ /* 0x000fe20000100800 */
[----:B------:R-:W-:Y:S01]  /*d870*/  ULDC UR23, c[0x0][0x240] ;  /* 0x0000900000177ab9 */ /* 0x000fe20000000800 */
[----:B------:R-:W-:Y:S01]  /*d880*/  ULDC UR24, c[0x0][0x240] ;  /* 0x0000900000187ab9 */ /* 0x000fe20000000800 */
[----:B------:R-:W-:Y:S01]  /*d890*/  ULDC UR4, c[0x0][0x230] ;  /* 0x00008c0000047ab9 */ /* 0x000fe20000000800 */
[----:B------:R4:W-:Y:S01]  /*d8a0*/  STL.64 [R1+0x2e68], R8 ;  /* 0x002e680801007387 */ /* 0x0009e20000100a00 */
[----:B------:R-:W-:Y:S01]  /*d8b0*/  UIADD3 UR4, UR4, 0x7f, URZ ;  /* 0x0000007f04047890 */ /* 0x000fe2000fffe03f */
[----:B------:R-:W-:-:S02]  /*d8c0*/  ULDC UR26, c[0x0][0x240] ;  /* 0x00009000001a7ab9 */ /* 0x000fc40000000800 */
[----:B------:R-:W-:Y:S01]  /*d8d0*/  STL.64 [R1+0x2e60], R6 ;  /* 0x002e600601007387 */ /* 0x000fe20000100a00 */
[----:B------:R-:W-:Y:S01]  /*d8e0*/  UISETP.GT.AND UP0, UPT, UR4, 0x7f, UPT ;  /* 0x0000007f0400788c */ /* 0x000fe2000bf04270 */
[----:B------:R-:W-:Y:S02]  /*d8f0*/  ULDC UR29, c[0x0][0x240] ;  /* 0x00009000001d7ab9 */ /* 0x000fe40000000800 */
[----:B------:R-:W-:Y:S01]  /*d900*/  STL.64 [R1+0x2e58], R4 ;  /* 0x002e580401007387 */ /* 0x000fe20000100a00 */
[----:B------:R-:W-:Y:S01]  /*d910*/  USEL UR5, URZ, 0x4, !UP0 ;  /* 0x000000043f057887 */ /* 0x000fe2000c000000 */
[----:B------:R-:W-:Y:S02]  /*d920*/  ULDC UR18, c[0x0][0x240] ;  /* 0x0000900000127ab9 */ /* 0x000fe40000000800 */
[----:B------:R1:W-:Y:S01]  /*d930*/  STL.64 [R1+0x2e50], R2 ;  /* 0x002e500201007387 */ /* 0x0003e20000100a00 */
[----:B----4-:R-:W-:Y:S01]  /*d940*/  SEL R8, R250, R19, !P1 ;  /* 0x00000013fa087207 */ /* 0x010fe20004800000 */
[----:B------:R-:W-:Y:S01]  /*d950*/  ULDC UR30, c[0x0][0x240] ;  /* 0x00009000001e7ab9 */ /* 0x000fe20000000800 */
[----:B------:R-:W-:Y:S01]  /*d960*/  IMAD.U32 R15, RZ, RZ, UR5 ;  /* 0x00000005ff0f7e24 */ /* 0x000fe2000f8e00ff */
[----:B------:R4:W-:Y:S01]  /*d970*/  STL [R1+0x2e48], R10 ;  /* 0x002e480a01007387 */ /* 0x0009e20000100800 */
[----:B------:R-:W-:Y:S01]  /*d980*/  ULDC UR31, c[0x0][0x240] ;  /* 0x00009000001f7ab9 */ /* 0x000fe20000000800 */
[----:B------:R-:W-:Y:S01]  /*d990*/  ULDC UR32, c[0x0][0x240] ;  /* 0x0000900000207ab9 */ /* 0x000fe20000000800 */
[----:B------:R-:W-:Y:S01]  /*d9a0*/  ULDC UR33, c[0x0][0x240] ;  /* 0x0000900000217ab9 */ /* 0x000fe20000000800 */
[----:B------:R-:W-:Y:S01]  /*d9b0*/  STL [R1+0x2e44], R12 ;  /* 0x002e440c01007387 */ /* 0x000fe20000100800 */
[----:B------:R-:W-:Y:S01]  /*d9c0*/  ULDC UR36, c[0x0][0x240] ;  /* 0x0000900000247ab9 */ /* 0x000fe20000000800 */
[----:B------:R-:W-:Y:S01]  /*d9d0*/  ULDC UR37, c[0x0][0x240] ;  /* 0x0000900000257ab9 */ /* 0x000fe20000000800 */
[----:B------:R-:W-:Y:S01]  /*d9e0*/  ULDC UR42, c[0x0][0x240] ;  /* 0x00009000002a7ab9 */ /* 0x000fe20000000800 */
[----:B-1----:R-:W-:Y:S01]  /*d9f0*/  LOP3.LUT R145, R84, 0x7f, RZ, 0xc0, !PT ;  /* 0x0000007f54917812 */ /* 0x002fe200078ec0ff */
[----:B------:R1:W-:Y:S01]  /*da00*/  STL [R1+0x2e40], R11 ;  /* 0x002e400b01007387 */ /* 0x0003e20000100800 */
[C---:B------:R-:W-:Y:S01]  /*da10*/  SEL R84, R250.reuse, R16, !P1 ;  /* 0x00000010fa547207 */ /* 0x040fe20004800000 */
[----:B------:R-:W-:Y:S01]  /*da20*/  ULDC UR44, c[0x0][0x240] ;  /* 0x00009000002c7ab9 */ /* 0x000fe20000000800 */
[----:B------:R-:W-:Y:S01]  /*da30*/  ISETP.GE.AND P0, PT, R145, UR6, PT ;  /* 0x0000000691007c0c */ /* 0x000fe2000bf06270 */
[----:B------:R-:W-:Y:S01]  /*da40*/  ULDC.64 UR6, c[0x0][0x218] ;  /* 0x0000860000067ab9 */ /* 0x000fe20000000a00 */
[----:B------:R-:W-:Y:S01]  /*da50*/  STL.64 [R1+0x2b88], R156 ;  /* 0x002b889c01007387 */ /* 0x000fe20000100a00 */
[----:B------:R-:W-:Y:S01]  /*da60*/  SEL R145, R250, R14, !P1 ;  /* 0x0000000efa917207 */ /* 0x000fe20004800000 */
[----:B------:R-:W-:Y:S01]  /*da70*/  IMAD R2, R28, UR20, RZ ;  /* 0x000000141c027c24 */ /* 0x000fe2000f8e02ff */
[----:B------:R-:W-:Y:S01]  /*da80*/  SEL R15, R15, RZ, !P0 ;  /* 0x000000ff0f0f7207 */ /* 0x000fe20004000000 */
[----:B------:R-:W-:Y:S01]  /*da90*/  STL [R1+0x2e8c], R157 ;  /* 0x002e8c9d01007387 */ /* 0x000fe20000100800 */
[----:B------:R-:W-:Y:S01]  /*daa0*/  IMAD R158, R71, UR26, RZ ;  /* 0x0000001a479e7c24 */ /* 0x000fe2000f8e02ff */
[----:B------:R-:W-:Y:S01]  /*dab0*/  ULDC UR40, c[0x0][0x240] ;  /* 0x0000900000287ab9 */ /* 0x000fe20000000800 */
[----:B------:R-:W-:Y:S01]  /*dac0*/  ISETP.NE.U32.AND P0, PT, R15, RZ, PT ;  /* 0x000000ff0f00720c */ /* 0x000fe20003f05070 */
[----:B------:R1:W-:Y:S01]  /*dad0*/  STL.64 [R1+0x2b80], R152 ;  /* 0x002b809801007387 */ /* 0x0003e20000100a00 */
[----:B------:R-:W-:Y:S01]  /*dae0*/  ULDC UR45, c[0x0][0x240] ;  /* 0x00009000002d7ab9 */ /* 0x000fe20000000800 */
        /* <DEDUP_REMOVED lines=35> */
[----:B--2---:R-:W-:Y:S01]  /*dd20*/  ISETP.GE.U32.AND P1, PT, R132, 0x7fffff80, PT ;  /* 0x7fffff808400780c */ /* 0x004fe20003f26070 */
[----:B------:R-:W-:Y:S01]  /*dd30*/  IMAD R7, R95, UR29, RZ ;  /* 0x0000001d5f077c24 */ /* 0x000fe2000f8e02ff */
[----:B------:R-:W2:Y:S01]  /*dd40*/  LDL.LU R132, [R1+0x58] ;  /* 0x0000580001847983 */ /* 0x000ea20000300800 */
[----:B---3--:R-:W-:Y:S01]  /*dd50*/  LEA R13, P2, R131, UR6, 0x2 ;  /* 0x00000006830d7c11 */ /* 0x008fe2000f8410ff */
[----:B------:R-:W-:-:S02]  /*dd60*/  IMAD R15, R29, UR30, RZ ;  /* 0x0000001e1d0f7c24 */ /* 0x000fc4000f8e02ff */
[----:B------:R-:W-:Y:S01]  /*dd70*/  IMAD.MOV.U32 R163, RZ, RZ, R117 ;  /* 0x000000ffffa37224 */ /* 0x000fe200078e0075 */
[----:B------:R-:W-:Y:S01]  /*dd80*/  LEA.HI.X.SX32 R14, R131, UR7, 0x2, P2 ;  /* 0x00000007830e7c11 */ /* 0x000fe200090f16ff */
[----:B------:R-:W-:Y:S01]  /*dd90*/  IMAD R16, R111, UR31, RZ ;  /* 0x0000001f6f107c24 */ /* 0x000fe2000f8e02ff */
[----:B------:R-:W3:Y:S01]  /*dda0*/  LDL.LU R131, [R1+0x24] ;  /* 0x0000240001837983 */ /* 0x000ee20000300800 */
[----:B------:R-:W-:Y:S02]  /*ddb0*/  IMAD R17, R119, UR32, RZ ;  /* 0x0000002077117c24 */ /* 0x000fe4000f8e02ff */
[----:B------:R-:W-:Y:S02]  /*ddc0*/  IMAD.MOV.U32 R171, RZ, RZ, R155 ;  /* 0x000000ffffab7224 */ /* 0x000fe400078e009b */
[----:B------:R-:W-:Y:S01]  /*ddd0*/  IMAD.MOV.U32 R187, RZ, RZ, R128 ;  /* 0x000000ffffbb7224 */ /* 0x000fe200078e0080 */
[----:B------:R-:W-:Y:S01]  /*dde0*/  MOV R195, R167 ;  /* 0x000000a700c37202 */ /* 0x000fe20000000f00 */
[----:B------:R-:W-:Y:S01]  /*ddf0*/  IMAD R18, R127, UR33, RZ ;  /* 0x000000217f127c24 */ /* 0x000fe2000f8e02ff */
[----:B------:R-:W-:Y:S01]  /*de00*/  ULDC UR20, c[0x0][0x240] ;  /* 0x0000900000147ab9 */ /* 0x000fe20000000800 */
[----:B------:R-:W-:Y:S01]  /*de10*/  IMAD R22, R151, UR36, RZ ;  /* 0x0000002497167c24 */ /* 0x000fe2000f8e02ff */
[----:B------:R-:W-:Y:S01]  /*de20*/  ULDC UR30, c[0x0][0x240] ;  /* 0x00009000001e7ab9 */ /* 0x000fe20000000800 */
[----:B------:R-:W-:Y:S01]  /*de30*/  IMAD R23, R164, UR37, RZ ;  /* 0x00000025a4177c24 */ /* 0x000fe2000f8e02ff */
[----:B------:R-:W-:Y:S01]  /*de40*/  ULDC UR37, c[0x0][0x240] ;  /* 0x0000900000257ab9 */ /* 0x000fe20000000800 */
[----:B----4-:R-:W-:Y:S01]  /*de50*/  IMAD R10, R204, UR42, RZ ;  /* 0x0000002acc0a7c24 */ /* 0x010fe2000f8e02ff */
[----:B------:R-:W-:Y:S01]  /*de60*/  ULDC UR42, c[0x0][0x240] ;  /* 0x00009000002a7ab9 */ /* 0x000fe20000000800 */
[----:B-1----:R-:W-:Y:S01]  /*de70*/  IMAD R11, R220, UR44, RZ ;  /* 0x0000002cdc0b7c24 */ /* 0x002fe2000f8e02ff */
[----:B------:R-:W-:Y:S01]  /*de80*/  ULDC UR6, c[0x0][0x240] ;  /* 0x0000900000067ab9 */ /* 0x000fe20000000800 */
[----:B------:R-:W-:Y:S01]  /*de90*/  IMAD R5, R188, UR40, RZ ;  /* 0x00000028bc057c24 */ /* 0x000fe2000f8e02ff */
[----:B------:R-:W-:Y:S01]  /*dea0*/  ULDC UR7, c[0x0][0x240] ;  /* 0x0000900000077ab9 */ /* 0x000fe20000000800 */
[----:B------:R-:W-:Y:S01]  /*deb0*/  IMAD R4, R228, UR45, RZ ;  /* 0x0000002de4047c24 */ /* 0x000fe2000f8e02ff */
[----:B------:R-:W-:Y:S01]  /*dec0*/  ULDC UR26, c[0x0][0x240] ;  /* 0x00009000001a7ab9 */ /* 0x000fe20000000800 */
[----:B------:R-:W-:Y:S01]  /*ded0*/  IMAD R6, R26, UR48, RZ ;  /* 0x000000301a067c24 */ /* 0x000fe2000f8e02ff */
[----:B------:R-:W-:Y:S01]  /*dee0*/  ULDC UR48, c[0x0][0x240] ;  /* 0x0000900000307ab9 */ /* 0x000fe20000000800 */
[----:B------:R-:W-:Y:S01]  /*def0*/  IMAD R153, R79, UR27, RZ ;  /* 0x0000001b4f997c24 */ /* 0x000fe2000f8e02ff */
[----:B------:R-:W-:Y:S01]  /*df00*/  ULDC UR27, c[0x0][0x240] ;  /* 0x00009000001b7ab9 */ /* 0x000fe20000000800 */
[----:B------:R-:W-:Y:S01]  /*df10*/  IMAD.MOV.U32 R150, RZ, RZ, R124 ;  /* 0x000000ffff967224 */ /* 0x000fe200078e007c */
[----:B------:R-:W-:Y:S01]  /*df20*/  ULDC UR29, c[0x0][0x240] ;  /* 0x00009000001d7ab9 */ /* 0x000fe20000000800 */
[----:B--2---:R-:W-:Y:S01]  /*df30*/  IMAD R152, R132, UR18, RZ ;  /* 0x0000001284987c24 */ /* 0x004fe2000f8e02ff */
[----:B------:R-:W-:Y:S01]  /*df40*/  ULDC UR31, c[0x0][0x240] ;  /* 0x00009000001f7ab9 */ /* 0x000fe20000000800 */
[----:B---3--:R-:W-:Y:S01]  /*df50*/  IMAD R3, R131, UR19, RZ ;  /* 0x0000001383037c24 */ /* 0x008fe2000f8e02ff */
[----:B------:R-:W-:Y:S01]  /*df60*/  MOV R124, R57 ;  /* 0x00000039007c7202 */ /* 0x000fe20000000f00 */
[----:B------:R-:W-:Y:S01]  /*df70*/  IMAD.MOV.U32 R117, RZ, RZ, R60 ;  /* 0x000000ffff757224 */ /* 0x000fe200078e003c */
[----:B------:R-:W-:Y:S01]  /*df80*/  ULDC UR18, c[0x0][0x240] ;  /* 0x0000900000127ab9 */ /* 0x000fe20000000800 */
[----:B------:R-:W-:Y:S01]  /*df90*/  IMAD.MOV.U32 R155, RZ, RZ, R120 ;  /* 0x000000ffff9b7224 */ /* 0x000fe200078e0078 */
[----:B------:R1:W-:Y:S01]  /*dfa0*/  STL [R1+0x58], R3 ;  /* 0x0000580301007387 */ /* 0x0003e20000100800 */
[----:B------:R-:W-:Y:S01]  /*dfb0*/  IMAD.MOV.U32 R166, RZ, RZ, R150 ;  /* 0x000000ffffa67224 */ /* 0x000fe200078e0096 */
[----:B------:R-:W-:Y:S01]  /*dfc0*/  ULDC UR19, c[0x0][0x240] ;  /* 0x0000900000137ab9 */ /* 0x000fe20000000800 */
[----:B------:R-:W-:Y:S01]  /*dfd0*/  IMAD R9, R87, UR28, RZ ;  /* 0x0000001c57097c24 */ /* 0x000fe2000f8e02ff */
[----:B------:R2:W-:Y:S01]  /*dfe0*/  STL [R1+0x54], R2 ;  /* 0x0000540201007387 */ /* 0x0005e20000100800 */
[----:B------:R-:W-:Y:S01]  /*dff0*/  IMAD R32, R32, UR61, RZ ;  /* 0x0000003d20207c24 */ /* 0x000fe2000f8e02ff */
[----:B------:R-:W-:Y:S01]  /*e000*/  ULDC UR61, c[0x0][0x240] ;  /* 0x00009000003d7ab9 */ /* 0x000fe20000000800 */
[----:B------:R-:W-:Y:S01]  /*e010*/  IMAD R38, R38, UR11, RZ ;  /* 0x0000000b26267c24 */ /* 0x000fe2000f8e02ff */
[----:B------:R-:W-:Y:S01]  /*e020*/  ULDC UR11, c[0x0][0x240] ;  /* 0x00009000000b7ab9 */ /* 0x000fe20000000800 */
[----:B------:R-:W-:Y:S01]  /*e030*/  IMAD R12, R212, UR43, RZ ;  /* 0x0000002bd40c7c24 */ /* 0x000fe2000f8e02ff */
[----:B------:R-:W-:Y:S01]  /*e040*/  ULDC UR43, c[0x0][0x240] ;  /* 0x00009000002b7ab9 */ /* 0x000fe20000000800 */
[----:B-1----:R-:W-:Y:S01]  /*e050*/  IMAD R3, R31, UR21, RZ ;  /* 0x000000151f037c24 */ /* 0x002fe2000f8e02ff */
[----:B------:R-:W-:Y:S01]  /*e060*/  ULDC UR21, c[0x0][0x240] ;  /* 0x0000900000157ab9 */ /* 0x000fe20000000800 */
[----:B------:R-:W-:Y:S01]  /*e070*/  IMAD.MOV.U32 R150, RZ, RZ, R96 ;  /* 0x000000ffff967224 */ /* 0x000fe200078e0060 */
[----:B------:R-:W-:Y:S01]  /*e080*/  ULDC UR28, c[0x0][0x240] ;  /* 0x00009000001c7ab9 */ /* 0x000fe20000000800 */
[----:B--2---:R-:W-:Y:S01]  /*e090*/  IMAD R2, R39, UR22, RZ ;  /* 0x0000001627027c24 */ /* 0x004fe2000f8e02ff */
[----:B------:R1:W-:Y:S01]  /*e0a0*/  STL [R1+0x4c], R3 ;  /* 0x00004c0301007387 */ /* 0x0003e20000100800 */
[----:B------:R-:W-:Y:S01]  /*e0b0*/  IMAD.MOV.U32 R96, RZ, RZ, R90 ;  /* 0x000000ffff607224 */ /* 0x000fe200078e005a */
[----:B------:R-:W-:Y:S01]  /*e0c0*/  ULDC UR22, c[0x0][0x240] ;  /* 0x0000900000167ab9 */ /* 0x000fe20000000800 */
[----:B------:R-:W-:Y:S01]  /*e0d0*/  IMAD R19, R135, UR34, RZ ;  /* 0x0000002287137c24 */ /* 0x000fe2000f8e02ff */
[----:B------:R2:W-:Y:S01]  /*e0e0*/  STL [R1+0x48], R2 ;  /* 0x0000480201007387 */ /* 0x0005e20000100800 */
[----:B------:R-:W-:Y:S01]  /*e0f0*/  IMAD R97, R97, UR37, RZ ;  /* 0x0000002561617c24 */ /* 0x000fe2000f8e02ff */
[----:B------:R-:W-:Y:S01]  /*e100*/  ULDC UR37, c[0x0][0x240] ;  /* 0x0000900000257ab9 */ /* 0x000fe20000000800 */
[----:B------:R-:W-:Y:S01]  /*e110*/  IMAD.MOV.U32 R194, RZ, RZ, R169 ;  /* 0x000000ffffc27224 */ /* 0x000fe200078e00a9 */
        /* <DEDUP_REMOVED lines=8> */
[----:B------:R-:W-:Y:S01]  /*e1a0*/  STL [R1+0x44], R3 ;  /* 0x0000440301007387 */ /* 0x000fe20000100800 */
[----:B------:R-:W-:Y:S01]  /*e1b0*/  IMAD.MOV.U32 R174, RZ, RZ, R124 ;  /* 0x000000ffffae7224 */ /* 0x000fe200078e007c */
[----:B------:R-:W-:Y:S01]  /*e1c0*/  ULDC UR24, c[0x0][0x240] ;  /* 0x0000900000187ab9 */ /* 0x000fe20000000800 */
[----:B------:R-:W-:Y:S01]  /*e1d0*/  IMAD R41, R41, UR14, RZ ;  /* 0x0000000e29297c24 */ /* 0x000fe2000f8e02ff */
[----:B------:R1:W-:Y:S01]  /*e1e0*/  STL [R1+0x3c], R2 ;  /* 0x00003c0201007387 */ /* 0x0003e20000100800 */
[----:B------:R-:W-:Y:S01]  /*e1f0*/  IMAD.MOV.U32 R124, RZ, RZ, R91 ;  /* 0x000000ffff7c7224 */ /* 0x000fe200078e005b */
[----:B------:R-:W-:Y:S01]  /*e200*/  ULDC UR14, c[0x0][0x240] ;  /* 0x00009000000e7ab9 */ /* 0x000fe20000000800 */
[----:B------:R-:W-:Y:S01]  /*e210*/  IMAD.MOV.U32 R211, RZ, RZ, R202 ;  /* 0x000000ffffd37224 */ /* 0x000fe200078e00ca */
[----:B------:R-:W2:Y:S01]  /*e220*/  LDL.LU R148, [R1+0x9c] ;  /* 0x00009c0001947983 */ /* 0x000ea20000300800 */
[----:B------:R-:W-:Y:S01]  /*e230*/  IMAD R156, R244, UR47, RZ ;  /* 0x0000002ff49c7c24 */ /* 0x000fe2000f8e02ff */
[----:B------:R-:W-:Y:S01]  /*e240*/  ULDC UR47, c[0x0][0x240] ;  /* 0x00009000002f7ab9 */ /* 0x000fe20000000800 */
[----:B------:R-:W-:Y:S01]  /*e250*/  IMAD.MOV.U32 R210, RZ, RZ, R195 ;  /* 0x000000ffffd27224 */ /* 0x000fe200078e00c3 */
[----:B------:R-:W3:Y:S01]  /*e260*/  LDL.LU R147, [R1+0x80] ;  /* 0x0000800001937983 */ /* 0x000ee20000300800 */
[----:B------:R-:W-:Y:S01]  /*e270*/  IMAD.MOV.U32 R227, RZ, RZ, R198 ;  /* 0x000000ffffe37224 */ /* 0x000fe200078e00c6 */
[----:B------:R-:W-:Y:S01]  /*e280*/  ULDC UR33, c[0x0][0x240] ;  /* 0x0000900000217ab9 */ /* 0x000fe20000000800 */
[----:B------:R-:W-:Y:S01]  /*e290*/  IMAD R21, R43, UR35, RZ ;  /* 0x000000232b157c24 */ /* 0x000fe2000f8e02ff */
[----:B------:R-:W4:Y:S01]  /*e2a0*/  LDL.LU R132, [R1+0x64] ;  /* 0x0000640001847983 */ /* 0x000f220000300800 */
[----:B------:R-:W-:Y:S01]  /*e2b0*/  IMAD R37, R37, UR10, RZ ;  /* 0x0000000a25257c24 */ /* 0x000fe2000f8e02ff */
[----:B------:R-:W-:Y:S01]  /*e2c0*/  ULDC UR10, c[0x0][0x240] ;  /* 0x00009000000a7ab9 */ /* 0x000fe20000000800 */
[----:B------:R-:W-:Y:S01]  /*e2d0*/  IMAD R80, R80, UR59, RZ ;  /* 0x0000003b50507c24 */ /* 0x000fe2000f8e02ff */
[----:B------:R-:W4:Y:S01]  /*e2e0*/  LDL.LU R131, [R1+0x50] ;  /* 0x0000500001837983 */ /* 0x000f220000300800 */
[----:B------:R-:W-:Y:S01]  /*e2f0*/  IMAD R24, R196, UR41, RZ ;  /* 0x00000029c4187c24 */ /* 0x000fe2000f8e02ff */
[----:B------:R-:W-:Y:S01]  /*e300*/  ULDC UR59, c[0x0][0x240] ;  /* 0x00009000003b7ab9 */ /* 0x000fe20000000800 */
[----:B------:R-:W-:Y:S01]  /*e310*/  IMAD R25, R25, UR49, RZ ;  /* 0x0000003119197c24 */ /* 0x000fe2000f8e02ff */
[----:B------:R-:W-:Y:S01]  /*e320*/  STL [R1+0x2ea4], R158 ;  /* 0x002ea49e01007387 */ /* 0x000fe20000100800 */
[----:B------:R-:W-:Y:S01]  /*e330*/  IMAD R66, R66, UR42, RZ ;  /* 0x0000002a42427c24 */ /* 0x000fe2000f8e02ff */
[----:B------:R-:W-:Y:S01]  /*e340*/  ULDC UR49, c[0x0][0x240] ;  /* 0x0000900000317ab9 */ /* 0x000fe20000000800 */
[----:B------:R-:W-:Y:S01]  /*e350*/  IMAD R157, R63, UR25, RZ ;  /* 0x000000193f9d7c24 */ /* 0x000fe2000f8e02ff */
[----:B------:R-:W-:Y:S01]  /*e360*/  STL [R1+0x2e98], R7 ;  /* 0x002e980701007387 */ /* 0x000fe20000100800 */
[----:B------:R-:W-:Y:S01]  /*e370*/  IMAD R30, R30, UR54, RZ ;  /* 0x000000361e1e7c24 */ /* 0x000fe2000f8e02ff */
[----:B------:R-:W-:Y:S01]  /*e380*/  ULDC UR42, c[0x0][0x240] ;  /* 0x00009000002a7ab9 */ /* 0x000fe20000000800 */
[----:B------:R-:W-:Y:S01]  /*e390*/  IMAD R48, R48, UR55, RZ ;  /* 0x0000003730307c24 */ /* 0x000fe2000f8e02ff */
[----:B------:R1:W-:Y:S01]  /*e3a0*/  STL [R1+0x2e94], R15 ;  /* 0x002e940f01007387 */ /* 0x0003e20000100800 */
[----:B------:R-:W-:Y:S01]  /*e3b0*/  IMAD R56, R56, UR56, RZ ;  /* 0x0000003838387c24 */ /* 0x000fe2000f8e02ff */
[----:B------:R-:W-:Y:S01]  /*e3c0*/  ULDC UR35, c[0x0][0x240] ;  /* 0x0000900000237ab9 */ /* 0x000fe20000000800 */
[----:B------:R-:W-:Y:S01]  /*e3d0*/  IMAD R64, R64, UR57, RZ ;  /* 0x0000003940407c24 */ /* 0x000fe2000f8e02ff */
[----:B------:R1:W-:Y:S01]  /*e3e0*/  STL [R1+0x2e90], R16 ;  /* 0x002e901001007387 */ /* 0x0003e20000100800 */
        /* <DEDUP_REMOVED lines=11> */
[----:B------:R1:W-:Y:S01]  /*e4a0*/  STL.64 [R1+0x2e78], R22 ;  /* 0x002e781601007387 */ /* 0x0003e20000100a00 */
[----:B------:R-:W-:Y:S01]  /*e4b0*/  IMAD R44, R44, UR17, RZ ;  /* 0x000000112c2c7c24 */ /* 0x000fe2000f8e02ff */
[----:B------:R-:W-:Y:S01]  /*e4c0*/  ULDC UR44, c[0x0][0x240] ;  /* 0x00009000002c7ab9 */ /* 0x000fe20000000800 */
[----:B------:R-:W-:Y:S01]  /*e4d0*/  ULDC UR45, c[0x0][0x240] ;  /* 0x00009000002d7ab9 */ /* 0x000fe20000000800 */
[----:B------:R1:W-:Y:S01]  /*e4e0*/  STL.64 [R1+0x2e70], R10 ;  /* 0x002e700a01007387 */ /* 0x0003e20000100a00 */
[----:B--2---:R-:W-:-:S03]  /*e4f0*/  IMAD R26, R148, UR50, RZ ;  /* 0x00000032941a7c24 */ /* 0x004fc6000f8e02ff */
[----:B------:R2:W-:Y:S01]  /*e500*/  STL.64 [R1+0x2e80], R4 ;  /* 0x002e800401007387 */ /* 0x0005e20000100a00 */
[----:B------:R-:W-:Y:S01]  /*e510*/  IMAD.MOV.U32 R148, RZ, RZ, R118 ;  /* 0x000000ffff947224 */ /* 0x000fe200078e0076 */
[----:B------:R-:W-:Y:S01]  /*e520*/  ULDC UR50, c[0x0][0x240] ;  /* 0x0000900000327ab9 */ /* 0x000fe20000000800 */
[----:B------:R-:W-:Y:S02]  /*e530*/  IMAD.MOV.U32 R118, RZ, RZ, R92 ;  /* 0x000000ffff767224 */ /* 0x000fe400078e005c */
[----:B---3--:R-:W-:Y:S02]  /*e540*/  IMAD R27, R147, UR51, RZ ;  /* 0x00000033931b7c24 */ /* 0x008fe4000f8e02ff */
[----:B----4-:R-:W-:Y:S02]  /*e550*/  IMAD R28, R132, UR52, RZ ;  /* 0x00000034841c7c24 */ /* 0x010fe4000f8e02ff */
[----:B------:R-:W-:Y:S02]  /*e560*/  IMAD R29, R131, UR53, RZ ;  /* 0x00000035831d7c24 */ /* 0x000fe4000f8e02ff */
[----:B------:R-:W-:-:S02]  /*e570*/  IMAD R31, R88, UR60, RZ ;  /* 0x0000003c581f7c24 */ /* 0x000fc4000f8e02ff */
[----:B------:R-:W-:Y:S02]  /*e580*/  IMAD R95, R174, UR11, RZ ;  /* 0x0000000bae5f7c24 */ /* 0x000fe4000f8e02ff */
[----:B------:R-:W-:Y:S02]  /*e590*/  IMAD.MOV.U32 R191, RZ, RZ, R166 ;  /* 0x000000ffffbf7224 */ /* 0x000fe400078e00a6 */
[----:B------:R-:W-:Y:S02]  /*e5a0*/  IMAD R67, R67, UR43, RZ ;  /* 0x0000002b43437c24 */ /* 0x000fe4000f8e02ff */
[----:B------:R-:W-:Y:S02]  /*e5b0*/  IMAD R100, R100, UR15, RZ ;  /* 0x0000000f64647c24 */ /* 0x000fe4000f8e02ff */
[----:B------:R-:W-:Y:S02]  /*e5c0*/  IMAD R47, R221, UR20, RZ ;  /* 0x00000014dd2f7c24 */ /* 0x000fe4000f8e02ff */
[----:B------:R-:W-:-:S02]  /*e5d0*/  IMAD R39, R154, UR12, RZ ;  /* 0x0000000c9a277c24 */ /* 0x000fc4000f8e02ff */
[----:B------:R-:W-:Y:S02]  /*e5e0*/  IMAD R99, R99, UR14, RZ ;  /* 0x0000000e63637c24 */ /* 0x000fe4000f8e02ff */
[----:B-1----:R-:W-:Y:S02]  /*e5f0*/  IMAD R2, R236, UR46, RZ ;  /* 0x0000002eec027c24 */ /* 0x002fe4000f8e02ff */
[----:B------:R-:W-:Y:S02]  /*e600*/  IMAD R71, R73, UR47, RZ ;  /* 0x0000002f49477c24 */ /* 0x000fe4000f8e02ff */
[----:B------:R-:W-:Y:S02]  /*e610*/  IMAD.MOV.U32 R207, RZ, RZ, R193 ;  /* 0x000000ffffcf7224 */ /* 0x000fe400078e00c1 */
[----:B------:R-:W-:Y:S02]  /*e620*/  IMAD.MOV.U32 R208, RZ, RZ, R194 ;  /* 0x000000ffffd07224 */ /* 0x000fe400078e00c2 */
[----:B------:R-:W-:-:S02]  /*e630*/  IMAD R43, R189, UR16, RZ ;  /* 0x00000010bd2b7c24 */ /* 0x000fc4000f8e02ff */
[----:B------:R-:W-:Y:S02]  /*e640*/  IMAD R50, R50, UR22, RZ ;  /* 0x0000001632327c24 */ /* 0x000fe4000f8e02ff */
[----:B------:R-:W-:Y:S01]  /*e650*/  IMAD R51, R51, UR23, RZ ;  /* 0x0000001733337c24 */ /* 0x000fe2000f8e02ff */
[----:B------:R-:W-:Y:S01]  /*e660*/  MOV R15, R9 ;  /* 0x00000009000f7202 */ /* 0x000fe20000000f00 */
[----:B------:R-:W-:Y:S01]  /*e670*/  IMAD.MOV.U32 R92, RZ, RZ, R85 ;  /* 0x000000ffff5c7224 */ /* 0x000fe200078e0055 */
[----:B------:R-:W-:Y:S01]  /*e680*/  MOV R131, R94 ;  /* 0x0000005e00837202 */ /* 0x000fe20000000f00 */
[----:B------:R-:W-:Y:S01]  /*e690*/  IMAD.MOV.U32 R85, RZ, RZ, R54 ;  /* 0x000000ffff557224 */ /* 0x000fe200078e0036 */
[----:B------:R-:W-:Y:S01]  /*e6a0*/  ULDC UR60, c[0x0][0x240] ;  /* 0x00009000003c7ab9 */ /* 0x000fe20000000800 */
[----:B------:R-:W3:Y:S01]  /*e6b0*/  LDL.LU R54, [R1+0x108] ;  /* 0x0001080001367983 */ /* 0x000ee20000300800 */
[----:B------:R-:W-:Y:S01]  /*e6c0*/  IMAD.MOV.U32 R132, RZ, RZ, R116 ;  /* 0x000000ffff847224 */ /* 0x000fe200078e0074 */
[----:B------:R-:W-:Y:S01]  /*e6d0*/  ULDC UR43, c[0x0][0x240] ;  /* 0x00009000002b7ab9 */ /* 0x000fe20000000800 */
[----:B------:R-:W-:Y:S01]  /*e6e0*/  IMAD.MOV.U32 R147, RZ, RZ, R126 ;  /* 0x000000ffff937224 */ /* 0x000fe200078e007e */
[----:B------:R-:W4:Y:S01]  /*e6f0*/  LDL.LU R165, [R1+0xf0] ;  /* 0x0000f00001a57983 */ /* 0x000f220000300800 */
[----:B------:R-:W-:Y:S01]  /*e700*/  IMAD.MOV.U32 R94, RZ, RZ, R58 ;  /* 0x000000ffff5e7224 */ /* 0x000fe200078e003a */
[----:B------:R-:W-:Y:S01]  /*e710*/  ULDC UR15, c[0x0][0x240] ;  /* 0x00009000000f7ab9 */ /* 0x000fe20000000800 */
[----:B------:R-:W-:Y:S01]  /*e720*/  IMAD.MOV.U32 R116, RZ, RZ, R59 ;  /* 0x000000ffff747224 */ /* 0x000fe200078e003b */
[----:B------:R-:W3:Y:S01]  /*e730*/  LDL.LU R57, [R1+0xd8] ;  /* 0x0000d80001397983 */ /* 0x000ee20000300800 */
[----:B------:R-:W-:Y:S01]  /*e740*/  IMAD.MOV.U32 R126, RZ, RZ, R93 ;  /* 0x000000ffff7e7224 */ /* 0x000fe200078e005d */
[----:B------:R-:W-:Y:S01]  /*e750*/  ULDC UR20, c[0x0][0x240] ;  /* 0x0000900000147ab9 */ /* 0x000fe20000000800 */
[----:B------:R-:W-:Y:S01]  /*e760*/  IMAD R75, R75, UR50, RZ ;  /* 0x000000324b4b7c24 */ /* 0x000fe2000f8e02ff */
[----:B------:R-:W3:Y:S01]  /*e770*/  LDL.LU R58, [R1+0xc0] ;  /* 0x0000c000013a7983 */ /* 0x000ee20000300800 */
[----:B------:R-:W-:Y:S01]  /*e780*/  IMAD.MOV.U32 R93, RZ, RZ, R61 ;  /* 0x000000ffff5d7224 */ /* 0x000fe200078e003d */
[----:B------:R-:W-:Y:S01]  /*e790*/  ULDC UR50, c[0x0][0x240] ;  /* 0x0000900000327ab9 */ /* 0x000fe20000000800 */
[----:B------:R-:W-:Y:S01]  /*e7a0*/  IMAD.MOV.U32 R166, RZ, RZ, R155 ;  /* 0x000000ffffa67224 */ /* 0x000fe200078e009b */
[----:B------:R-:W2:Y:S01]  /*e7b0*/  LDL.LU R59, [R1+0xa8] ;  /* 0x0000a800013b7983 */ /* 0x000ea20000300800 */
[----:B------:R-:W-:Y:S01]  /*e7c0*/  IMAD.MOV.U32 R120, RZ, RZ, R85 ;  /* 0x000000ffff787224 */ /* 0x000fe200078e0055 */
[----:B------:R-:W-:Y:S01]  /*e7d0*/  ULDC UR14, c[0x0][0x240] ;  /* 0x00009000000e7ab9 */ /* 0x000fe20000000800 */
[----:B------:R-:W-:Y:S01]  /*e7e0*/  IMAD.MOV.U32 R167, RZ, RZ, R148 ;  /* 0x000000ffffa77224 */ /* 0x000fe200078e0094 */
[----:B------:R-:W3:Y:S01]  /*e7f0*/  LDL.LU R60, [R1+0x8c] ;  /* 0x00008c00013c7983 */ /* 0x000ee20000300800 */
[----:B------:R-:W-:Y:S01]  /*e800*/  ULDC UR46, c[0x0][0x240] ;  /* 0x00009000002e7ab9 */ /* 0x000fe20000000800 */
[----:B------:R-:W-:Y:S01]  /*e810*/  IMAD R73, R190, UR48, RZ ;  /* 0x00000030be497c24 */ /* 0x000fe2000f8e02ff */
[----:B------:R-:W-:Y:S01]  /*e820*/  ULDC UR48, c[0x0][0x240] ;  /* 0x0000900000307ab9 */ /* 0x000fe20000000800 */
[----:B------:R-:W3:Y:S01]  /*e830*/  LDL.LU R61, [R1+0x70] ;  /* 0x00007000013d7983 */ /* 0x000ee20000300800 */
[----:B------:R-:W-:Y:S01]  /*e840*/  IMAD R16, R172, UR38, RZ ;  /* 0x00000026ac107c24 */ /* 0x000fe2000f8e02ff */
[----:B------:R-:W-:Y:S01]  /*e850*/  ULDC UR47, c[0x0][0x240] ;  /* 0x00009000002f7ab9 */ /* 0x000fe20000000800 */
[----:B------:R-:W-:Y:S01]  /*e860*/  ULDC UR53, c[0x0][0x240] ;  /* 0x0000900000357ab9 */ /* 0x000fe20000000800 */
[----:B------:R-:W3:Y:S01]  /*e870*/  LDL.LU R85, [R1+0x164] ;  /* 0x0001640001557983 */ /* 0x000ee20000300800 */
[----:B------:R-:W-:Y:S01]  /*e880*/  ULDC UR22, c[0x0][0x240] ;  /* 0x0000900000167ab9 */ /* 0x000fe20000000800 */
[----:B------:R-:W-:Y:S01]  /*e890*/  ULDC UR23, c[0x0][0x240] ;  /* 0x0000900000177ab9 */ /* 0x000fe20000000800 */
[----:B------:R-:W-:Y:S01]  /*e8a0*/  IMAD.MOV.U32 R23, RZ, RZ, R153 ;  /* 0x000000ffff177224 */ /* 0x000fe200078e0099 */
        /* <DEDUP_REMOVED lines=34> */
[----:B----4-:R-:W-:Y:S01]  /*ead0*/  IMAD R55, R165, UR27, RZ ;  /* 0x0000001ba5377c24 */ /* 0x010fe2000f8e02ff */
[----:B------:R-:W-:Y:S01]  /*eae0*/  ULDC UR27, c[0x0][0x240] ;  /* 0x00009000001b7ab9 */ /* 0x000fe20000000800 */
[----:B------:R-:W-:Y:S01]  /*eaf0*/  IMAD.MOV.U32 R165, RZ, RZ, R162 ;  /* 0x000000ffffa57224 */ /* 0x000fe200078e00a2 */
        /* <DEDUP_REMOVED lines=10> */
[----:B------:R-:W-:Y:S01]  /*eba0*/  MOV R149, R86 ;  /* 0x0000005600957202 */ /* 0x000fe20000000f00 */
[----:B------:R-:W-:Y:S01]  /*ebb0*/  IMAD.MOV.U32 R134, RZ, RZ, R133 ;  /* 0x000000ffff867224 */ /* 0x000fe200078e0085 */
[----:B------:R-:W4:Y:S01]  /*ebc0*/  LDL.LU R86, [R1+0x150] ;  /* 0x0001500001567983 */ /* 0x000f220000300800 */
[----:B------:R-:W-:Y:S01]  /*ebd0*/  IMAD.MOV.U32 R133, RZ, RZ, R132 ;  /* 0x000000ffff857224 */ /* 0x000fe200078e0084 */
[----:B------:R-:W-:Y:S01]  /*ebe0*/  MOV R132, R131 ;  /* 0x0000008300847202 */ /* 0x000fe20000000f00 */
[----:B------:R-:W-:Y:S01]  /*ebf0*/  IMAD.MOV.U32 R131, RZ, RZ, R126 ;  /* 0x000000ffff837224 */ /* 0x000fe200078e007e */
[----:B------:R-:W2:Y:S01]  /*ec00*/  LDL.LU R90, [R1+0x13c] ;  /* 0x00013c00015a7983 */ /* 0x000ea20000300800 */
[----:B------:R-:W-:Y:S01]  /*ec10*/  IMAD.MOV.U32 R126, RZ, RZ, R92 ;  /* 0x000000ffff7e7224 */ /* 0x000fe200078e005c */
[----:B------:R-:W-:Y:S01]  /*ec20*/  ULDC UR36, c[0x0][0x240] ;  /* 0x0000900000247ab9 */ /* 0x000fe20000000800 */
[----:B------:R-:W-:Y:S01]  /*ec30*/  IMAD R135, R187, UR50, RZ ;  /* 0x00000032bb877c24 */ /* 0x000fe2000f8e02ff */
[----:B------:R-:W3:Y:S01]  /*ec40*/  LDL.LU R92, [R1+0x128] ;  /* 0x00012800015c7983 */ /* 0x000ee20000300800 */
[----:B------:R-:W-:Y:S01]  /*ec50*/  IMAD.MOV.U32 R186, RZ, RZ, R132 ;  /* 0x000000ffffba7224 */ /* 0x000fe200078e0084 */
[----:B------:R-:W-:Y:S01]  /*ec60*/  ULDC UR40, c[0x0][0x240] ;  /* 0x0000900000287ab9 */ /* 0x000fe20000000800 */
[----:B------:R-:W-:Y:S01]  /*ec70*/  IMAD.MOV.U32 R185, RZ, RZ, R163 ;  /* 0x000000ffffb97224 */ /* 0x000fe200078e00a3 */
[----:B------:R-:W-:Y:S01]  /*ec80*/  MOV R163, R133 ;  /* 0x0000008500a37202 */ /* 0x000fe20000000f00 */
[----:B------:R-:W-:Y:S01]  /*ec90*/  IMAD.MOV.U32 R132, RZ, RZ, R124 ;  /* 0x000000ffff847224 */ /* 0x000fe200078e007c */
[----:B------:R-:W-:Y:S01]  /*eca0*/  ULDC UR44, c[0x0][0x240] ;  /* 0x00009000002c7ab9 */ /* 0x000fe20000000800 */
        /* <DEDUP_REMOVED lines=8> */
[----:B------:R-:W-:-:S02]  /*ed30*/  IMAD.MOV.U32 R131, RZ, RZ, R118 ;  /* 0x000000ffff837224 */ /* 0x000fc400078e0076 */
[----:B------:R-:W-:Y:S02]  /*ed40*/  IMAD.MOV.U32 R128, RZ, RZ, R124 ;  /* 0x000000ffff807224 */ /* 0x000fe400078e007c */
[----:B--2---:R-:W-:Y:S01]  /*ed50*/  IMAD R87, R90, UR60, RZ ;  /* 0x0000003c5a577c24 */ /* 0x004fe2000f8e02ff */
[----:B------:R-:W-:Y:S01]  /*ed60*/  ULDC UR60, c[0x0][0x240] ;  /* 0x00009000003c7ab9 */ /* 0x000fe20000000800 */
[----:B------:R-:W2:Y:S01]  /*ed70*/  LDL.LU R90, [R1+0x114] ;  /* 0x00011400015a7983 */ /* 0x000ea20000300800 */
[----:B---3--:R-:W-:Y:S01]  /*ed80*/  IMAD R88, R92, UR61, RZ ;  /* 0x0000003d5c587c24 */ /* 0x008fe2000f8e02ff */
[----:B------:R-:W-:Y:S02]  /*ed90*/  ULDC UR61, c[0x0][0x240] ;  /* 0x00009000003d7ab9 */ /* 0x000fe40000000800 */
[----:B------:R-:W3:Y:S04]  /*eda0*/  LDL.LU R91, [R1+0xfc] ;  /* 0x0000fc00015b7983 */ /* 0x000ee80000300800 */
[----:B------:R-:W3:Y:S04]  /*edb0*/  LDL.LU R92, [R1+0xe4] ;  /* 0x0000e400015c7983 */ /* 0x000ee80000300800 */
[----:B------:R-:W3:Y:S04]  /*edc0*/  LDL.LU R116, [R1+0x1ac] ;  /* 0x0001ac0001747983 */ /* 0x000ee80000300800 */
[----:B------:R-:W2:Y:S04]  /*edd0*/  LDL.LU R117, [R1+0x19c] ;  /* 0x00019c0001757983 */ /* 0x000ea80000300800 */
[----:B------:R-:W3:Y:S04]  /*ede0*/  LDL.LU R118, [R1+0x18c] ;  /* 0x00018c0001767983 */ /* 0x000ee80000300800 */
[----:B------:R-:W4:Y:S01]  /*edf0*/  LDL.LU R124, [R1+0x17c] ;  /* 0x00017c00017c7983 */ /* 0x000f220000300800 */
[----:B------:R-:W-:-:S02]  /*ee00*/  IMAD.MOV.U32 R183, RZ, RZ, R134 ;  /* 0x000000ffffb77224 */ /* 0x000fc400078e0086 */
[----:B------:R-:W-:Y:S02]  /*ee10*/  IMAD.MOV.U32 R134, RZ, RZ, R125 ;  /* 0x000000ffff867224 */ /* 0x000fe400078e007d */
[----:B------:R-:W-:Y:S01]  /*ee20*/  IMAD.MOV.U32 R150, RZ, RZ, R149 ;  /* 0x000000ffff967224 */ /* 0x000fe200078e0095 */
[----:B------:R-:W-:Y:S01]  /*ee30*/  MOV R149, R129 ;  /* 0x0000008100957202 */ /* 0x000fe20000000f00 */
[----:B------:R-:W-:Y:S02]  /*ee40*/  IMAD.MOV.U32 R125, RZ, RZ, R120 ;  /* 0x000000ffff7d7224 */ /* 0x000fe400078e0078 */
[----:B------:R-:W3:Y:S01]  /*ee50*/  LDL.LU R120, [R1+0x16c] ;  /* 0x00016c0001787983 */ /* 0x000ee20000300800 */
[----:B------:R-:W-:Y:S02]  /*ee60*/  IMAD.MOV.U32 R129, RZ, RZ, R123 ;  /* 0x000000ffff817224 */ /* 0x000fe400078e007b */
[----:B------:R-:W-:Y:S01]  /*ee70*/  IMAD.MOV.U32 R187, RZ, RZ, R173 ;  /* 0x000000ffffbb7224 */ /* 0x000fe200078e00ad */
[----:B------:R-:W3:Y:S01]  /*ee80*/  LDL.LU R123, [R1+0x158] ;  /* 0x00015800017b7983 */ /* 0x000ee20000300800 */
[----:B------:R-:W-:-:S02]  /*ee90*/  IMAD.MOV.U32 R173, RZ, RZ, R166 ;  /* 0x000000ffffad7224 */ /* 0x000fc400078e00a6 */
[----:B------:R-:W-:Y:S01]  /*eea0*/  IMAD R127, R191, UR43, RZ ;  /* 0x0000002bbf7f7c24 */ /* 0x000fe2000f8e02ff */
[----:B------:R-:W-:Y:S01]  /*eeb0*/  ULDC UR43, c[0x0][0x240] ;  /* 0x00009000002b7ab9 */ /* 0x000fe20000000800 */
[----:B------:R-:W-:Y:S02]  /*eec0*/  IMAD.MOV.U32 R166, RZ, RZ, R147 ;  /* 0x000000ffffa67224 */ /* 0x000fe400078e0093 */
[----:B------:R-:W-:Y:S02]  /*eed0*/  IMAD.MOV.U32 R191, RZ, RZ, R171 ;  /* 0x000000ffffbf7224 */ /* 0x000fe400078e00ab */
[----:B------:R-:W-:Y:S02]  /*eee0*/  IMAD.MOV.U32 R171, RZ, RZ, R155 ;  /* 0x000000ffffab7224 */ /* 0x000fe400078e009b */
[----:B------:R-:W-:Y:S02]  /*eef0*/  IMAD.MOV.U32 R169, RZ, RZ, R149 ;  /* 0x000000ffffa97224 */ /* 0x000fe400078e0095 */
[----:B------:R-:W-:-:S02]  /*ef00*/  IMAD.MOV.U32 R155, RZ, RZ, R150 ;  /* 0x000000ffff9b7224 */ /* 0x000fc400078e0096 */
[----:B----4-:R-:W-:Y:S02]  /*ef10*/  IMAD R119, R124, UR37, RZ ;  /* 0x000000257c777c24 */ /* 0x010fe4000f8e02ff */
[----:B------:R-:W-:Y:S01]  /*ef20*/  IMAD.MOV.U32 R199, RZ, RZ, R186 ;  /* 0x000000ffffc77224 */ /* 0x000fe200078e00ba */
[----:B------:R-:W4:Y:S01]  /*ef30*/  LDL.LU R124, [R1+0x144] ;  /* 0x00014400017c7983 */ /* 0x000f220000300800 */
[----:B------:R-:W-:Y:S02]  /*ef40*/  IMAD.MOV.U32 R170, RZ, RZ, R169 ;  /* 0x000000ffffaa7224 */ /* 0x000fe400078e00a9 */
[----:B------:R-:W-:Y:S01]  /*ef50*/  IMAD.MOV.U32 R197, RZ, RZ, R173 ;  /* 0x000000ffffc57224 */ /* 0x000fe200078e00ad */
[----:B------:R-:W3:Y:S01]  /*ef60*/  LDL.LU R147, [R1+0x1e4] ;  /* 0x0001e40001937983 */ /* 0x000ee20000300800 */
[----:B------:R-:W-:Y:S02]  /*ef70*/  IMAD.MOV.U32 R202, RZ, RZ, R183 ;  /* 0x000000ffffca7224 */ /* 0x000fe400078e00b7 */
[----:B------:R-:W-:Y:S01]  /*ef80*/  IMAD R159, R159, UR20, RZ ;  /* 0x000000149f9f7c24 */ /* 0x000fe2000f8e02ff */
[----:B------:R-:W4:Y:S01]  /*ef90*/  LDL.LU R148, [R1+0x1d8] ;  /* 0x0001d80001947983 */ /* 0x000f220000300800 */
[----:B------:R-:W-:Y:S01]  /*efa0*/  IMAD.MOV.U32 R186, RZ, RZ, R174 ;  /* 0x000000ffffba7224 */ /* 0x000fe200078e00ae */
[----:B------:R-:W-:Y:S01]  /*efb0*/  MOV R169, R155 ;  /* 0x0000009b00a97202 */ /* 0x000fe20000000f00 */
[----:B------:R-:W-:Y:S01]  /*efc0*/  IMAD.MOV.U32 R173, RZ, RZ, R162 ;  /* 0x000000ffffad7224 */ /* 0x000fe200078e00a2 */
[----:B------:R-:W4:Y:S01]  /*efd0*/  LDL.LU R149, [R1+0x1cc] ;  /* 0x0001cc0001957983 */ /* 0x000f220000300800 */
[----:B------:R-:W-:Y:S01]  /*efe0*/  ULDC UR20, c[0x0][0x240] ;  /* 0x0000900000147ab9 */ /* 0x000fe20000000800 */
[----:B------:R-:W-:Y:S01]  /*eff0*/  MOV R206, R191 ;  /* 0x000000bf00ce7202 */ /* 0x000fe20000000f00 */
[----:B------:R-:W-:Y:S01]  /*f000*/  IMAD R70, R70, UR46, RZ ;  /* 0x0000002e46467c24 */ /* 0x000fe2000f8e02ff */
[----:B------:R-:W4:Y:S01]  /*f010*/  LDL.LU R150, [R1+0x1c0] ;  /* 0x0001c00001967983 */ /* 0x000f220000300800 */
[----:B------:R-:W-:Y:S01]  /*f020*/  IMAD.MOV.U32 R174, RZ, RZ, R161 ;  /* 0x000000ffffae7224 */ /* 0x000fe200078e00a1 */
[----:B------:R-:W-:Y:S01]  /*f030*/  ULDC UR46, c[0x0][0x240] ;  /* 0x00009000002e7ab9 */ /* 0x000fe20000000800 */
[----:B------:R-:W-:Y:S01]  /*f040*/  IMAD R108, R108, UR27, RZ ;  /* 0x0000001b6c6c7c24 */ /* 0x000fe2000f8e02ff */
        /* <DEDUP_REMOVED lines=19> */
[----:B------:R-:W-:Y:S01]  /*f180*/  IMAD.MOV.U32 R22, RZ, RZ, R23 ;  /* 0x000000ffff167224 */ /* 0x000fe200078e0017 */
[----:B------:R-:W4:Y:S01]  /*f190*/  LDL.LU R183, [R1+0x208] ;  /* 0x0002080001b77983 */ /* 0x000f220000300800 */
        /* <DEDUP_REMOVED lines=10> */
[----:B--2---:R-:W-:Y:S01]  /*f240*/  IMAD R117, R117, UR35, RZ ;  /* 0x0000002375757c24 */ /* 0x004fe2000f8e02ff */
[----:B------:R-:W-:Y:S01]  /*f250*/  ULDC UR30, c[0x0][0x240] ;  /* 0x00009000001e7ab9 */ /* 0x000fe20000000800 */
[----:B------:R-:W-:Y:S01]  /*f260*/  IMAD R49, R229, UR21, RZ ;  /* 0x00000015e5317c24 */ /* 0x000fe2000f8e02ff */
[----:B------:R-:W-:Y:S01]  /*f270*/  ULDC UR42, c[0x0][0x240] ;  /* 0x00009000002a7ab9 */ /* 0x000fe20000000800 */
[----:B------:R-:W-:Y:S01]  /*f280*/  ULDC UR37, c[0x0][0x240] ;  /* 0x0000900000257ab9 */ /* 0x000fe20000000800 */
[----:B---3--:R-:W-:Y:S01]  /*f290*/  IMAD R151, R205, UR14, RZ ;  /* 0x0000000ecd977c24 */ /* 0x008fe2000f8e02ff */
[----:B------:R-:W-:Y:S01]  /*f2a0*/  ULDC UR35, c[0x0][0x240] ;  /* 0x0000900000237ab9 */ /* 0x000fe20000000800 */
[----:B----4-:R-:W-:Y:S01]  /*f2b0*/  IMAD R154, R203, UR15, RZ ;  /* 0x0000000fcb9a7c24 */ /* 0x010fe2000f8e02ff */
[----:B------:R-:W-:Y:S01]  /*f2c0*/  ULDC UR21, c[0x0][0x240] ;  /* 0x0000900000157ab9 */ /* 0x000fe20000000800 */
[----:B------:R-:W-:Y:S01]  /*f2d0*/  IMAD.MOV.U32 R203, RZ, RZ, R185 ;  /* 0x000000ffffcb7224 */ /* 0x000fe200078e00b9 */
[----:B------:R-:W-:Y:S01]  /*f2e0*/  ULDC UR14, c[0x0][0x240] ;  /* 0x00009000000e7ab9 */ /* 0x000fe20000000800 */
[----:B------:R-:W2:Y:S01]  /*f2f0*/  LDL.LU R185, [R1+0x200] ;  /* 0x0002000001b97983 */ /* 0x000ea20000300800 */
[----:B------:R-:W-:Y:S01]  /*f300*/  IMAD.MOV.U32 R205, RZ, RZ, R187 ;  /* 0x000000ffffcd7224 */ /* 0x000fe200078e00bb */
[----:B------:R-:W-:Y:S01]  /*f310*/  ULDC UR15, c[0x0][0x240] ;  /* 0x00009000000f7ab9 */ /* 0x000fe20000000800 */
[----:B------:R-:W-:Y:S01]  /*f320*/  IMAD R131, R131, UR46, RZ ;  /* 0x0000002e83837c24 */ /* 0x000fe2000f8e02ff */
[----:B------:R-:W3:Y:S01]  /*f330*/  LDL.LU R186, [R1+0x1f8] ;  /* 0x0001f80001ba7983 */ /* 0x000ee20000300800 */
[----:B------:R-:W-:Y:S01]  /*f340*/  ULDC UR46, c[0x0][0x240] ;  /* 0x00009000002e7ab9 */ /* 0x000fe20000000800 */
[----:B------:R-:W-:Y:S01]  /*f350*/  IMAD R172, R197, UR27, RZ ;  /* 0x0000001bc5ac7c24 */ /* 0x000fe2000f8e02ff */
[----:B------:R-:W-:Y:S01]  /*f360*/  ULDC UR20, c[0x0][0x240] ;  /* 0x0000900000147ab9 */ /* 0x000fe20000000800 */
[----:B------:R-:W4:Y:S01]  /*f370*/  LDL.LU R187, [R1+0x1f0] ;  /* 0x0001f00001bb7983 */ /* 0x000f220000300800 */
[----:B------:R-:W-:Y:S01]  /*f380*/  IMAD.MOV.U32 R230, RZ, RZ, R218 ;  /* 0x000000ffffe67224 */ /* 0x000fe200078e00da */
[----:B------:R-:W-:-:S02]  /*f390*/  ULDC UR27, c[0x0][0x240] ;  /* 0x00009000001b7ab9 */ /* 0x000fc40000000800 */
[----:B------:R-:W2:Y:S04]  /*f3a0*/  LDL.LU R199, [R1+0x1e8] ;  /* 0x0001e80001c77983 */ /* 0x000ea80000300800 */
[----:B------:R-:W3:Y:S04]  /*f3b0*/  LDL.LU R216, [R1+0x1dc] ;  /* 0x0001dc0001d87983 */ /* 0x000ee80000300800 */
[----:B------:R-:W4:Y:S04]  /*f3c0*/  LDL.LU R215, [R1+0x1d0] ;  /* 0x0001d00001d77983 */ /* 0x000f280000300800 */
[----:B------:R-:W4:Y:S04]  /*f3d0*/  LDL.LU R191, [R1+0x1c4] ;  /* 0x0001c40001bf7983 */ /* 0x000f280000300800 */
[----:B------:R-:W4:Y:S04]  /*f3e0*/  LDL.LU R193, [R1+0x1b8] ;  /* 0x0001b80001c17983 */ /* 0x000f280000300800 */
[----:B------:R-:W4:Y:S04]  /*f3f0*/  LDL.LU R194, [R1+0x1a8] ;  /* 0x0001a80001c27983 */ /* 0x000f280000300800 */
[----:B------:R-:W4:Y:S04]  /*f400*/  LDL.LU R195, [R1+0x198] ;  /* 0x0001980001c37983 */ /* 0x000f280000300800 */
[----:B------:R-:W4:Y:S04]  /*f410*/  LDL.LU R222, [R1+0x188] ;  /* 0x0001880001de7983 */ /* 0x000f280000300800 */
[----:B------:R-:W4:Y:S04]  /*f420*/  LDL.LU R197, [R1+0x178] ;  /* 0x0001780001c57983 */ /* 0x000f280000300800 */
[----:B------:R-:W4:Y:S01]  /*f430*/  LDL.LU R198, [R1+0x168] ;  /* 0x0001680001c67983 */ /* 0x000f220000300800 */
[----:B--2---:R-:W-:Y:S01]  /*f440*/  IMAD R188, R199, UR46, RZ ;  /* 0x0000002ec7bc7c24 */ /* 0x004fe2000f8e02ff */
[----:B------:R-:W-:-:S02]  /*f450*/  ULDC UR46, c[0x0][0x240] ;  /* 0x00009000002e7ab9 */ /* 0x000fc40000000800 */
[----:B------:R-:W2:Y:S01]  /*f460*/  LDL.LU R199, [R1+0x154] ;  /* 0x0001540001c77983 */ /* 0x000ea20000300800 */
[----:B---3--:R-:W-:Y:S01]  /*f470*/  IMAD R189, R216, UR47, RZ ;  /* 0x0000002fd8bd7c24 */ /* 0x008fe2000f8e02ff */
[----:B------:R-:W-:Y:S01]  /*f480*/  ULDC UR47, c[0x0][0x240] ;  /* 0x00009000002f7ab9 */ /* 0x000fe20000000800 */
[----:B----4-:R-:W-:Y:S01]  /*f490*/  IMAD R190, R215, UR48, RZ ;  /* 0x00000030d7be7c24 */ /* 0x010fe2000f8e02ff */
[----:B------:R-:W-:Y:S01]  /*f4a0*/  ULDC UR48, c[0x0][0x240] ;  /* 0x0000900000307ab9 */ /* 0x000fe20000000800 */
[----:B------:R-:W3:Y:S04]  /*f4b0*/  LDL.LU R215, [R1+0x21c] ;  /* 0x00021c0001d77983 */ /* 0x000ee80000300800 */
[----:B------:R-:W4:Y:S04]  /*f4c0*/  LDL.LU R216, [R1+0x218] ;  /* 0x0002180001d87983 */ /* 0x000f280000300800 */
[----:B------:R-:W3:Y:S04]  /*f4d0*/  LDL.LU R218, [R1+0x214] ;  /* 0x0002140001da7983 */ /* 0x000ee80000300800 */
[----:B------:R-:W4:Y:S04]  /*f4e0*/  LDL.LU R219, [R1+0x210] ;  /* 0x0002100001db7983 */ /* 0x000f280000300800 */
[----:B------:R-:W2:Y:S04]  /*f4f0*/  LDL.LU R224, [R1+0x20c] ;  /* 0x00020c0001e07983 */ /* 0x000ea80000300800 */
[----:B------:R-:W3:Y:S01]  /*f500*/  LDL.LU R226, [R1+0x204] ;  /* 0x0002040001e27983 */ /* 0x000ee20000300800 */
[----:B------:R-:W-:Y:S01]  /*f510*/  IMAD R168, R168, UR53, RZ ;  /* 0x00000035a8a87c24 */ /* 0x000fe2000f8e02ff */
[----:B------:R-:W-:Y:S01]  /*f520*/  ULDC UR53, c[0x0][0x240] ;  /* 0x0000900000357ab9 */ /* 0x000fe20000000800 */
[----:B------:R-:W-:Y:S01]  /*f530*/  IMAD R166, R166, UR22, RZ ;  /* 0x00000016a6a67c24 */ /* 0x000fe2000f8e02ff */
[----:B------:R-:W-:Y:S01]  /*f540*/  ULDC UR22, c[0x0][0x240] ;  /* 0x0000900000167ab9 */ /* 0x000fe20000000800 */
[----:B------:R-:W-:Y:S01]  /*f550*/  IMAD R167, R167, UR23, RZ ;  /* 0x00000017a7a77c24 */ /* 0x000fe2000f8e02ff */
[----:B------:R-:W-:Y:S01]  /*f560*/  ULDC UR23, c[0x0][0x240] ;  /* 0x0000900000177ab9 */ /* 0x000fe20000000800 */
[----:B------:R-:W-:-:S02]  /*f570*/  IMAD R196, R222, UR53, RZ ;  /* 0x00000035dec47c24 */ /* 0x000fc4000f8e02ff */
[----:B------:R-:W-:Y:S01]  /*f580*/  IMAD R147, R147, UR10, RZ ;  /* 0x0000000a93937c24 */ /* 0x000fe2000f8e02ff */
[----:B------:R-:W4:Y:S01]  /*f590*/  LDL.LU R222, [R1+0x1fc] ;  /* 0x0001fc0001de7983 */ /* 0x000f220000300800 */
[----:B------:R-:W-:Y:S01]  /*f5a0*/  ULDC UR10, c[0x0][0x240] ;  /* 0x00009000000a7ab9 */ /* 0x000fe20000000800 */
[----:B------:R-:W-:Y:S01]  /*f5b0*/  IMAD R139, R139, UR59, RZ ;  /* 0x0000003b8b8b7c24 */ /* 0x000fe2000f8e02ff */
[----:B------:R-:W-:Y:S01]  /*f5c0*/  ULDC UR59, c[0x0][0x240] ;  /* 0x00009000003b7ab9 */ /* 0x000fe20000000800 */
[----:B------:R-:W4:Y:S01]  /*f5d0*/  LDL.LU R223, [R1+0x1f4] ;  /* 0x0001f40001df7983 */ /* 0x000f220000300800 */
[----:B------:R-:W-:Y:S02]  /*f5e0*/  IMAD R212, R227, UR10, RZ ;  /* 0x0000000ae3d47c24 */ /* 0x000fe4000f8e02ff */
[----:B------:R-:W-:Y:S02]  /*f5f0*/  IMAD R204, R230, UR59, RZ ;  /* 0x0000003be6cc7c24 */ /* 0x000fe4000f8e02ff */
[----:B------:R-:W-:-:S02]  /*f600*/  IMAD.MOV.U32 R23, RZ, RZ, R15 ;  /* 0x000000ffff177224 */ /* 0x000fc400078e000f */
[----:B--2---:R-:W-:Y:S02]  /*f610*/  IMAD R220, R224, UR22, RZ ;  /* 0x00000016e0dc7c24 */ /* 0x004fe4000f8e02ff */
[----:B------:R-:W2:Y:S01]  /*f620*/  LDL.LU R224, [R1+0x1ec] ;  /* 0x0001ec0001e07983 */ /* 0x000ea20000300800 */
[----:B---3--:R-:W-:-:S03]  /*f630*/  IMAD R221, R226, UR23, RZ ;  /* 0x00000017e2dd7c24 */ /* 0x008fc6000f8e02ff */
[----:B------:R-:W3:Y:S04]  /*f640*/  LDL.LU R226, [R1+0x1e0] ;  /* 0x0001e00001e27983 */ /* 0x000ee80000300800 */
[----:B------:R-:W2:Y:S04]  /*f650*/  LDL.LU R227, [R1+0x1d4] ;  /* 0x0001d40001e37983 */ /* 0x000ea80000300800 */
[----:B------:R-:W2:Y:S04]  /*f660*/  LDL.LU R228, [R1+0x1c8] ;  /* 0x0001c80001e47983 */ /* 0x000ea80000300800 */
[----:B------:R-:W4:Y:S04]  /*f670*/  LDL.LU R4, [R1+0x1bc] ;  /* 0x0001bc0001047983 */ /* 0x000f280000300800 */
[----:B------:R-:W2:Y:S04]  /*f680*/  LDL.LU R230, [R1+0x1b0] ;  /* 0x0001b00001e67983 */ /* 0x000ea80000300800 */
[----:B------:R-:W2:Y:S04]  /*f690*/  LDL.LU R231, [R1+0x1a0] ;  /* 0x0001a00001e77983 */ /* 0x000ea80000300800 */
[----:B------:R-:W2:Y:S04]  /*f6a0*/  LDL.LU R232, [R1+0x190] ;  /* 0x0001900001e87983 */ /* 0x000ea80000300800 */
[----:B------:R-:W2:Y:S04]  /*f6b0*/  LDL.LU R235, [R1+0x180] ;  /* 0x0001800001eb7983 */ /* 0x000ea80000300800 */
[----:B------:R-:W3:Y:S04]  /*f6c0*/  LDL.LU R5, [R1+0x170] ;  /* 0x0001700001057983 */ /* 0x000ee80000300800 */
[----:B------:R-:W2:Y:S04]  /*f6d0*/  LDL.LU R237, [R1+0x15c] ;  /* 0x00015c0001ed7983 */ /* 0x000ea80000300800 */
[----:B------:R-:W2:Y:S04]  /*f6e0*/  LDL.LU R10, [R1+0x148] ;  /* 0x00014800010a7983 */ /* 0x000ea80000300800 */
[----:B------:R-:W3:Y:S04]  /*f6f0*/  LDL.LU R250, [R1+0x134] ;  /* 0x0001340001fa7983 */ /* 0x000ee80000300800 */
[----:B------:R-:W2:Y:S04]  /*f700*/  LDL.LU R240, [R1+0x120] ;  /* 0x0001200001f07983 */ /* 0x000ea80000300800 */
        /* <DEDUP_REMOVED lines=13> */
[----:B------:R-:W2:Y:S01]  /*f7e0*/  LDL.LU R16, [R1+0x3c] ;  /* 0x00003c0001107983 */ /* 0x000ea20000300800 */
        /* <DEDUP_REMOVED lines=16> */
[----:B----4-:R-:W-:-:S02]  /*f8f0*/  IMAD R229, R4, UR30, RZ ;  /* 0x0000001e04e57c24 */ /* 0x010fc4000f8e02ff */
[----:B---3--:R-:W-:Y:S02]  /*f900*/  IMAD R239, R250, UR38, RZ ;  /* 0x00000026faef7c24 */ /* 0x008fe4000f8e02ff */
[----:B------:R-:W-:Y:S01]  /*f910*/  IMAD R250, R8, UR48, RZ ;  /* 0x0000003008fa7c24 */ /* 0x000fe2000f8e02ff */
[----:B------:R-:W-:Y:S01]  /*f920*/  LEA R8, P6, R152, R13, 0x2 ;  /* 0x0000000d98087211 */ /* 0x000fe200078c10ff */
[----:B------:R-:W-:Y:S02]  /*f930*/  IMAD R236, R5, UR35, RZ ;  /* 0x0000002305ec7c24 */ /* 0x000fe4000f8e02ff */
[----:B------:R-:W-:Y:S02]  /*f940*/  IMAD.MOV.U32 R5, RZ, RZ, R23 ;  /* 0x000000ffff057224 */ /* 0x000fe400078e0017 */
[----:B--2---:R-:W-:Y:S02]  /*f950*/  IMAD R244, R153, UR42, RZ ;  /* 0x0000002a99f47c24 */ /* 0x004fe4000f8e02ff */
[----:B------:R-:W-:-:S02]  /*f960*/  IMAD.MOV.U32 R153, RZ, RZ, R22 ;  /* 0x000000ffff997224 */ /* 0x000fc400078e0016 */
[----:B------:R-:W-:Y:S02]  /*f970*/  IMAD R252, R9, UR49, RZ ;  /* 0x0000003109fc7c24 */ /* 0x000fe4000f8e02ff */
[----:B------:R-:W-:Y:S01]  /*f980*/  IMAD.MOV.U32 R9, RZ, RZ, R152 ;  /* 0x000000ffff097224 */ /* 0x000fe200078e0098 */
[----:B------:R-:W-:-:S04]  /*f990*/  LEA R152, P5, R158, R13, 0x2 ;  /* 0x0000000d9e987211 */ /* 0x000fc800078a10ff */
[----:B------:R-:W-:-:S05]  /*f9a0*/  LEA.HI.X.SX32 R9, R9, R14, 0x2, P6 ;  /* 0x0000000e09097211 */ /* 0x000fca00030f16ff */
[----:B------:R1:W-:Y:S01]  /*f9b0*/  STL.64 [R1+0x2638], R8 ;  /* 0x0026380801007387 */ /* 0x0003e20000100a00 */
[----:B------:R-:W-:Y:S01]  /*f9c0*/  LEA R4, P2, R18, R13, 0x2 ;  /* 0x0000000d12047211 */ /* 0x000fe200078410ff */
[----:B------:R-:W-:Y:S01]  /*f9d0*/  IMAD.MOV.U32 R23, RZ, RZ, R11 ;  /* 0x000000ffff177224 */ /* 0x000fe200078e000b */
[----:B-1----:R-:W-:Y:S02]  /*f9e0*/  MOV R9, R153 ;  /* 0x0000009900097202 */ /* 0x002fe40000000f00 */
[-C--:B------:R-:W-:Y:S02]  /*f9f0*/  LEA.HI.X.SX32 R153, R158, R14.reuse, 0x2, P5 ;  /* 0x0000000e9e997211 */ /* 0x080fe400028f16ff */
[----:B------:R-:W2:Y:S04]  /*fa00*/  LDL.LU R158, [R1+0x2ea4] ;  /* 0x002ea400019e7983 */ /* 0x000ea80000300800 */
[----:B------:R1:W-:Y:S01]  /*fa10*/  STL.64 [R1+0x2678], R152 ;  /* 0x0026789801007387 */ /* 0x0003e20000100a00 */
[-C--:B------:R-:W-:Y:S01]  /*fa20*/  LEA R22, P4, R17, R13.reuse, 0x2 ;  /* 0x0000000d11167211 */ /* 0x080fe200078810ff */
[----:B------:R-:W-:Y:S01]  /*fa30*/  IMAD R238, R10, UR37, RZ ;  /* 0x000000250aee7c24 */ /* 0x000fe2000f8e02ff */
[----:B------:R-:W-:Y:S01]  /*fa40*/  LEA R10, P3, R7, R13, 0x2 ;  /* 0x0000000d070a7211 */ /* 0x000fe200078610ff */
[----:B-1----:R-:W-:Y:S01]  /*fa50*/  IMAD.MOV.U32 R153, RZ, RZ, R5 ;  /* 0x000000ffff997224 */ /* 0x002fe200078e0005 */
[----:B------:R-:W-:-:S02]  /*fa60*/  LEA.HI.X.SX32 R5, R18, R14, 0x2, P2 ;  /* 0x0000000e12057211 */ /* 0x000fc400010f16ff */
[----:B------:R-:W3:Y:S04]  /*fa70*/  LDL.LU R18, [R1+0x2ea0] ;  /* 0x002ea00001127983 */ /* 0x000ee80000300800 */
[----:B------:R1:W-:Y:S01]  /*fa80*/  STL.64 [R1+0x26b8], R4 ;  /* 0x0026b80401007387 */ /* 0x0003e20000100a00 */
[-C--:B------:R-:W-:Y:S02]  /*fa90*/  LEA.HI.X.SX32 R11, R7, R14.reuse, 0x2, P3 ;  /* 0x0000000e070b7211 */ /* 0x080fe400018f16ff */
[-C--:B------:R-:W-:Y:S01]  /*faa0*/  LEA R8, P6, R15, R13.reuse, 0x2 ;  /* 0x0000000d0f087211 */ /* 0x080fe200078c10ff */
[----:B-1----:R-:W-:Y:S01]  /*fab0*/  IMAD.MOV.U32 R5, RZ, RZ, R23 ;  /* 0x000000ffff057224 */ /* 0x002fe200078e0017 */
[----:B------:R-:W-:Y:S02]  /*fac0*/  LEA.HI.X.SX32 R23, R17, R14, 0x2, P4 ;  /* 0x0000000e11177211 */ /* 0x000fe400020f16ff */
[----:B------:R-:W4:Y:S04]  /*fad0*/  LDL.LU R17, [R1+0x2e9c] ;  /* 0x002e9c0001117983 */ /* 0x000f280000300800 */
[----:B------:R-:W-:Y:S04]  /*fae0*/  STL.64 [R1+0x26f8], R22 ;  /* 0x0026f81601007387 */ /* 0x000fe80000100a00 */
[----:B------:R-:W3:Y:S04]  /*faf0*/  LDL.LU R7, [R1+0x2e98] ;  /* 0x002e980001077983 */ /* 0x000ee80000300800 */
[----:B------:R1:W-:Y:S01]  /*fb00*/  STL.64 [R1+0x2770], R10 ;  /* 0x0027700a01007387 */ /* 0x0003e20000100a00 */
[----:B------:R-:W-:-:S02]  /*fb10*/  LEA R152, P5, R16, R13, 0x2 ;  /* 0x0000000d10987211 */ /* 0x000fc400078a10ff */
[-C--:B-1----:R-:W-:Y:S01]  /*fb20*/  LEA R10, P3, R9, R13.reuse, 0x2 ;  /* 0x0000000d090a7211 */ /* 0x082fe200078610ff */
[----:B------:R-:W-:Y:S01]  /*fb30*/  IMAD.MOV.U32 R11, RZ, RZ, R9 ;  /* 0x000000ffff0b7224 */ /* 0x000fe200078e0009 */
[-C--:B------:R-:W-:Y:S02]  /*fb40*/  LEA.HI.X.SX32 R9, R15, R14.reuse, 0x2, P6 ;  /* 0x0000000e0f097211 */ /* 0x080fe400030f16ff */
[----:B------:R-:W4:Y:S04]  /*fb50*/  LDL.LU R15, [R1+0x2e94] ;  /* 0x002e9400010f7983 */ /* 0x000f280000300800 */
[----:B------:R1:W-:Y:S02]  /*fb60*/  STL.64 [R1+0x27b0], R8 ;  /* 0x0027b00801007387 */ /* 0x0003e40000100a00 */
[----:B-1----:R-:W-:Y:S01]  /*fb70*/  LEA R8, P6, R153, R13, 0x2 ;  /* 0x0000000d99087211 */ /* 0x002fe200078c10ff */
[----:B------:R-:W-:Y:S01]  /*fb80*/  IMAD.MOV.U32 R9, RZ, RZ, R153 ;  /* 0x000000ffff097224 */ /* 0x000fe200078e0099 */
[----:B------:R-:W-:-:S02]  /*fb90*/  LEA.HI.X.SX32 R153, R16, R14, 0x2, P5 ;  /* 0x0000000e10997211 */ /* 0x000fc400028f16ff */
[----:B------:R-:W4:Y:S01]  /*fba0*/  LDL.LU R16, [R1+0x2e90] ;  /* 0x002e900001107983 */ /* 0x000f220000300800 */
[----:B------:R-:W-:-:S03]  /*fbb0*/  LEA R4, P2, R157, R13, 0x2 ;  /* 0x0000000d9d047211 */ /* 0x000fc600078410ff */
[----:B------:R1:W-:Y:S01]  /*fbc0*/  STL.64 [R1+0x27f0], R152 ;  /* 0x0027f09801007387 */ /* 0x0003e20000100a00 */
[-C--:B------:R-:W-:Y:S02]  /*fbd0*/  LEA.HI.X.SX32 R11, R11, R14.reuse, 0x2, P3 ;  /* 0x0000000e0b0b7211 */ /* 0x080fe400018f16ff */
[-C--:B------:R-:W-:Y:S01]  /*fbe0*/  LEA.HI.X.SX32 R9, R9, R14.reuse, 0x2, P6 ;  /* 0x0000000e09097211 */ /* 0x080fe200030f16ff */
[----:B-1----:R-:W-:Y:S01]  /*fbf0*/  IMAD.MOV.U32 R153, RZ, RZ, R5 ;  /* 0x000000ffff997224 */ /* 0x002fe200078e0005 */
[----:B------:R-:W-:Y:S02]  /*fc00*/  LEA.HI.X.SX32 R5, R157, R14, 0x2, P2 ;  /* 0x0000000e9d057211 */ /* 0x000fe400010f16ff */
[----:B------:R-:W4:Y:S04]  /*fc10*/  LDL.LU R157, [R1+0x2e8c] ;  /* 0x002e8c00019d7983 */ /* 0x000f280000300800 */
[----:B------:R-:W-:Y:S01]  /*fc20*/  STL.64 [R1+0x2830], R4 ;  /* 0x0028300401007387 */ /* 0x000fe20000100a00 */
[----:B--2---:R-:W-:-:S04]  /*fc30*/  LEA R22, P4, R158, R13, 0x2 ;  /* 0x0000000d9e167211 */ /* 0x004fc800078810ff */
[----:B------:R-:W-:Y:S02]  /*fc40*/  LEA.HI.X.SX32 R23, R158, R14, 0x2, P4 ;  /* 0x0000000e9e177211 */ /* 0x000fe400020f16ff */
[----:B------:R-:W2:Y:S04]  /*fc50*/  LDL.LU R158, [R1+0x2e88] ;  /* 0x002e8800019e7983 */ /* 0x000ea80000300800 */
[----:B------:R-:W-:Y:S04]  /*fc60*/  STL.64 [R1+0x2870], R22 ;  /* 0x0028701601007387 */ /* 0x000fe80000100a00 */
[----:B------:R-:W-:Y:S04]  /*fc70*/  STL.64 [R1+0x2630], R10 ;  /* 0x0026300a01007387 */ /* 0x000fe80000100a00 */
[----:B------:R1:W-:Y:S02]  /*fc80*/  STL.64 [R1+0x2628], R8 ;  /* 0x0026280801007387 */ /* 0x0003e40000100a00 */
[----:B-1----:R-:W-:Y:S01]  /*fc90*/  IMAD.MOV.U32 R9, RZ, RZ, R153 ;  /* 0x000000ffff097224 */ /* 0x002fe200078e0099 */
[----:B---3--:R-:W-:-:S04]  /*fca0*/  LEA R152, P5, R7, R13, 0x2 ;  /* 0x0000000d07987211 */ /* 0x008fc800078a10ff */
[----:B------:R-:W-:-:S05]  /*fcb0*/  LEA.HI.X.SX32 R153, R7, R14, 0x2, P5 ;  /* 0x0000000e07997211 */ /* 0x000fca00028f16ff */
[----:B------:R-:W-:Y:S01]  /*fcc0*/  STL.64 [R1+0x25e8], R152 ;  /* 0x0025e89801007387 */ /* 0x000fe20000100a00 */
[----:B----4-:R-:W-:-:S04]  /*fcd0*/  LEA R4, P2, R15, R13, 0x2 ;  /* 0x0000000d0f047211 */ /* 0x010fc800078410ff */
[----:B------:R-:W-:-:S05]  /*fce0*/  LEA.HI.X.SX32 R5, R15, R14, 0x2, P2 ;  /* 0x0000000e0f057211 */ /* 0x000fca00010f16ff */
[----:B------:R1:W-:Y:S01]  /*fcf0*/  STL.64 [R1+0x25e0], R4 ;  /* 0x0025e00401007387 */ /* 0x0003e20000100a00 */
[----:B------:R-:W-:-:S03]  /*fd00*/  LEA R22, P4, R16, R13, 0x2 ;  /* 0x0000000d10167211 */ /* 0x000fc600078810ff */
[----:B-1----:R-:W3:Y:S01]  /*fd10*/  LDL.LU.64 R4, [R1+0x2e80] ;  /* 0x002e800001047983 */ /* 0x002ee20000300a00 */
[----:B------:R-:W-:-:S05]  /*fd20*/  LEA.HI.X.SX32 R23, R16, R14, 0x2, P4 ;  /* 0x0000000e10177211 */ /* 0x000fca00020f16ff */
[----:B------:R1:W-:Y:S01]  /*fd30*/  STL.64 [R1+0x25d8], R22 ;  /* 0x0025d81601007387 */ /* 0x0003e20000100a00 */
[----:B------:R-:W-:-:S03]  /*fd40*/  LEA R10, P3, R17, R13, 0x2 ;  /* 0x0000000d110a7211 */ /* 0x000fc600078610ff */
[----:B-1----:R-:W4:Y:S01]  /*fd50*/  LDL.LU.64 R22, [R1+0x2e78] ;  /* 0x002e780001167983 */ /* 0x002f220000300a00 */
[----:B------:R-:W-:-:S05]  /*fd60*/  LEA.HI.X.SX32 R11, R17, R14, 0x2, P3 ;  /* 0x0000000e110b7211 */ /* 0x000fca00018f16ff */
[----:B------:R1:W-:Y:S04]  /*fd70*/  STL.64 [R1+0x25d0], R10 ;  /* 0x0025d00a01007387 */ /* 0x0003e80000100a00 */
[----:B-1----:R-:W2:Y:S01]  /*fd80*/  LDL.LU.64 R10, [R1+0x2e70] ;  /* 0x002e7000010a7983 */ /* 0x002ea20000300a00 */
[-C--:B------:R-:W-:Y:S01]  /*fd90*/  LEA R8, P6, R18, R13.reuse, 0x2 ;  /* 0x0000000d12087211 */ /* 0x080fe200078c10ff */
[----:B------:R-:W-:Y:S01]  /*fda0*/  IMAD.MOV.U32 R7, RZ, RZ, R3 ;  /* 0x000000ffff077224 */ /* 0x000fe200078e0003 */
[C---:B------:R-:W-:Y:S02]  /*fdb0*/  LEA R152, P5, R19.reuse, R13, 0x2 ;  /* 0x0000000d13987211 */ /* 0x040fe400078a10ff */
[----:B------:R-:W-:Y:S02]  /*fdc0*/  MOV R15, R6 ;  /* 0x00000006000f7202 */ /* 0x000fe40000000f00 */
[----:B------:R-:W-:-:S02]  /*fdd0*/  LEA.HI.X.SX32 R153, R19, R14, 0x2, P5 ;  /* 0x0000000e13997211 */ /* 0x000fc400028f16ff */
[----:B------:R-:W-:Y:S01]  /*fde0*/  LEA R6, P2, R21, R13, 0x2 ;  /* 0x0000000d15067211 */ /* 0x000fe200078410ff */
[----:B------:R-:W-:Y:S02]  /*fdf0*/  IMAD.MOV.U32 R16, RZ, RZ, R2 ;  /* 0x000000ffff107224 */ /* 0x000fe400078e0002 */
        /* <DEDUP_REMOVED lines=48> */
[----:B---3--:R-:W-:-:S02]  /*10100*/  IMAD.MOV.U32 R3, RZ, RZ, R5 ;  /* 0x000000ffff037224 */ /* 0x008fc400078e0005 */
[----:B------:R-:W-:Y:S01]  /*10110*/  IMAD.MOV.U32 R5, RZ, RZ, R9 ;  /* 0x000000ffff057224 */ /* 0x000fe200078e0009 */
[----:B------:R-:W-:Y:S01]  /*10120*/  LEA.HI.X.SX32 R9, R18, R14, 0x2, P6 ;  /* 0x0000000e12097211 */ /* 0x000fe200030f16ff */
[----:B------:R-:W-:-:S04]  /*10130*/  IMAD.MOV.U32 R18, RZ, RZ, R156 ;  /* 0x000000ffff127224 */ /* 0x000fc800078e009c */
[----:B------:R1:W-:Y:S01]  /*10140*/  STL.64 [R1+0x2878], R8 ;  /* 0x0028780801007387 */ /* 0x0003e20000100a00 */
[-C--:B------:R-:W-:Y:S01]  /*10150*/  LEA R156, P6, R5, R13.reuse, 0x2 ;  /* 0x0000000d059c7211 */ /* 0x080fe200078c10ff */
[----:B------:R-:W-:Y:S02]  /*10160*/  IMAD.MOV.U32 R19, RZ, RZ, R3 ;  /* 0x000000ffff137224 */ /* 0x000fe400078e0003 */
[----:B-1----:R-:W3:Y:S01]  /*10170*/  LDL.LU.64 R8, [R1+0x2e68] ;  /* 0x002e680001087983 */ /* 0x002ee20000300a00 */
[----:B----4-:R-:W-:-:S03]  /*10180*/  LEA R2, P4, R22, R13, 0x2 ;  /* 0x0000000d16027211 */ /* 0x010fc600078810ff */
[----:B------:R1:W-:Y:S01]  /*10190*/  STL.64 [R1+0x25c8], R152 ;  /* 0x0025c89801007387 */ /* 0x0003e20000100a00 */
[----:B------:R-:W-:-:S03]  /*101a0*/  IMAD.MOV.U32 R17, RZ, RZ, R4 ;  /* 0x000000ffff117224 */ /* 0x000fc600078e0004 */
[----:B------:R-:W-:Y:S01]  /*101b0*/  STL [R1+0x2570], R156 ;  /* 0x0025709c01007387 */ /* 0x000fe20000100800 */
[----:B-1----:R-:W-:Y:S02]  /*101c0*/  LEA R152, P5, R7, R13, 0x2 ;  /* 0x0000000d07987211 */ /* 0x002fe400078a10ff */
[----:B------:R-:W-:Y:S02]  /*101d0*/  MOV R153, R7 ;  /* 0x0000000700997202 */ /* 0x000fe40000000f00 */
[-C--:B------:R-:W-:Y:S01]  /*101e0*/  LEA.HI.X.SX32 R7, R21, R14.reuse, 0x2, P2 ;  /* 0x0000000e15077211 */ /* 0x080fe200010f16ff */
[----:B------:R-:W-:Y:S01]  /*101f0*/  IMAD.MOV.U32 R21, RZ, RZ, R18 ;  /* 0x000000ffff157224 */ /* 0x000fe200078e0012 */
[-C--:B------:R-:W-:Y:S02]  /*10200*/  LEA R18, P2, R3, R13.reuse, 0x2 ;  /* 0x0000000d03127211 */ /* 0x080fe400078410ff */
[----:B------:R-:W-:Y:S01]  /*10210*/  LEA.HI.X.SX32 R3, R22, R14, 0x2, P4 ;  /* 0x0000000e16037211 */ /* 0x000fe200020f16ff */
[----:B------:R1:W-:Y:S01]  /*10220*/  STL.64 [R1+0x2588], R6 ;  /* 0x0025880601007387 */ /* 0x0003e20000100a00 */
[----:B------:R-:W-:-:S02]  /*10230*/  LEA R4, P3, R23, R13, 0x2 ;  /* 0x0000000d17047211 */ /* 0x000fc400078610ff */
[-C--:B------:R-:W-:Y:S01]  /*10240*/  LEA.HI.X.SX32 R153, R153, R14.reuse, 0x2, P5 ;  /* 0x0000000e99997211 */ /* 0x080fe200028f16ff */
[----:B-1----:R-:W4:Y:S04]  /*10250*/  LDL.LU.64 R6, [R1+0x2e60] ;  /* 0x002e600001067983 */ /* 0x002f280000300a00 */
[----:B------:R1:W-:Y:S01]  /*10260*/  STL.64 [R1+0x2580], R2 ;  /* 0x0025800201007387 */ /* 0x0003e20000100a00 */
[-C--:B------:R-:W-:Y:S01]  /*10270*/  LEA.HI.X.SX32 R19, R19, R14.reuse, 0x2, P2 ;  /* 0x0000000e13137211 */ /* 0x080fe200010f16ff */
[----:B------:R-:W-:Y:S02]  /*10280*/  IMAD.MOV.U32 R22, RZ, RZ, R156 ;  /* 0x000000ffff167224 */ /* 0x000fe400078e009c */
[----:B-1----:R-:W-:Y:S01]  /*10290*/  IMAD.MOV.U32 R3, RZ, RZ, R5 ;  /* 0x000000ffff037224 */ /* 0x002fe200078e0005 */
[----:B------:R-:W-:Y:S01]  /*102a0*/  LEA.HI.X.SX32 R5, R23, R14, 0x2, P3 ;  /* 0x0000000e17057211 */ /* 0x000fe200018f16ff */
[----:B------:R-:W-:Y:S01]  /*102b0*/  IMAD.MOV.U32 R23, RZ, RZ, R157 ;  /* 0x000000ffff177224 */ /* 0x000fe200078e009d */
[----:B------:R-:W-:-:S02]  /*102c0*/  LEA R2, P4, R24, R13, 0x2 ;  /* 0x0000000d18027211 */ /* 0x000fc400078810ff */
[-C--:B------:R-:W-:Y:S01]  /*102d0*/  LEA.HI.X.SX32 R23, R3, R14.reuse, 0x2, P6 ;  /* 0x0000000e03177211 */ /* 0x080fe200030f16ff */
[----:B------:R1:W-:Y:S01]  /*102e0*/  STL.64 [R1+0x2578], R4 ;  /* 0x0025780401007387 */ /* 0x0003e20000100a00 */
[-C--:B--2---:R-:W-:Y:S02]  /*102f0*/  LEA R156, P3, R10, R13.reuse, 0x2 ;  /* 0x0000000d0a9c7211 */ /* 0x084fe400078610ff */
[----:B------:R-:W-:Y:S02]  /*10300*/  LEA.HI.X.SX32 R3, R24, R14, 0x2, P4 ;  /* 0x0000000e18037211 */ /* 0x000fe400020f16ff */
[----:B------:R-:W-:Y:S02]  /*10310*/  LEA R22, P6, R12, R13, 0x2 ;  /* 0x0000000d0c167211 */ /* 0x000fe400078c10ff */
[----:B------:R-:W-:Y:S01]  /*10320*/  MOV R24, R16 ;  /* 0x0000001000187202 */ /* 0x000fe20000000f00 */
[----:B-1----:R-:W2:Y:S01]  /*10330*/  LDL.LU.64 R4, [R1+0x2e58] ;  /* 0x002e580001047983 */ /* 0x002ea20000300a00 */
[----:B------:R-:W-:-:S03]  /*10340*/  LEA.HI.X.SX32 R157, R10, R14, 0x2, P3 ;  /* 0x0000000e0a9d7211 */ /* 0x000fc600018f16ff */
[----:B------:R1:W-:Y:S04]  /*10350*/  STL [R1+0x2574], R23 ;  /* 0x0025741701007387 */ /* 0x0003e80000100800 */
[----:B------:R1:W-:Y:S04]  /*10360*/  STL.64 [R1+0x2568], R152 ;  /* 0x0025689801007387 */ /* 0x0003e80000100a00 */
[----:B------:R1:W-:Y:S01]  /*10370*/  STL.64 [R1+0x2530], R18 ;  /* 0x0025301201007387 */ /* 0x0003e20000100a00 */
[-C--:B------:R-:W-:Y:S02]  /*10380*/  LEA R16, P4, R24, R13.reuse, 0x2 ;  /* 0x0000000d18107211 */ /* 0x080fe400078810ff */
[----:B-1----:R-:W-:Y:S01]  /*10390*/  LEA.HI.X.SX32 R23, R12, R14, 0x2, P6 ;  /* 0x0000000e0c177211 */ /* 0x002fe200030f16ff */
[----:B------:R1:W-:Y:S01]  /*103a0*/  STL.64 [R1+0x28b8], R2 ;  /* 0x0028b80201007387 */ /* 0x0003e20000100a00 */
[-C--:B------:R-:W-:Y:S01]  /*103b0*/  LEA R152, P5, R11, R13.reuse, 0x2 ;  /* 0x0000000d0b987211 */ /* 0x080fe200078a10ff */
[----:B------:R-:W-:Y:S01]  /*103c0*/  IMAD.MOV.U32 R19, RZ, RZ, R17 ;  /* 0x000000ffff137224 */ /* 0x000fe200078e0011 */
[----:B------:R-:W-:-:S02]  /*103d0*/  LEA R18, P2, R17, R13, 0x2 ;  /* 0x0000000d11127211 */ /* 0x000fc400078410ff */
[-C--:B------:R-:W-:Y:S01]  /*103e0*/  LEA.HI.X.SX32 R153, R11, R14.reuse, 0x2, P5 ;  /* 0x0000000e0b997211 */ /* 0x080fe200028f16ff */
[----:B-1----:R-:W2:Y:S01]  /*103f0*/  LDL.LU.64 R2, [R1+0x2e50] ;  /* 0x002e500001027983 */ /* 0x002ea20000300a00 */
[----:B------:R-:W-:-:S03]  /*10400*/  LEA.HI.X.SX32 R19, R19, R14, 0x2, P2 ;  /* 0x0000000e13137211 */ /* 0x000fc600010f16ff */
[----:B------:R-:W3:Y:S01]  /*10410*/  LDL.LU R10, [R1+0x2e48] ;  /* 0x002e4800010a7983 */ /* 0x000ee20000300800 */
[----:B------:R-:W-:-:S03]  /*10420*/  LEA.HI.X.SX32 R17, R24, R14, 0x2, P4 ;  /* 0x0000000e18117211 */ /* 0x000fc600020f16ff */
[----:B------:R1:W-:Y:S04]  /*10430*/  STL.64 [R1+0x2528], R156 ;  /* 0x0025289c01007387 */ /* 0x0003e80000100a00 */
[----:B------:R-:W2:Y:S04]  /*10440*/  LDL.LU R12, [R1+0x2e44] ;  /* 0x002e4400010c7983 */ /* 0x000ea80000300800 */
[----:B------:R1:W-:Y:S02]  /*10450*/  STL.64 [R1+0x2520], R22 ;  /* 0x0025201601007387 */ /* 0x0003e40000100a00 */
[----:B-1----:R-:W-:-:S02]  /*10460*/  LEA R156, P3, R21, R13, 0x2 ;  /* 0x0000000d159c7211 */ /* 0x002fc400078610ff */
[----:B------:R-:W5:Y:S04]  /*10470*/  LDL.LU R11, [R1+0x2e40] ;  /* 0x002e4000010b7983 */ /* 0x000f680000300800 */
[----:B------:R1:W-:Y:S01]  /*10480*/  STL.64 [R1+0x2518], R152 ;  /* 0x0025189801007387 */ /* 0x0003e20000100a00 */
[----:B------:R-:W-:-:S03]  /*10490*/  LEA R22, P6, R15, R13, 0x2 ;  /* 0x0000000d0f167211 */ /* 0x000fc600078c10ff */
[----:B------:R1:W-:Y:S01]  /*104a0*/  STL.64 [R1+0x24e0], R18 ;  /* 0x0024e01201007387 */ /* 0x0003e20000100a00 */
[-C--:B------:R-:W-:Y:S02]  /*104b0*/  LEA.HI.X.SX32 R157, R21, R14.reuse, 0x2, P3 ;  /* 0x0000000e159d7211 */ /* 0x080fe400018f16ff */
[-C--:B------:R-:W-:Y:S01]  /*104c0*/  LEA.HI.X.SX32 R23, R15, R14.reuse, 0x2, P6 ;  /* 0x0000000e0f177211 */ /* 0x080fe200030f16ff */
[----:B------:R1:W-:Y:S02]  /*104d0*/  STL.64 [R1+0x24d8], R16 ;  /* 0x0024d81001007387 */ /* 0x0003e40000100a00 */
[CC--:B-1----:R-:W-:Y:S02]  /*104e0*/  LEA R152, P5, R25.reuse, R13.reuse, 0x2 ;  /* 0x0000000d19987211 */ /* 0x0c2fe400078a10ff */
[----:B------:R-:W-:Y:S02]  /*104f0*/  LEA R18, P2, R26, R13, 0x2 ;  /* 0x0000000d1a127211 */ /* 0x000fe400078410ff */
[----:B------:R-:W-:-:S02]  /*10500*/  LEA.HI.X.SX32 R153, R25, R14, 0x2, P5 ;  /* 0x0000000e19997211 */ /* 0x000fc400028f16ff */
[C---:B------:R-:W-:Y:S02]  /*10510*/  LEA R16, P4, R27.reuse, R13, 0x2 ;  /* 0x0000000d1b107211 */ /* 0x040fe400078810ff */
[-C--:B------:R-:W-:Y:S01]  /*10520*/  LEA.HI.X.SX32 R19, R26, R14.reuse, 0x2, P2 ;  /* 0x0000000e1a137211 */ /* 0x080fe200010f16ff */
[----:B------:R1:W-:Y:S01]  /*10530*/  STL.64 [R1+0x24d0], R156 ;  /* 0x0024d09c01007387 */ /* 0x0003e20000100a00 */
[----:B------:R-:W-:-:S03]  /*10540*/  LEA.HI.X.SX32 R17, R27, R14, 0x2, P4 ;  /* 0x0000000e1b117211 */ /* 0x000fc600020f16ff */
[----:B------:R1:W-:Y:S04]  /*10550*/  STL.64 [R1+0x24c8], R22 ;  /* 0x0024c81601007387 */ /* 0x0003e80000100a00 */
[----:B------:R1:W-:Y:S02]  /*10560*/  STL.64 [R1+0x28c8], R152 ;  /* 0x0028c89801007387 */ /* 0x0003e40000100a00 */
[-C--:B-1----:R-:W-:Y:S02]  /*10570*/  LEA R156, P3, R28, R13.reuse, 0x2 ;  /* 0x0000000d1c9c7211 */ /* 0x082fe400078610ff */
[----:B------:R1:W-:Y:S01]  /*10580*/  STL.64 [R1+0x25c0], R18 ;  /* 0x0025c01201007387 */ /* 0x0003e20000100a00 */
[----:B------:R-:W-:-:S03]  /*10590*/  LEA R22, P6, R29, R13, 0x2 ;  /* 0x0000000d1d167211 */ /* 0x000fc600078c10ff */
[----:B------:R1:W-:Y:S01]  /*105a0*/  STL.64 [R1+0x2620], R16 ;  /* 0x0026201001007387 */ /* 0x0003e20000100a00 */
[-C--:B------:R-:W-:Y:S02]  /*105b0*/  LEA.HI.X.SX32 R157, R28, R14.reuse, 0x2, P3 ;  /* 0x0000000e1c9d7211 */ /* 0x080fe400018f16ff */
[-C--:B------:R-:W-:Y:S02]  /*105c0*/  LEA R152, P5, R30, R13.reuse, 0x2 ;  /* 0x0000000d1e987211 */ /* 0x080fe400078a10ff */
[-C--:B------:R-:W-:Y:S02]  /*105d0*/  LEA.HI.X.SX32 R23, R29, R14.reuse, 0x2, P6 ;  /* 0x0000000e1d177211 */ /* 0x080fe400030f16ff */
[-C--:B-1----:R-:W-:Y:S02]  /*105e0*/  LEA R18, P2, R48, R13.reuse, 0x2 ;  /* 0x0000000d30127211 */ /* 0x082fe400078410ff */
[----:B------:R-:W-:Y:S02]  /*105f0*/  LEA R16, P4, R56, R13, 0x2 ;  /* 0x0000000d38107211 */ /* 0x000fe400078810ff */
[----:B------:R-:W-:-:S02]  /*10600*/  LEA.HI.X.SX32 R19, R48, R14, 0x2, P2 ;  /* 0x0000000e30137211 */ /* 0x000fc400010f16ff */
[-C--:B------:R-:W-:Y:S01]  /*10610*/  LEA.HI.X.SX32 R153, R30, R14.reuse, 0x2, P5 ;  /* 0x0000000e1e997211 */ /* 0x080fe200028f16ff */
[----:B------:R1:W-:Y:S01]  /*10620*/  STL.64 [R1+0x26b0], R22 ;  /* 0x0026b01601007387 */ /* 0x0003e20000100a00 */
[----:B------:R-:W-:Y:S02]  /*10630*/  LEA.HI.X.SX32 R17, R56, R14, 0x2, P4 ;  /* 0x0000000e38117211 */ /* 0x000fe400020f16ff */
[-C--:B------:R-:W-:Y:S01]  /*10640*/  LEA R24, P3, R64, R13.reuse, 0x2 ;  /* 0x0000000d40187211 */ /* 0x080fe200078610ff */
[----:B------:R-:W-:Y:S01]  /*10650*/  STL.64 [R1+0x2670], R156 ;  /* 0x0026709c01007387 */ /* 0x000fe20000100a00 */
[----:B------:R-:W-:-:S03]  /*10660*/  LEA R26, P5, R80, R13, 0x2 ;  /* 0x0000000d501a7211 */ /* 0x000fc600078a10ff */
[----:B------:R1:W-:Y:S01]  /*10670*/  STL.64 [R1+0x2730], R18 ;  /* 0x0027301201007387 */ /* 0x0003e20000100a00 */
[-C--:B------:R-:W-:Y:S02]  /*10680*/  LEA.HI.X.SX32 R25, R64, R14.reuse, 0x2, P3 ;  /* 0x0000000e40197211 */ /* 0x080fe400018f16ff */
[-C--:B-1----:R-:W-:Y:S01]  /*10690*/  LEA R22, P6, R72, R13.reuse, 0x2 ;  /* 0x0000000d48167211 */ /* 0x082fe200078c10ff */
[----:B------:R-:W-:Y:S01]  /*106a0*/  STL.64 [R1+0x26f0], R152 ;  /* 0x0026f09801007387 */ /* 0x000fe20000100a00 */
[-C--:B------:R-:W-:Y:S02]  /*106b0*/  LEA.HI.X.SX32 R27, R80, R14.reuse, 0x2, P5 ;  /* 0x0000000e501b7211 */ /* 0x080fe400028f16ff */
[----:B------:R-:W-:Y:S01]  /*106c0*/  LEA.HI.X.SX32 R23, R72, R14, 0x2, P6 ;  /* 0x0000000e48177211 */ /* 0x000fe200030f16ff */
[----:B------:R1:W-:Y:S01]  /*106d0*/  STL.64 [R1+0x2768], R16 ;  /* 0x0027681001007387 */ /* 0x0003e20000100a00 */
[----:B------:R-:W-:-:S03]  /*106e0*/  LEA R18, P2, R31, R13, 0x2 ;  /* 0x0000000d1f127211 */ /* 0x000fc600078410ff */
[----:B------:R1:W-:Y:S01]  /*106f0*/  STL.64 [R1+0x27a8], R24 ;  /* 0x0027a81801007387 */ /* 0x0003e20000100a00 */
[-C--:B------:R-:W-:Y:S02]  /*10700*/  LEA.HI.X.SX32 R19, R31, R14.reuse, 0x2, P2 ;  /* 0x0000000e1f137211 */ /* 0x080fe400010f16ff */
[CC--:B-1----:R-:W-:Y:S01]  /*10710*/  LEA R16, P4, R32.reuse, R13.reuse, 0x2 ;  /* 0x0000000d20107211 */ /* 0x0c2fe200078810ff */
[----:B------:R1:W-:Y:S03]  /*10720*/  STL.64 [R1+0x27e8], R22 ;  /* 0x0027e81601007387 */ /* 0x0003e60000100a00 */
[----:B------:R-:W-:Y:S01]  /*10730*/  LEA.HI.X.SX32 R17, R32, R14, 0x2, P4 ;  /* 0x0000000e20117211 */ /* 0x000fe200020f16ff */
[----:B------:R1:W-:Y:S01]  /*10740*/  STL.64 [R1+0x2828], R26 ;  /* 0x0028281a01007387 */ /* 0x0003e20000100a00 */
[----:B------:R-:W-:-:S03]  /*10750*/  LEA R24, P3, R33, R13, 0x2 ;  /* 0x0000000d21187211 */ /* 0x000fc600078610ff */
[----:B------:R1:W-:Y:S01]  /*10760*/  STL.64 [R1+0x2868], R18 ;  /* 0x0028681201007387 */ /* 0x0003e20000100a00 */
[-C--:B------:R-:W-:Y:S02]  /*10770*/  LEA.HI.X.SX32 R25, R33, R14.reuse, 0x2, P3 ;  /* 0x0000000e21197211 */ /* 0x080fe400018f16ff */
[CC--:B-1----:R-:W-:Y:S01]  /*10780*/  LEA R22, P6, R34.reuse, R13.reuse, 0x2 ;  /* 0x0000000d22167211 */ /* 0x0c2fe200078c10ff */
[----:B------:R1:W-:Y:S01]  /*10790*/  STL.64 [R1+0x28b0], R16 ;  /* 0x0028b01001007387 */ /* 0x0003e20000100a00 */
[CC--:B------:R-:W-:Y:S02]  /*107a0*/  LEA R26, P5, R35.reuse, R13.reuse, 0x2 ;  /* 0x0000000d231a7211 */ /* 0x0c0fe400078a10ff */
[-C--:B------:R-:W-:Y:S02]  /*107b0*/  LEA.HI.X.SX32 R23, R34, R14.reuse, 0x2, P6 ;  /* 0x0000000e22177211 */ /* 0x080fe400030f16ff */
[----:B------:R-:W-:Y:S02]  /*107c0*/  LEA R18, P2, R36, R13, 0x2 ;  /* 0x0000000d24127211 */ /* 0x000fe400078410ff */
[----:B------:R-:W-:-:S02]  /*107d0*/  LEA.HI.X.SX32 R27, R35, R14, 0x2, P5 ;  /* 0x0000000e231b7211 */ /* 0x000fc400028f16ff */
[C---:B-1----:R-:W-:Y:S02]  /*107e0*/  LEA R16, P4, R37.reuse, R13, 0x2 ;  /* 0x0000000d25107211 */ /* 0x042fe400078810ff */
        /* <DEDUP_REMOVED lines=10> */
[CC--:B------:R-:W-:Y:S02]  /*10890*/  LEA R26, P5, R40.reuse, R13.reuse, 0x2 ;  /* 0x0000000d281a7211 */ /* 0x0c0fe400078a10ff */
[-C--:B------:R-:W-:Y:S02]  /*108a0*/  LEA.HI.X.SX32 R23, R39, R14.reuse, 0x2, P6 ;  /* 0x0000000e27177211 */ /* 0x080fe400030f16ff */
[-C--:B-1----:R-:W-:Y:S02]  /*108b0*/  LEA R18, P2, R41, R13.reuse, 0x2 ;  /* 0x0000000d29127211 */ /* 0x082fe400078410ff */
[----:B------:R-:W-:Y:S02]  /*108c0*/  LEA.HI.X.SX32 R27, R40, R14, 0x2, P5 ;  /* 0x0000000e281b7211 */ /* 0x000fe400028f16ff */
[----:B------:R-:W-:-:S02]  /*108d0*/  LEA R16, P4, R42, R13, 0x2 ;  /* 0x0000000d2a107211 */ /* 0x000fc400078810ff */
        /* <DEDUP_REMOVED lines=19> */
[----:B------:R4:W-:Y:S01]  /*10a10*/  STL.64 [R1+0x1408], R26 ;  /* 0x0014081a01007387 */ /* 0x0009e20000100a00 */
[----:B-1----:R-:W-:-:S03]  /*10a20*/  LEA R24, P3, R49, R13, 0x2 ;  /* 0x0000000d31187211 */ /* 0x002fc600078610ff */
[----:B------:R1:W-:Y:S01]  /*10a30*/  STL.64 [R1+0x1400], R18 ;  /* 0x0014001201007387 */ /* 0x0003e20000100a00 */
[----:B------:R-:W-:-:S03]  /*10a40*/  LEA R22, P6, R50, R13, 0x2 ;  /* 0x0000000d32167211 */ /* 0x000fc600078c10ff */
[----:B------:R1:W-:Y:S01]  /*10a50*/  STL.64 [R1+0x13f0], R16 ;  /* 0x0013f01001007387 */ /* 0x0003e20000100a00 */
[-C--:B------:R-:W-:Y:S02]  /*10a60*/  LEA.HI.X.SX32 R25, R49, R14.reuse, 0x2, P3 ;  /* 0x0000000e31197211 */ /* 0x080fe400018f16ff */
[CC--:B----4-:R-:W-:Y:S02]  /*10a70*/  LEA R26, P5, R51.reuse, R13.reuse, 0x2 ;  /* 0x0000000d331a7211 */ /* 0x0d0fe400078a10ff */
        /* <DEDUP_REMOVED lines=11> */
[----:B----4-:R-:W-:-:S03]  /*10b30*/  LEA R22, P6, R55, R13, 0x2 ;  /* 0x0000000d37167211 */ /* 0x010fc600078c10ff */
[----:B------:R4:W-:Y:S01]  /*10b40*/  STL.64 [R1+0x2998], R16 ;  /* 0x0029981001007387 */ /* 0x0009e20000100a00 */
[-C--:B------:R-:W-:Y:S02]  /*10b50*/  LEA.HI.X.SX32 R25, R54, R14.reuse, 0x2, P3 ;  /* 0x0000000e36197211 */ /* 0x080fe400018f16ff */
[-C--:B------:R-:W-:Y:S02]  /*10b60*/  LEA R26, P5, R57, R13.reuse, 0x2 ;  /* 0x0000000d391a7211 */ /* 0x080fe400078a10ff */
[-C--:B------:R-:W-:Y:S02]  /*10b70*/  LEA.HI.X.SX32 R23, R55, R14.reuse, 0x2, P6 ;  /* 0x0000000e37177211 */ /* 0x080fe400030f16ff */
[-C--:B-1----:R-:W-:Y:S02]  /*10b80*/  LEA R18, P2, R58, R13.reuse, 0x2 ;  /* 0x0000000d3a127211 */ /* 0x082fe400078410ff */
[----:B------:R-:W-:Y:S02]  /*10b90*/  LEA.HI.X.SX32 R27, R57, R14, 0x2, P5 ;  /* 0x0000000e391b7211 */ /* 0x000fe400028f16ff */
[----:B----4-:R-:W-:-:S02]  /*10ba0*/  LEA R16, P4, R59, R13, 0x2 ;  /* 0x0000000d3b107211 */ /* 0x010fc400078810ff */
        /* <DEDUP_REMOVED lines=10> */
[CC--:B---3--:R-:W-:Y:S02]  /*10c50*/  LEA R26, P5, R62.reuse, R13.reuse, 0x2 ;  /* 0x0000000d3e1a7211 */ /* 0x0c8fe400078a10ff */
        /* <DEDUP_REMOVED lines=11> */
[----:B---3--:R-:W-:-:S03]  /*10d10*/  LEA R22, P6, R97, R13, 0x2 ;  /* 0x0000000d61167211 */ /* 0x008fc600078c10ff */
[----:B------:R3:W-:Y:S01]  /*10d20*/  STL.64 [R1+0x27a0], R16 ;  /* 0x0027a01001007387 */ /* 0x0007e20000100a00 */
[-C--:B------:R-:W-:Y:S02]  /*10d30*/  LEA.HI.X.SX32 R25, R89, R14.reuse, 0x2, P3 ;  /* 0x0000000e59197211 */ /* 0x080fe400018f16ff */
[-C--:B----4-:R-:W-:Y:S02]  /*10d40*/  LEA R26, P5, R105, R13.reuse, 0x2 ;  /* 0x0000000d691a7211 */ /* 0x090fe400078a10ff */
[-C--:B------:R-:W-:Y:S02]  /*10d50*/  LEA.HI.X.SX32 R23, R97, R14.reuse, 0x2, P6 ;  /* 0x0000000e61177211 */ /* 0x080fe400030f16ff */
[-C--:B-1----:R-:W-:Y:S02]  /*10d60*/  LEA R18, P2, R113, R13.reuse, 0x2 ;  /* 0x0000000d71127211 */ /* 0x082fe400078410ff */
[----:B------:R-:W-:Y:S02]  /*10d70*/  LEA.HI.X.SX32 R27, R105, R14, 0x2, P5 ;  /* 0x0000000e691b7211 */ /* 0x000fe400028f16ff */
[----:B---3--:R-:W-:-:S02]  /*10d80*/  LEA R16, P4, R121, R13, 0x2 ;  /* 0x0000000d79107211 */ /* 0x008fc400078810ff */
        /* <DEDUP_REMOVED lines=10> */
[CC--:B----4-:R-:W-:Y:S02]  /*10e30*/  LEA R26, P5, R67.reuse, R13.reuse, 0x2 ;  /* 0x0000000d431a7211 */ /* 0x0d0fe400078a10ff */
        /* <DEDUP_REMOVED lines=89> */
[-C--:B----4-:R-:W-:Y:S01]  /*113d0*/  LEA R26, P5, R130, R13.reuse, 0x2 ;  /* 0x0000000d821a7211 */ /* 0x090fe200078a10ff */
[----:B------:R-:W-:Y:S01]  /*113e0*/  IMAD R101, R101, UR21, RZ ;  /* 0x0000001565657c24 */ /* 0x000fe2000f8e02ff */
[-C--:B------:R-:W-:Y:S02]  /*113f0*/  LEA.HI.X.SX32 R23, R122, R14.reuse, 0x2, P6 ;  /* 0x0000000e7a177211 */ /* 0x080fe400030f16ff */
[-C--:B-1----:R-:W-:Y:S02]  /*11400*/  LEA R18, P2, R138, R13.reuse, 0x2 ;  /* 0x0000000d8a127211 */ /* 0x082fe400078410ff */
[-C--:B---3--:R-:W-:Y:S01]  /*11410*/  LEA R16, P4, R146, R13.reuse, 0x2 ;  /* 0x0000000d92107211 */ /* 0x088fe200078810ff */
[----:B------:R1:W-:Y:S01]  /*11420*/  STL.64 [R1+0x2818], R24 ;  /* 0x0028181801007387 */ /* 0x0003e20000100a00 */
[-C--:B------:R-:W-:Y:S01]  /*11430*/  LEA.HI.X.SX32 R27, R130, R14.reuse, 0x2, P5 ;  /* 0x0000000e821b7211 */ /* 0x080fe200028f16ff */
[----:B------:R-:W-:Y:S01]  /*11440*/  IMAD R104, R104, UR24, RZ ;  /* 0x0000001868687c24 */ /* 0x000fe2000f8e02ff */
[-C--:B------:R-:W-:Y:S01]  /*11450*/  LEA.HI.X.SX32 R19, R138, R14.reuse, 0x2, P2 ;  /* 0x0000000e8a137211 */ /* 0x080fe200010f16ff */
[----:B------:R3:W-:Y:S01]  /*11460*/  STL.64 [R1+0x2858], R22 ;  /* 0x0028581601007387 */ /* 0x0007e20000100a00 */
[-C--:B------:R-:W-:Y:S01]  /*11470*/  LEA.HI.X.SX32 R17, R146, R14.reuse, 0x2, P4 ;  /* 0x0000000e92117211 */ /* 0x080fe200020f16ff */
[----:B------:R-:W-:Y:S01]  /*11480*/  IMAD R106, R106, UR25, RZ ;  /* 0x000000196a6a7c24 */ /* 0x000fe2000f8e02ff */
[----:B------:R-:W-:Y:S01]  /*11490*/  ULDC UR21, c[0x0][0x240] ;  /* 0x0000900000157ab9 */ /* 0x000fe20000000800 */
[----:B------:R4:W-:Y:S01]  /*114a0*/  STL.64 [R1+0x28a0], R26 ;  /* 0x0028a01a01007387 */ /* 0x0009e20000100a00 */
[----:B------:R-:W-:Y:S01]  /*114b0*/  IMAD R107, R107, UR26, RZ ;  /* 0x0000001a6b6b7c24 */ /* 0x000fe2000f8e02ff */
[----:B------:R-:W-:Y:S01]  /*114c0*/  ULDC UR24, c[0x0][0x240] ;  /* 0x0000900000187ab9 */ /* 0x000fe20000000800 */
[-C--:B-1----:R-:W-:Y:S01]  /*114d0*/  LEA R24, P3, R159, R13.reuse, 0x2 ;  /* 0x0000000d9f187211 */ /* 0x082fe200078610ff */
[----:B------:R1:W-:Y:S01]  /*114e0*/  STL.64 [R1+0x28f8], R18 ;  /* 0x0028f81201007387 */ /* 0x0003e20000100a00 */
[----:B------:R-:W-:Y:S01]  /*114f0*/  IMAD R109, R109, UR28, RZ ;  /* 0x0000001c6d6d7c24 */ /* 0x000fe2000f8e02ff */
[----:B------:R-:W-:Y:S01]  /*11500*/  ULDC UR25, c[0x0][0x240] ;  /* 0x0000900000197ab9 */ /* 0x000fe20000000800 */
[-C--:B---3--:R-:W-:Y:S01]  /*11510*/  LEA R22, P6, R101, R13.reuse, 0x2 ;  /* 0x0000000d65167211 */ /* 0x088fe200078c10ff */
[----:B------:R3:W-:Y:S01]  /*11520*/  STL.64 [R1+0x2940], R16 ;  /* 0x0029401001007387 */ /* 0x0007e20000100a00 */
[-C--:B------:R-:W-:Y:S01]  /*11530*/  LEA.HI.X.SX32 R25, R159, R14.reuse, 0x2, P3 ;  /* 0x0000000e9f197211 */ /* 0x080fe200018f16ff */
[----:B------:R-:W-:Y:S01]  /*11540*/  IMAD R110, R110, UR29, RZ ;  /* 0x0000001d6e6e7c24 */ /* 0x000fe2000f8e02ff */
[-C--:B----4-:R-:W-:Y:S01]  /*11550*/  LEA R26, P5, R102, R13.reuse, 0x2 ;  /* 0x0000000d661a7211 */ /* 0x090fe200078a10ff */
[----:B------:R-:W-:Y:S01]  /*11560*/  IMAD R112, R112, UR31, RZ ;  /* 0x0000001f70707c24 */ /* 0x000fe2000f8e02ff */
[-C--:B------:R-:W-:Y:S01]  /*11570*/  LEA.HI.X.SX32 R23, R101, R14.reuse, 0x2, P6 ;  /* 0x0000000e65177211 */ /* 0x080fe200030f16ff */
[----:B------:R-:W-:Y:S01]  /*11580*/  IMAD R114, R114, UR32, RZ ;  /* 0x0000002072727c24 */ /* 0x000fe2000f8e02ff */
[----:B------:R-:W-:Y:S01]  /*11590*/  ULDC UR26, c[0x0][0x240] ;  /* 0x00009000001a7ab9 */ /* 0x000fe20000000800 */
[-C--:B-1----:R-:W-:Y:S01]  /*115a0*/  LEA R18, P2, R103, R13.reuse, 0x2 ;  /* 0x0000000d67127211 */ /* 0x082fe200078410ff */
[----:B------:R-:W-:Y:S01]  /*115b0*/  STL [R1+0x2b90], R158 ;  /* 0x002b909e01007387 */ /* 0x000fe20000100800 */
[-C--:B------:R-:W-:Y:S01]  /*115c0*/  LEA.HI.X.SX32 R27, R102, R14.reuse, 0x2, P5 ;  /* 0x0000000e661b7211 */ /* 0x080fe200028f16ff */
[----:B------:R-:W-:Y:S01]  /*115d0*/  IMAD R115, R115, UR33, RZ ;  /* 0x0000002173737c24 */ /* 0x000fe2000f8e02ff */
[-C--:B---3--:R-:W-:Y:S01]  /*115e0*/  LEA R16, P4, R104, R13.reuse, 0x2 ;  /* 0x0000000d68107211 */ /* 0x088fe200078810ff */
        /* <DEDUP_REMOVED lines=9> */
[----:B------:R-:W-:Y:S01]  /*11680*/  IMAD R124, R124, UR40, RZ ;  /* 0x000000287c7c7c24 */ /* 0x000fe2000f8e02ff */
[----:B------:R4:W-:Y:S01]  /*11690*/  STL.64 [R1+0x2aa8], R26 ;  /* 0x002aa81a01007387 */ /* 0x0009e20000100a00 */
[----:B------:R-:W-:Y:S01]  /*116a0*/  IMAD R125, R125, UR41, RZ ;  /* 0x000000297d7d7c24 */ /* 0x000fe2000f8e02ff */
[----:B------:R-:W-:Y:S01]  /*116b0*/  ULDC UR31, c[0x0][0x240] ;  /* 0x00009000001f7ab9 */ /* 0x000fe20000000800 */
[----:B------:R-:W-:Y:S01]  /*116c0*/  IMAD R128, R128, UR44, RZ ;  /* 0x0000002c80807c24 */ /* 0x000fe2000f8e02ff */
[CC--:B-1----:R-:W-:Y:S01]  /*116d0*/  LEA R24, P3, R106.reuse, R13.reuse, 0x2 ;  /* 0x0000000d6a187211 */ /* 0x0c2fe200078610ff */
[----:B------:R1:W-:Y:S01]  /*116e0*/  STL.64 [R1+0x2a88], R18 ;  /* 0x002a881201007387 */ /* 0x0003e20000100a00 */
[----:B------:R-:W-:Y:S01]  /*116f0*/  IMAD R129, R129, UR45, RZ ;  /* 0x0000002d81817c24 */ /* 0x000fe2000f8e02ff */
[----:B------:R-:W-:Y:S01]  /*11700*/  ULDC UR32, c[0x0][0x240] ;  /* 0x0000900000207ab9 */ /* 0x000fe20000000800 */
[CC--:B---3--:R-:W-:Y:S01]  /*11710*/  LEA R22, P6, R107.reuse, R13.reuse, 0x2 ;  /* 0x0000000d6b167211 */ /* 0x0c8fe200078c10ff */
        /* <DEDUP_REMOVED lines=8> */
[CC--:B-1----:R-:W-:Y:S01]  /*117a0*/  LEA R18, P2, R109.reuse, R13.reuse, 0x2 ;  /* 0x0000000d6d127211 */ /* 0x0c2fe200078410ff */
[----:B------:R-:W-:Y:S01]  /*117b0*/  IMAD R184, R184, UR55, RZ ;  /* 0x00000037b8b87c24 */ /* 0x000fe2000f8e02ff */
[-C--:B------:R-:W-:Y:S01]  /*117c0*/  LEA.HI.X.SX32 R27, R108, R14.reuse, 0x2, P5 ;  /* 0x0000000e6c1b7211 */ /* 0x080fe200028f16ff */
[----:B------:R-:W-:Y:S01]  /*117d0*/  IMAD R192, R192, UR56, RZ ;  /* 0x00000038c0c07c24 */ /* 0x000fe2000f8e02ff */
[-C--:B---3--:R-:W-:Y:S01]  /*117e0*/  LEA R16, P4, R110, R13.reuse, 0x2 ;  /* 0x0000000d6e107211 */ /* 0x088fe200078810ff */
[----:B------:R1:W-:Y:S01]  /*117f0*/  STL.64 [R1+0x2af8], R24 ;  /* 0x002af81801007387 */ /* 0x0003e20000100a00 */
[-C--:B------:R-:W-:Y:S01]  /*11800*/  LEA.HI.X.SX32 R19, R109, R14.reuse, 0x2, P2 ;  /* 0x0000000e6d137211 */ /* 0x080fe200010f16ff */
[----:B------:R-:W-:Y:S01]  /*11810*/  IMAD R200, R200, UR57, RZ ;  /* 0x00000039c8c87c24 */ /* 0x000fe2000f8e02ff */
[-C--:B------:R-:W-:Y:S01]  /*11820*/  LEA.HI.X.SX32 R17, R110, R14.reuse, 0x2, P4 ;  /* 0x0000000e6e117211 */ /* 0x080fe200020f16ff */
        /* <DEDUP_REMOVED lines=22> */
[----:B------:R-:W-:Y:S01]  /*11990*/  IMAD R149, R149, UR12, RZ ;  /* 0x0000000c95957c24 */ /* 0x000fe2000f8e02ff */
[-C--:B------:R-:W-:Y:S01]  /*119a0*/  LEA.HI.X.SX32 R27, R114, R14.reuse, 0x2, P5 ;  /* 0x0000000e721b7211 */ /* 0x080fe200028f16ff */
[----:B------:R-:W-:Y:S01]  /*119b0*/  IMAD R150, R150, UR13, RZ ;  /* 0x0000000d96967c24 */ /* 0x000fe2000f8e02ff */
[CC--:B---3--:R-:W-:Y:S01]  /*119c0*/  LEA R16, P4, R116.reuse, R13.reuse, 0x2 ;  /* 0x0000000d74107211 */ /* 0x0c8fe200078810ff */
        /* <DEDUP_REMOVED lines=74> */
[----:B------:R-:W-:Y:S01]  /*11e70*/  ULDC UR60, c[0x0][0x240] ;  /* 0x00009000003c7ab9 */ /* 0x000fe20000000800 */
[----:B------:R-:W-:Y:S01]  /*11e80*/  ULDC UR61, c[0x0][0x240] ;  /* 0x00009000003d7ab9 */ /* 0x000fe20000000800 */
[-C--:B---3--:R-:W-:Y:S01]  /*11e90*/  LEA R22, P6, R131, R13.reuse, 0x2 ;  /* 0x0000000d83167211 */ /* 0x088fe200078c10ff */
[----:B------:R3:W-:Y:S01]  /*11ea0*/  STL.64 [R1+0x26d8], R16 ;  /* 0x0026d81001007387 */ /* 0x0007e20000100a00 */
[-C--:B------:R-:W-:Y:S01]  /*11eb0*/  LEA.HI.X.SX32 R25, R129, R14.reuse, 0x2, P3 ;  /* 0x0000000e81197211 */ /* 0x080fe200018f16ff */
[----:B------:R-:W-:Y:S01]  /*11ec0*/  ULDC UR6, c[0x0][0x240] ;  /* 0x0000900000067ab9 */ /* 0x000fe20000000800 */
[CC--:B----4-:R-:W-:Y:S01]  /*11ed0*/  LEA R26, P5, R132.reuse, R13.reuse, 0x2 ;  /* 0x0000000d841a7211 */ /* 0x0d0fe200078a10ff */
[----:B------:R-:W-:Y:S01]  /*11ee0*/  ULDC UR7, c[0x0][0x240] ;  /* 0x0000900000077ab9 */ /* 0x000fe20000000800 */
[-C--:B------:R-:W-:Y:S01]  /*11ef0*/  LEA.HI.X.SX32 R23, R131, R14.reuse, 0x2, P6 ;  /* 0x0000000e83177211 */ /* 0x080fe200030f16ff */
[----:B------:R-:W-:Y:S01]  /*11f00*/  ULDC UR8, c[0x0][0x240] ;  /* 0x0000900000087ab9 */ /* 0x000fe20000000800 */
[----:B------:R-:W-:Y:S01]  /*11f10*/  ULDC UR9, c[0x0][0x240] ;  /* 0x0000900000097ab9 */ /* 0x000fe20000000800 */
[CC--:B-1----:R-:W-:Y:S01]  /*11f20*/  LEA R18, P2, R133.reuse, R13.reuse, 0x2 ;  /* 0x0000000d85127211 */ /* 0x0c2fe200078410ff */
[----:B------:R-:W-:Y:S01]  /*11f30*/  ULDC UR11, c[0x0][0x240] ;  /* 0x00009000000b7ab9 */ /* 0x000fe20000000800 */
[-C--:B------:R-:W-:Y:S01]  /*11f40*/  LEA.HI.X.SX32 R27, R132, R14.reuse, 0x2, P5 ;  /* 0x0000000e841b7211 */ /* 0x080fe200028f16ff */
[----:B------:R-:W-:Y:S01]  /*11f50*/  ULDC UR12, c[0x0][0x240] ;  /* 0x00009000000c7ab9 */ /* 0x000fe20000000800 */
[CC--:B---3--:R-:W-:Y:S01]  /*11f60*/  LEA R16, P4, R134.reuse, R13.reuse, 0x2 ;  /* 0x0000000d86107211 */ /* 0x0c8fe200078810ff */
[----:B------:R-:W-:Y:S01]  /*11f70*/  ULDC UR13, c[0x0][0x240] ;  /* 0x00009000000d7ab9 */ /* 0x000fe20000000800 */
[-C--:B------:R-:W-:Y:S01]  /*11f80*/  LEA.HI.X.SX32 R19, R133, R14.reuse, 0x2, P2 ;  /* 0x0000000e85137211 */ /* 0x080fe200010f16ff */
[----:B------:R1:W-:Y:S01]  /*11f90*/  STL.64 [R1+0x2718], R24 ;  /* 0x0027181801007387 */ /* 0x0003e20000100a00 */
[-C--:B------:R-:W-:Y:S01]  /*11fa0*/  LEA.HI.X.SX32 R17, R134, R14.reuse, 0x2, P4 ;  /* 0x0000000e86117211 */ /* 0x080fe200020f16ff */
[----:B------:R-:W-:Y:S01]  /*11fb0*/  ULDC UR16, c[0x0][0x240] ;  /* 0x0000900000107ab9 */ /* 0x000fe20000000800 */
[----:B------:R-:W-:Y:S01]  /*11fc0*/  IMAD R242, R242, UR14, RZ ;  /* 0x0000000ef2f27c24 */ /* 0x000fe2000f8e02ff */
[----:B------:R3:W-:Y:S01]  /*11fd0*/  STL.64 [R1+0x2750], R22 ;  /* 0x0027501601007387 */ /* 0x0007e20000100a00 */
[----:B------:R-:W-:Y:S01]  /*11fe0*/  IMAD R251, R251, UR15, RZ ;  /* 0x0000000ffbfb7c24 */ /* 0x000fe2000f8e02ff */
[----:B------:R-:W-:Y:S01]  /*11ff0*/  ULDC UR17, c[0x0][0x240] ;  /* 0x0000900000117ab9 */ /* 0x000fe20000000800 */
[----:B------:R-:W-:Y:S01]  /*12000*/  ULDC UR18, c[0x0][0x240] ;  /* 0x0000900000127ab9 */ /* 0x000fe20000000800 */
[----:B------:R4:W-:Y:S01]  /*12010*/  STL.64 [R1+0x2790], R26 ;  /* 0x0027901a01007387 */ /* 0x0009e20000100a00 */
[----:B------:R-:W-:Y:S01]  /*12020*/  ULDC UR19, c[0x0][0x240] ;  /* 0x0000900000137ab9 */ /* 0x000fe20000000800 */
[----:B------:R-:W-:Y:S01]  /*12030*/  ULDC UR21, c[0x0][0x240] ;  /* 0x0000900000157ab9 */ /* 0x000fe20000000800 */
[----:B------:R-:W-:Y:S01]  /*12040*/  IMAD R218, R218, UR20, RZ ;  /* 0x00000014dada7c24 */ /* 0x000fe2000f8e02ff */
[CC--:B-1----:R-:W-:Y:S01]  /*12050*/  LEA R24, P3, R135.reuse, R13.reuse, 0x2 ;  /* 0x0000000d87187211 */ /* 0x0c2fe200078610ff */
[----:B------:R1:W-:Y:S01]  /*12060*/  STL.64 [R1+0x27d0], R18 ;  /* 0x0027d01201007387 */ /* 0x0003e20000100a00 */
[----:B------:R-:W-:Y:S01]  /*12070*/  ULDC UR24, c[0x0][0x240] ;  /* 0x0000900000187ab9 */ /* 0x000fe20000000800 */
[----:B------:R-:W-:Y:S01]  /*12080*/  ULDC UR25, c[0x0][0x240] ;  /* 0x0000900000197ab9 */ /* 0x000fe20000000800 */
[-C--:B---3--:R-:W-:Y:S01]  /*12090*/  LEA R22, P6, R136, R13.reuse, 0x2 ;  /* 0x0000000d88167211 */ /* 0x088fe200078c10ff */
[----:B------:R3:W-:Y:S01]  /*120a0*/  STL.64 [R1+0x2810], R16 ;  /* 0x0028101001007387 */ /* 0x0007e20000100a00 */
[-C--:B------:R-:W-:Y:S01]  /*120b0*/  LEA.HI.X.SX32 R25, R135, R14.reuse, 0x2, P3 ;  /* 0x0000000e87197211 */ /* 0x080fe200018f16ff */
[----:B------:R-:W-:Y:S01]  /*120c0*/  ULDC UR26, c[0x0][0x240] ;  /* 0x00009000001a7ab9 */ /* 0x000fe20000000800 */
[-C--:B----4-:R-:W-:Y:S01]  /*120d0*/  LEA R26, P5, R160, R13.reuse, 0x2 ;  /* 0x0000000da01a7211 */ /* 0x090fe200078a10ff */
[----:B------:R-:W-:Y:S01]  /*120e0*/  IMAD R226, R226, UR27, RZ ;  /* 0x0000001be2e27c24 */ /* 0x000fe2000f8e02ff */
[-C--:B------:R-:W-:Y:S01]  /*120f0*/  LEA.HI.X.SX32 R23, R136, R14.reuse, 0x2, P6 ;  /* 0x0000000e88177211 */ /* 0x080fe200030f16ff */
[----:B------:R-:W-:Y:S01]  /*12100*/  ULDC UR28, c[0x0][0x240] ;  /* 0x00009000001c7ab9 */ /* 0x000fe20000000800 */
[----:B------:R-:W-:Y:S01]  /*12110*/  ULDC UR29, c[0x0][0x240] ;  /* 0x00009000001d7ab9 */ /* 0x000fe20000000800 */
[-C--:B-1----:R-:W-:Y:S01]  /*12120*/  LEA R18, P2, R168, R13.reuse, 0x2 ;  /* 0x0000000da8127211 */ /* 0x082fe200078410ff */
[----:B------:R-:W-:Y:S01]  /*12130*/  ULDC UR31, c[0x0][0x240] ;  /* 0x00009000001f7ab9 */ /* 0x000fe20000000800 */
[-C--:B------:R-:W-:Y:S01]  /*12140*/  LEA.HI.X.SX32 R27, R160, R14.reuse, 0x2, P5 ;  /* 0x0000000ea01b7211 */ /* 0x080fe200028f16ff */
[----:B------:R-:W-:Y:S01]  /*12150*/  ULDC UR32, c[0x0][0x240] ;  /* 0x0000900000207ab9 */ /* 0x000fe20000000800 */
[-C--:B---3--:R-:W-:Y:S01]  /*12160*/  LEA R16, P4, R176, R13.reuse, 0x2 ;  /* 0x0000000db0107211 */ /* 0x088fe200078810ff */
[----:B------:R-:W-:Y:S01]  /*12170*/  ULDC UR33, c[0x0][0x240] ;  /* 0x0000900000217ab9 */ /* 0x000fe20000000800 */
[-C--:B------:R-:W-:Y:S01]  /*12180*/  LEA.HI.X.SX32 R19, R168, R14.reuse, 0x2, P2 ;  /* 0x0000000ea8137211 */ /* 0x080fe200010f16ff */
[----:B------:R1:W-:Y:S01]  /*12190*/  STL.64 [R1+0x2850], R24 ;  /* 0x0028501801007387 */ /* 0x0003e20000100a00 */
[----:B------:R-:W-:Y:S01]  /*121a0*/  LEA.HI.X.SX32 R17, R176, R14, 0x2, P4 ;  /* 0x0000000eb0117211 */ /* 0x000fe200020f16ff */
[----:B------:R-:W-:Y:S01]  /*121b0*/  ULDC UR34, c[0x0][0x240] ;  /* 0x0000900000227ab9 */ /* 0x000fe20000000800 */
[----:B------:R-:W-:Y:S01]  /*121c0*/  ULDC UR36, c[0x0][0x240] ;  /* 0x0000900000247ab9 */ /* 0x000fe20000000800 */
[----:B------:R3:W-:Y:S01]  /*121d0*/  STL.64 [R1+0x2898], R22 ;  /* 0x0028981601007387 */ /* 0x0007e20000100a00 */
[----:B------:R-:W-:Y:S01]  /*121e0*/  ULDC UR39, c[0x0][0x240] ;  /* 0x0000900000277ab9 */ /* 0x000fe20000000800 */
[----:B------:R-:W-:Y:S01]  /*121f0*/  ULDC UR40, c[0x0][0x240] ;  /* 0x0000900000287ab9 */ /* 0x000fe20000000800 */
[----:B------:R-:W-:Y:S01]  /*12200*/  ULDC UR41, c[0x0][0x240] ;  /* 0x0000900000297ab9 */ /* 0x000fe20000000800 */
[----:B------:R4:W-:Y:S01]  /*12210*/  STL.64 [R1+0x28f0], R26 ;  /* 0x0028f01a01007387 */ /* 0x0009e20000100a00 */
[----:B------:R-:W-:Y:S01]  /*12220*/  ULDC UR43, c[0x0][0x240] ;  /* 0x00009000002b7ab9 */ /* 0x000fe20000000800 */
[----:B------:R-:W-:Y:S01]  /*12230*/  ULDC UR44, c[0x0][0x240] ;  /* 0x00009000002c7ab9 */ /* 0x000fe20000000800 */
[----:B------:R-:W-:Y:S01]  /*12240*/  ULDC UR45, c[0x0][0x240] ;  /* 0x00009000002d7ab9 */ /* 0x000fe20000000800 */
[----:B-1----:R-:W-:Y:S01]  /*12250*/  LEA R24, P3, R184, R13, 0x2 ;  /* 0x0000000db8187211 */ /* 0x002fe200078610ff */
[----:B------:R1:W-:Y:S01]  /*12260*/  STL.64 [R1+0x2938], R18 ;  /* 0x0029381201007387 */ /* 0x0003e20000100a00 */
[----:B------:R-:W-:-:S02]  /*12270*/  IMAD R248, R248, UR46, RZ ;  /* 0x0000002ef8f87c24 */ /* 0x000fc4000f8e02ff */
[----:B------:R-:W-:Y:S01]  /*12280*/  IMAD R249, R249, UR47, RZ ;  /* 0x0000002ff9f97c24 */ /* 0x000fe2000f8e02ff */
[-C--:B---3--:R-:W-:Y:S01]  /*12290*/  LEA R22, P6, R192, R13.reuse, 0x2 ;  /* 0x0000000dc0167211 */ /* 0x088fe200078c10ff */
[----:B------:R3:W-:Y:S01]  /*122a0*/  STL.64 [R1+0x29c0], R16 ;  /* 0x0029c01001007387 */ /* 0x0007e20000100a00 */
[----:B------:R-:W2:Y:S01]  /*122b0*/  S2UR UR5, SR_CgaCtaId ;  /* 0x00000000000579c3 */ /* 0x000ea20000008800 */
[-C--:B----4-:R-:W-:Y:S01]  /*122c0*/  LEA R26, P5, R200, R13.reuse, 0x2 ;  /* 0x0000000dc81a7211 */ /* 0x090fe200078a10ff */
[----:B------:R-:W-:Y:S01]  /*122d0*/  IMAD R28, R10, 0x12, RZ ;  /* 0x000000120a1c7824 */ /* 0x000fe200078e02ff */
[-C--:B------:R-:W-:Y:S01]  /*122e0*/  LEA.HI.X.SX32 R25, R184, R14.reuse, 0x2, P3 ;  /* 0x0000000eb8197211 */ /* 0x080fe200018f16ff */
[C---:B------:R-:W-:Y:S02]  /*122f0*/  IMAD R29, R10.reuse, 0x13, RZ ;  /* 0x000000130a1d7824 */ /* 0x040fe400078e02ff */
[C---:B------:R-:W-:Y:S01]  /*12300*/  IMAD R30, R10.reuse, 0x14, RZ ;  /* 0x000000140a1e7824 */ /* 0x040fe200078e02ff */
[-C--:B-1----:R-:W-:Y:S01]  /*12310*/  LEA R18, P2, R137, R13.reuse, 0x2 ;  /* 0x0000000d89127211 */ /* 0x082fe200078410ff */
[----:B------:R-:W-:Y:S01]  /*12320*/  IMAD R31, R10, 0x15, RZ ;  /* 0x000000150a1f7824 */ /* 0x000fe200078e02ff */
[-C--:B------:R-:W-:Y:S01]  /*12330*/  LEA.HI.X.SX32 R23, R192, R14.reuse, 0x2, P6 ;  /* 0x0000000ec0177211 */ /* 0x080fe200030f16ff */
[C---:B------:R-:W-:Y:S01]  /*12340*/  IMAD R32, R10.reuse, 0x16, RZ ;  /* 0x000000160a207824 */ /* 0x040fe200078e02ff */
[----:B---3--:R-:W-:Y:S01]  /*12350*/  LEA R16, P4, R139, R13, 0x2 ;  /* 0x0000000d8b107211 */ /* 0x008fe200078810ff */
[----:B------:R-:W-:Y:S01]  /*12360*/  IMAD R33, R10, 0x17, RZ ;  /* 0x000000170a217824 */ /* 0x000fe200078e02ff */
[-C--:B------:R-:W-:Y:S01]  /*12370*/  LEA.HI.X.SX32 R27, R200, R14.reuse, 0x2, P5 ;  /* 0x0000000ec81b7211 */ /* 0x080fe200028f16ff */
[----:B------:R-:W-:Y:S01]  /*12380*/  IMAD R34, R10, 0x18, RZ ;  /* 0x000000180a227824 */ /* 0x000fe200078e02ff */
[-C--:B------:R-:W-:Y:S01]  /*12390*/  LEA.HI.X.SX32 R19, R137, R14.reuse, 0x2, P2 ;  /* 0x0000000e89137211 */ /* 0x080fe200010f16ff */
[----:B------:R1:W-:Y:S01]  /*123a0*/  STL.64 [R1+0x2a08], R24 ;  /* 0x002a081801007387 */ /* 0x0003e20000100a00 */
[----:B------:R-:W-:Y:S01]  /*123b0*/  LEA.HI.X.SX32 R17, R139, R14, 0x2, P4 ;  /* 0x0000000e8b117211 */ /* 0x000fe200020f16ff */
[----:B------:R-:W-:-:S02]  /*123c0*/  IMAD R202, R202, UR57, RZ ;  /* 0x00000039caca7c24 */ /* 0x000fc4000f8e02ff */
[C---:B------:R-:W-:Y:S01]  /*123d0*/  IMAD R35, R10.reuse, 0x19, RZ ;  /* 0x000000190a237824 */ /* 0x040fe200078e02ff */
[----:B------:R3:W-:Y:S01]  /*123e0*/  STL.64 [R1+0x2aa0], R22 ;  /* 0x002aa01601007387 */ /* 0x0007e20000100a00 */
[----:B------:R-:W-:Y:S02]  /*123f0*/  IMAD R203, R203, UR58, RZ ;  /* 0x0000003acbcb7c24 */ /* 0x000fe4000f8e02ff */
[C---:B------:R-:W-:Y:S01]  /*12400*/  IMAD R36, R10.reuse, 0x1a, RZ ;  /* 0x0000001a0a247824 */ /* 0x040fe200078e02ff */
[----:B------:R4:W-:Y:S01]  /*12410*/  STL.64 [R1+0x2b08], R26 ;  /* 0x002b081a01007387 */ /* 0x0009e20000100a00 */
[----:B------:R-:W-:Y:S02]  /*12420*/  IMAD R205, R205, UR60, RZ ;  /* 0x0000003ccdcd7c24 */ /* 0x000fe4000f8e02ff */
[----:B------:R-:W-:Y:S01]  /*12430*/  IMAD R37, R10, 0x1b, RZ ;  /* 0x0000001b0a257824 */ /* 0x000fe200078e02ff */
[----:B-1----:R-:W-:Y:S01]  /*12440*/  LEA R24, P3, R140, R13, 0x2 ;  /* 0x0000000d8c187211 */ /* 0x002fe200078610ff */
[----:B------:R1:W-:Y:S01]  /*12450*/  STL.64 [R1+0x2b18], R18 ;  /* 0x002b181201007387 */ /* 0x0003e20000100a00 */
[----:B------:R-:W-:-:S02]  /*12460*/  IMAD R206, R206, UR61, RZ ;  /* 0x0000003dcece7c24 */ /* 0x000fc4000f8e02ff */
[----:B------:R-:W-:Y:S01]  /*12470*/  IMAD R38, R10, 0x1c, RZ ;  /* 0x0000001c0a267824 */ /* 0x000fe200078e02ff */
[-C--:B---3--:R-:W-:Y:S01]  /*12480*/  LEA R22, P6, R141, R13.reuse, 0x2 ;  /* 0x0000000d8d167211 */ /* 0x088fe200078c10ff */
[----:B------:R3:W-:Y:S01]  /*12490*/  STL.64 [R1+0x2b20], R16 ;  /* 0x002b201001007387 */ /* 0x0007e20000100a00 */
[----:B------:R-:W-:Y:S01]  /*124a0*/  IMAD R207, R207, UR6, RZ ;  /* 0x00000006cfcf7c24 */ /* 0x000fe2000f8e02ff */
[-C--:B----4-:R-:W-:Y:S01]  /*124b0*/  LEA R26, P5, R142, R13.reuse, 0x2 ;  /* 0x0000000d8e1a7211 */ /* 0x090fe200078a10ff */
[----:B------:R-:W-:Y:S01]  /*124c0*/  IMAD R208, R208, UR7, RZ ;  /* 0x00000007d0d07c24 */ /* 0x000fe2000f8e02ff */
[-C--:B------:R-:W-:Y:S01]  /*124d0*/  LEA.HI.X.SX32 R25, R140, R14.reuse, 0x2, P3 ;  /* 0x0000000e8c197211 */ /* 0x080fe200018f16ff */
[----:B------:R-:W-:Y:S02]  /*124e0*/  IMAD R210, R210, UR8, RZ ;  /* 0x00000008d2d27c24 */ /* 0x000fe4000f8e02ff */
[----:B------:R-:W-:Y:S01]  /*124f0*/  IMAD R39, R10, 0x1d, RZ ;  /* 0x0000001d0a277824 */ /* 0x000fe200078e02ff */
[-C--:B-1----:R-:W-:Y:S01]  /*12500*/  LEA R18, P2, R143, R13.reuse, 0x2 ;  /* 0x0000000d8f127211 */ /* 0x082fe200078410ff */
[----:B------:R-:W-:Y:S01]  /*12510*/  IMAD R211, R211, UR9, RZ ;  /* 0x00000009d3d37c24 */ /* 0x000fe2000f8e02ff */
[-C--:B------:R-:W-:Y:S01]  /*12520*/  LEA.HI.X.SX32 R23, R141, R14.reuse, 0x2, P6 ;  /* 0x0000000e8d177211 */ /* 0x080fe200030f16ff */
[----:B------:R-:W-:Y:S01]  /*12530*/  IMAD R213, R213, UR11, RZ ;  /* 0x0000000bd5d57c24 */ /* 0x000fe2000f8e02ff */
[----:B---3--:R-:W-:Y:S01]  /*12540*/  LEA R16, P4, R144, R13, 0x2 ;  /* 0x0000000d90107211 */ /* 0x008fe200078810ff */
[----:B------:R-:W-:Y:S01]  /*12550*/  IMAD R214, R214, UR12, RZ ;  /* 0x0000000cd6d67c24 */ /* 0x000fe2000f8e02ff */
[-C--:B------:R-:W-:Y:S01]  /*12560*/  LEA.HI.X.SX32 R27, R142, R14.reuse, 0x2, P5 ;  /* 0x0000000e8e1b7211 */ /* 0x080fe200028f16ff */
[----:B------:R1:W-:Y:S01]  /*12570*/  STL.64 [R1+0x2ad0], R24 ;  /* 0x002ad01801007387 */ /* 0x0003e20000100a00 */
[-C--:B------:R-:W-:Y:S01]  /*12580*/  LEA.HI.X.SX32 R19, R143, R14.reuse, 0x2, P2 ;  /* 0x0000000e8f137211 */ /* 0x080fe200010f16ff */
[----:B------:R-:W-:Y:S01]  /*12590*/  IMAD R234, R234, UR13, RZ ;  /* 0x0000000deaea7c24 */ /* 0x000fe2000f8e02ff */
[----:B------:R-:W-:Y:S01]  /*125a0*/  LEA.HI.X.SX32 R17, R144, R14, 0x2, P4 ;  /* 0x0000000e90117211 */ /* 0x000fe200020f16ff */
[----:B------:R3:W-:Y:S01]  /*125b0*/  STL.64 [R1+0x2ab0], R22 ;  /* 0x002ab01601007387 */ /* 0x0007e20000100a00 */
[----:B------:R-:W-:-:S02]  /*125c0*/  IMAD R20, R20, UR16, RZ ;  /* 0x0000001014147c24 */ /* 0x000fc4000f8e02ff */
[----:B------:R-:W-:Y:S01]  /*125d0*/  IMAD R40, R10, 0x1e, RZ ;  /* 0x0000001e0a287824 */ /* 0x000fe200078e02ff */
[----:B------:R4:W-:Y:S01]  /*125e0*/  STL.64 [R1+0x2a58], R26 ;  /* 0x002a581a01007387 */ /* 0x0009e20000100a00 */
[----:B------:R-:W-:Y:S01]  /*125f0*/  IMAD R0, R0, UR17, RZ ;  /* 0x0000001100007c24 */ /* 0x000fe2000f8e02ff */
[----:B------:R-:W-:Y:S01]  /*12600*/  SHF.L.U32 R42, R10, 0x5, RZ ;  /* 0x000000050a2a7819 */ /* 0x000fe200000006ff */
[----:B------:R-:W-:Y:S01]  /*12610*/  IMAD R215, R215, UR18, RZ ;  /* 0x00000012d7d77c24 */ /* 0x000fe2000f8e02ff */
[-C--:B-1----:R-:W-:Y:S01]  /*12620*/  LEA R24, P3, R145, R13.reuse, 0x2 ;  /* 0x0000000d91187211 */ /* 0x082fe200078610ff */
[----:B------:R1:W-:Y:S01]  /*12630*/  STL.64 [R1+0x2b30], R18 ;  /* 0x002b301201007387 */ /* 0x0003e20000100a00 */
[----:B------:R-:W-:Y:S01]  /*12640*/  IMAD R216, R216, UR19, RZ ;  /* 0x00000013d8d87c24 */ /* 0x000fe2000f8e02ff */
[----:B------:R-:W2:Y:S01]  /*12650*/  LDC R138, c[0x0][0x230] ;  /* 0x00008c00ff8a7b82 */ /* 0x000ea20000000800 */
[-C--:B---3--:R-:W-:Y:S01]  /*12660*/  LEA R22, P6, R147, R13.reuse, 0x2 ;  /* 0x0000000d93167211 */ /* 0x088fe200078c10ff */
[----:B------:R3:W-:Y:S01]  /*12670*/  STL.64 [R1+0x2b40], R16 ;  /* 0x002b401001007387 */ /* 0x0007e20000100a00 */
[-C--:B------:R-:W-:Y:S01]  /*12680*/  LEA.HI.X.SX32 R25, R145, R14.reuse, 0x2, P3 ;  /* 0x0000000e91197211 */ /* 0x080fe200018f16ff */
[----:B------:R-:W-:Y:S01]  /*12690*/  IMAD R41, R10, 0x1f, RZ ;  /* 0x0000001f0a297824 */ /* 0x000fe200078e02ff */
[-C--:B----4-:R-:W-:Y:S01]  /*126a0*/  LEA R26, P5, R148, R13.reuse, 0x2 ;  /* 0x0000000d941a7211 */ /* 0x090fe200078a10ff */
[----:B------:R-:W-:Y:S01]  /*126b0*/  IMAD R43, R10, 0x21, RZ ;  /* 0x000000210a2b7824 */ /* 0x000fe200078e02ff */
[-C--:B------:R-:W-:Y:S01]  /*126c0*/  LEA.HI.X.SX32 R23, R147, R14.reuse, 0x2, P6 ;  /* 0x0000000e93177211 */ /* 0x080fe200030f16ff */
[----:B------:R-:W-:Y:S01]  /*126d0*/  IMAD R219, R219, UR21, RZ ;  /* 0x00000015dbdb7c24 */ /* 0x000fe2000f8e02ff */
[----:B------:R-:W4:Y:S01]  /*126e0*/  S2R R15, SR_TID.X ;  /* 0x00000000000f7919 */ /* 0x000f220000002100 */
        /* <DEDUP_REMOVED lines=8> */
[----:B------:R-:W-:Y:S01]  /*12770*/  LEA.HI.X.SX32 R17, R150, R14, 0x2, P4 ;  /* 0x0000000e96117211 */ /* 0x000fe200020f16ff */
[----:B------:R-:W-:Y:S01]  /*12780*/  IMAD R227, R227, UR28, RZ ;  /* 0x0000001ce3e37c24 */ /* 0x000fe2000f8e02ff */
[----:B------:R-:W-:Y:S01]  /*12790*/  ULDC UR51, c[0x0][0x230] ;  /* 0x00008c0000337ab9 */ /* 0x000fe20000000800 */
[----:B------:R3:W-:Y:S01]  /*127a0*/  STL.64 [R1+0x1360], R22 ;  /* 0x0013601601007387 */ /* 0x0007e20000100a00 */
[----:B------:R-:W-:-:S02]  /*127b0*/  IMAD R228, R228, UR29, RZ ;  /* 0x0000001de4e47c24 */ /* 0x000fc4000f8e02ff */
[----:B------:R-:W-:Y:S01]  /*127c0*/  IMAD R230, R230, UR31, RZ ;  /* 0x0000001fe6e67c24 */ /* 0x000fe2000f8e02ff */
[----:B------:R3:W-:Y:S01]  /*127d0*/  STL.64 [R1+0x1390], R26 ;  /* 0x0013901a01007387 */ /* 0x0007e20000100a00 */
[----:B------:R-:W-:Y:S02]  /*127e0*/  IMAD R231, R231, UR32, RZ ;  /* 0x00000020e7e77c24 */ /* 0x000fe4000f8e02ff */
[----:B------:R-:W-:Y:S01]  /*127f0*/  IMAD R232, R232, UR33, RZ ;  /* 0x00000021e8e87c24 */ /* 0x000fe2000f8e02ff */
[-C--:B-1----:R-:W-:Y:S01]  /*12800*/  LEA R24, P3, R151, R13.reuse, 0x2 ;  /* 0x0000000d97187211 */ /* 0x082fe200078610ff */
[----:B------:R1:W-:Y:S01]  /*12810*/  STL.64 [R1+0x13d0], R18 ;  /* 0x0013d01201007387 */ /* 0x0003e20000100a00 */
[----:B------:R-:W-:Y:S02]  /*12820*/  IMAD R235, R235, UR34, RZ ;  /* 0x00000022ebeb7c24 */ /* 0x000fe4000f8e02ff */
[----:B------:R-:W-:Y:S01]  /*12830*/  IMAD R237, R237, UR36, RZ ;  /* 0x00000024eded7c24 */ /* 0x000fe2000f8e02ff */
[-C--:B---3--:R-:W-:Y:S01]  /*12840*/  LEA R22, P6, R154, R13.reuse, 0x2 ;  /* 0x0000000d9a167211 */ /* 0x088fe200078c10ff */
[----:B------:R3:W-:Y:S01]  /*12850*/  STL.64 [R1+0x1420], R16 ;  /* 0x0014201001007387 */ /* 0x0007e20000100a00 */
[----:B------:R-:W-:Y:S01]  /*12860*/  IMAD R240, R240, UR39, RZ ;  /* 0x00000027f0f07c24 */ /* 0x000fe2000f8e02ff */
[----:B------:R-:W-:Y:S01]  /*12870*/  LEA R26, P5, R155, R13, 0x2 ;  /* 0x0000000d9b1a7211 */ /* 0x000fe200078a10ff */
[----:B------:R-:W-:Y:S01]  /*12880*/  IMAD R241, R241, UR40, RZ ;  /* 0x00000028f1f17c24 */ /* 0x000fe2000f8e02ff */
[----:B------:R-:W-:Y:S01]  /*12890*/  LEA.HI.X.SX32 R25, R151, R14, 0x2, P3 ;  /* 0x0000000e97197211 */ /* 0x000fe200018f16ff */
[----:B------:R-:W-:-:S02]  /*128a0*/  IMAD R243, R243, UR41, RZ ;  /* 0x00000029f3f37c24 */ /* 0x000fc4000f8e02ff */
[----:B------:R-:W-:Y:S01]  /*128b0*/  IMAD R245, R245, UR43, RZ ;  /* 0x0000002bf5f57c24 */ /* 0x000fe2000f8e02ff */
[-C--:B-1----:R-:W-:Y:S01]  /*128c0*/  LEA R18, P2, R161, R13.reuse, 0x2 ;  /* 0x0000000da1127211 */ /* 0x082fe200078410ff */
[----:B------:R-:W-:Y:S01]  /*128d0*/  IMAD R246, R246, UR44, RZ ;  /* 0x0000002cf6f67c24 */ /* 0x000fe2000f8e02ff */
[-C--:B------:R-:W-:Y:S01]  /*128e0*/  LEA.HI.X.SX32 R23, R154, R14.reuse, 0x2, P6 ;  /* 0x0000000e9a177211 */ /* 0x080fe200030f16ff */
[----:B------:R-:W-:Y:S01]  /*128f0*/  IMAD R247, R247, UR45, RZ ;  /* 0x0000002df7f77c24 */ /* 0x000fe2000f8e02ff */
[----:B---3--:R-:W-:Y:S01]  /*12900*/  LEA R16, P4, R162, R13, 0x2 ;  /* 0x0000000da2107211 */ /* 0x008fe200078810ff */
[----:B------:R-:W-:Y:S01]  /*12910*/  UMOV UR6, 0x400 ;  /* 0x0000040000067882 */ /* 0x000fe20000000000 */
[-C--:B------:R-:W-:Y:S01]  /*12920*/  LEA.HI.X.SX32 R27, R155, R14.reuse, 0x2, P5 ;  /* 0x0000000e9b1b7211 */ /* 0x080fe200028f16ff */
[----:B------:R-:W-:Y:S01]  /*12930*/  IMAD R44, R10, 0x22, RZ ;  /* 0x000000220a2c7824 */ /* 0x000fe200078e02ff */
[-C--:B------:R-:W-:Y:S01]  /*12940*/  LEA.HI.X.SX32 R19, R161, R14.reuse, 0x2, P2 ;  /* 0x0000000ea1137211 */ /* 0x080fe200010f16ff */
[----:B------:R1:W-:Y:S01]  /*12950*/  STL.64 [R1+0x2480], R24 ;  /* 0x0024801801007387 */ /* 0x0003e20000100a00 */
[----:B------:R-:W-:Y:S01]  /*12960*/  LEA.HI.X.SX32 R17, R162, R14, 0x2, P4 ;  /* 0x0000000ea2117211 */ /* 0x000fe200020f16ff */
[----:B------:R-:W-:-:S02]  /*12970*/  IMAD R45, R10, 0x23, RZ ;  /* 0x000000230a2d7824 */ /* 0x000fc400078e02ff */
[C---:B------:R-:W-:Y:S01]  /*12980*/  IMAD R46, R10.reuse, 0x24, RZ ;  /* 0x000000240a2e7824 */ /* 0x040fe200078e02ff */
[----:B------:R3:W-:Y:S01]  /*12990*/  STL.64 [R1+0x24b0], R22 ;  /* 0x0024b01601007387 */ /* 0x0007e20000100a00 */
[C---:B------:R-:W-:Y:S02]  /*129a0*/  IMAD R47, R10.reuse, 0x25, RZ ;  /* 0x000000250a2f7824 */ /* 0x040fe400078e02ff */
[C---:B------:R-:W-:Y:S01]  /*129b0*/  IMAD R48, R10.reuse, 0x26, RZ ;  /* 0x000000260a307824 */ /* 0x040fe200078e02ff */
[----:B------:R4:W-:Y:S01]  /*129c0*/  STL.64 [R1+0x24f8], R26 ;  /* 0x0024f81a01007387 */ /* 0x0009e20000100a00 */
[C---:B------:R-:W-:Y:S02]  /*129d0*/  IMAD R49, R10.reuse, 0x27, RZ ;  /* 0x000000270a317824 */ /* 0x040fe400078e02ff */
[C---:B------:R-:W-:Y:S01]  /*129e0*/  IMAD R50, R10.reuse, 0x28, RZ ;  /* 0x000000280a327824 */ /* 0x040fe200078e02ff */
[----:B-1----:R-:W-:Y:S01]  /*129f0*/  LEA R24, P3, R163, R13, 0x2 ;  /* 0x0000000da3187211 */ /* 0x002fe200078610ff */
[----:B------:R1:W-:Y:S01]  /*12a00*/  STL.64 [R1+0x2548], R18 ;  /* 0x0025481201007387 */ /* 0x0003e20000100a00 */
[----:B------:R-:W-:-:S02]  /*12a10*/  IMAD R51, R10, 0x29, RZ ;  /* 0x000000290a337824 */ /* 0x000fc400078e02ff */
[----:B------:R-:W-:Y:S01]  /*12a20*/  IMAD R52, R10, 0x2a, RZ ;  /* 0x0000002a0a347824 */ /* 0x000fe200078e02ff */
[-C--:B---3--:R-:W-:Y:S01]  /*12a30*/  LEA R22, P6, R164, R13.reuse, 0x2 ;  /* 0x0000000da4167211 */ /* 0x088fe200078c10ff */
[----:B------:R3:W-:Y:S01]  /*12a40*/  STL.64 [R1+0x25a0], R16 ;  /* 0x0025a01001007387 */ /* 0x0007e20000100a00 */
[C---:B------:R-:W-:Y:S01]  /*12a50*/  IMAD R53, R10.reuse, 0x2b, RZ ;  /* 0x0000002b0a357824 */ /* 0x040fe200078e02ff */
[-C--:B----4-:R-:W-:Y:S01]  /*12a60*/  LEA R26, P5, R165, R13.reuse, 0x2 ;  /* 0x0000000da51a7211 */ /* 0x090fe200078a10ff */
[C---:B------:R-:W-:Y:S01]  /*12a70*/  IMAD R54, R10.reuse, 0x2c, RZ ;  /* 0x0000002c0a367824 */ /* 0x040fe200078e02ff */
[-C--:B------:R-:W-:Y:S01]  /*12a80*/  LEA.HI.X.SX32 R25, R163, R14.reuse, 0x2, P3 ;  /* 0x0000000ea3197211 */ /* 0x080fe200018f16ff */
[C---:B------:R-:W-:Y:S02]  /*12a90*/  IMAD R55, R10.reuse, 0x2d, RZ ;  /* 0x0000002d0a377824 */ /* 0x040fe400078e02ff */
[----:B------:R-:W-:Y:S01]  /*12aa0*/  IMAD R56, R10, 0x2e, RZ ;  /* 0x0000002e0a387824 */ /* 0x000fe200078e02ff */
[-C--:B-1----:R-:W-:Y:S01]  /*12ab0*/  LEA R18, P2, R166, R13.reuse, 0x2 ;  /* 0x0000000da6127211 */ /* 0x082fe200078410ff */
[----:B------:R-:W-:Y:S01]  /*12ac0*/  IMAD R57, R10, 0x2f, RZ ;  /* 0x0000002f0a397824 */ /* 0x000fe200078e02ff */
[-C--:B------:R-:W-:Y:S01]  /*12ad0*/  LEA.HI.X.SX32 R23, R164, R14.reuse, 0x2, P6 ;  /* 0x0000000ea4177211 */ /* 0x080fe200030f16ff */
[C---:B------:R-:W-:Y:S01]  /*12ae0*/  IMAD R58, R10.reuse, 0x30, RZ ;  /* 0x000000300a3a7824 */ /* 0x040fe200078e02ff */
[----:B---3--:R-:W-:Y:S01]  /*12af0*/  LEA R16, P4, R167, R13, 0x2 ;  /* 0x0000000da7107211 */ /* 0x008fe200078810ff */
[C---:B------:R-:W-:Y:S01]  /*12b00*/  IMAD R59, R10.reuse, 0x31, RZ ;  /* 0x000000310a3b7824 */ /* 0x040fe200078e02ff */
        /* <DEDUP_REMOVED lines=8> */
[C---:B------:R-:W-:Y:S02]  /*12b90*/  IMAD.SHL.U32 R62, R10.reuse, 0x40, RZ ;  /* 0x000000400a3e7824 */ /* 0x040fe400078e00ff */
        /* <DEDUP_REMOVED lines=34> */
[----:B------:R-:W-:Y:S01]  /*12dc0*/  IMAD R81, R10, 0x4b, RZ ;  /* 0x0000004b0a517824 */ /* 0x000fe200078e02ff */
[----:B-1----:R-:W-:Y:S01]  /*12dd0*/  LEA R24, P3, R174, R13, 0x2 ;  /* 0x0000000dae187211 */ /* 0x002fe200078610ff */
[----:B------:R1:W-:Y:S01]  /*12de0*/  STL.64 [R1+0x2808], R18 ;  /* 0x0028081201007387 */ /* 0x0003e20000100a00 */
[----:B------:R-:W-:-:S02]  /*12df0*/  IMAD R82, R10, 0x68, RZ ;  /* 0x000000680a527824 */ /* 0x000fc400078e02ff */
[C---:B------:R-:W-:Y:S01]  /*12e00*/  IMAD R83, R10.reuse, 0x69, RZ ;  /* 0x000000690a537824 */ /* 0x040fe200078e02ff */
[-C--:B---3--:R-:W-:Y:S01]  /*12e10*/  LEA R22, P6, R175, R13.reuse, 0x2 ;  /* 0x0000000daf167211 */ /* 0x088fe200078c10ff */
[----:B------:R3:W-:Y:S01]  /*12e20*/  STL.64 [R1+0x2848], R16 ;  /* 0x0028481001007387 */ /* 0x0007e20000100a00 */
[C---:B------:R-:W-:Y:S01]  /*12e30*/  IMAD R84, R10.reuse, 0x6a, RZ ;  /* 0x0000006a0a547824 */ /* 0x040fe200078e02ff */
[-C--:B----4-:R-:W-:Y:S01]  /*12e40*/  LEA R26, P5, R177, R13.reuse, 0x2 ;  /* 0x0000000db11a7211 */ /* 0x090fe200078a10ff */
[----:B------:R-:W-:Y:S01]  /*12e50*/  IMAD R85, R10, 0x6b, RZ ;  /* 0x0000006b0a557824 */ /* 0x000fe200078e02ff */
[-C--:B------:R-:W-:Y:S01]  /*12e60*/  LEA.HI.X.SX32 R25, R174, R14.reuse, 0x2, P3 ;  /* 0x0000000eae197211 */ /* 0x080fe200018f16ff */
[C---:B------:R-:W-:Y:S02]  /*12e70*/  IMAD R86, R10.reuse, 0x4c, RZ ;  /* 0x0000004c0a567824 */ /* 0x040fe400078e02ff */
[----:B------:R-:W-:Y:S01]  /*12e80*/  IMAD R87, R10, 0x4d, RZ ;  /* 0x0000004d0a577824 */ /* 0x000fe200078e02ff */
[-C--:B-1----:R-:W-:Y:S01]  /*12e90*/  LEA R18, P2, R178, R13.reuse, 0x2 ;  /* 0x0000000db2127211 */ /* 0x082fe200078410ff */
[C---:B------:R-:W-:Y:S01]  /*12ea0*/  IMAD R88, R10.reuse, 0x4e, RZ ;  /* 0x0000004e0a587824 */ /* 0x040fe200078e02ff */
        /* <DEDUP_REMOVED lines=25> */
[C---:B------:R-:W-:Y:S01]  /*13040*/  IMAD R101, R10.reuse, 0x73, RZ ;  /* 0x000000730a657824 */ /* 0x040fe200078e02ff */
[-C--:B------:R-:W-:Y:S01]  /*13050*/  LEA.HI.X.SX32 R25, R209, R14.reuse, 0x2, P3 ;  /* 0x0000000ed1197211 */ /* 0x080fe200018f16ff */
[C---:B------:R-:W-:Y:S02]  /*13060*/  IMAD R103, R10.reuse, 0x35, RZ ;  /* 0x000000350a677824 */ /* 0x040fe400078e02ff */
[C---:B------:R-:W-:Y:S01]  /*13070*/  IMAD R104, R10.reuse, 0x36, RZ ;  /* 0x000000360a687824 */ /* 0x040fe200078e02ff */
[-C--:B-1----:R-:W-:Y:S01]  /*13080*/  LEA R18, P2, R233, R13.reuse, 0x2 ;  /* 0x0000000de9127211 */ /* 0x082fe200078410ff */
[C---:B------:R-:W-:Y:S01]  /*13090*/  IMAD R105, R10.reuse, 0x37, RZ ;  /* 0x000000370a697824 */ /* 0x040fe200078e02ff */
[-C--:B------:R-:W-:Y:S01]  /*130a0*/  LEA.HI.X.SX32 R23, R217, R14.reuse, 0x2, P6 ;  /* 0x0000000ed9177211 */ /* 0x080fe200030f16ff */
[C---:B------:R-:W-:Y:S01]  /*130b0*/  IMAD R106, R10.reuse, 0x54, RZ ;  /* 0x000000540a6a7824 */ /* 0x040fe200078e02ff */
[----:B---3--:R-:W-:Y:S01]  /*130c0*/  LEA R16, P4, R179, R13, 0x2 ;  /* 0x0000000db3107211 */ /* 0x008fe200078810ff */
[C---:B------:R-:W-:Y:S01]  /*130d0*/  IMAD R107, R10.reuse, 0x55, RZ ;  /* 0x000000550a6b7824 */ /* 0x040fe200078e02ff */
[-C--:B------:R-:W-:Y:S01]  /*130e0*/  LEA.HI.X.SX32 R27, R225, R14.reuse, 0x2, P5 ;  /* 0x0000000ee11b7211 */ /* 0x080fe200028f16ff */
[C---:B------:R-:W-:Y:S01]  /*130f0*/  IMAD R108, R10.reuse, 0x56, RZ ;  /* 0x000000560a6c7824 */ /* 0x040fe200078e02ff */
        /* <DEDUP_REMOVED lines=17> */
[----:B------:R-:W-:Y:S01]  /*13210*/  IMAD R117, R10, 0x3b, RZ ;  /* 0x0000003b0a757824 */ /* 0x000fe200078e02ff */
[-C--:B----4-:R-:W-:Y:S01]  /*13220*/  LEA R26, P5, R182, R13.reuse, 0x2 ;  /* 0x0000000db61a7211 */ /* 0x090fe200078a10ff */
[----:B------:R-:W-:Y:S01]  /*13230*/  IMAD R118, R10, 0x58, RZ ;  /* 0x000000580a767824 */ /* 0x000fe200078e02ff */
        /* <DEDUP_REMOVED lines=8> */
[----:B------:R-:W-:Y:S01]  /*132c0*/  IMAD R123, R10, 0x79, RZ ;  /* 0x000000790a7b7824 */ /* 0x000fe200078e02ff */
        /* <DEDUP_REMOVED lines=28> */
[----:B------:R-:W-:Y:S01]  /*13490*/  ULDC.64 UR60, c[0x0][0x208] ;  /* 0x00008200003c7ab9 */ /* 0x000fe20000000a00 */
[----:B---3--:R-:W-:Y:S01]  /*134a0*/  LEA R16, P4, R190, R13, 0x2 ;  /* 0x0000000dbe107211 */ /* 0x008fe200078810ff */
[----:B------:R-:W1:Y:S01]  /*134b0*/  LDC R139, c[0x0][0x230] ;  /* 0x00008c00ff8b7b82 */ /* 0x000e620000000800 */
[----:B------:R-:W-:-:S02]  /*134c0*/  LEA.HI.X.SX32 R27, R188, R14, 0x2, P5 ;  /* 0x0000000ebc1b7211 */ /* 0x000fc400028f16ff */
[-C--:B------:R-:W-:Y:S01]  /*134d0*/  LEA.HI.X.SX32 R19, R189, R14.reuse, 0x2, P2 ;  /* 0x0000000ebd137211 */ /* 0x080fe200010f16ff */
[----:B------:R3:W-:Y:S01]  /*134e0*/  STL.64 [R1+0x1358], R24 ;  /* 0x0013581801007387 */ /* 0x0007e20000100a00 */
[----:B------:R-:W-:-:S03]  /*134f0*/  LEA.HI.X.SX32 R17, R190, R14, 0x2, P4 ;  /* 0x0000000ebe117211 */ /* 0x000fc600020f16ff */
[----:B------:R4:W-:Y:S01]  /*13500*/  STL.64 [R1+0x1388], R22 ;  /* 0x0013881601007387 */ /* 0x0009e20000100a00 */
[----:B------:R-:W1:Y:S03]  /*13510*/  LDC R140, c[0x0][0x230] ;  /* 0x00008c00ff8c7b82 */ /* 0x000e660000000800 */
[----:B------:R2:W-:Y:S01]  /*13520*/  STL.64 [R1+0x13c8], R26 ;  /* 0x0013c81a01007387 */ /* 0x0005e20000100a00 */
[----:B---3--:R-:W-:-:S03]  /*13530*/  LEA R24, P3, R191, R13, 0x2 ;  /* 0x0000000dbf187211 */ /* 0x008fc600078610ff */
[----:B------:R3:W-:Y:S01]  /*13540*/  STL.64 [R1+0x1418], R18 ;  /* 0x0014181201007387 */ /* 0x0007e20000100a00 */
[----:B------:R-:W1:Y:S01]  /*13550*/  LDC R141, c[0x0][0x230] ;  /* 0x00008c00ff8d7b82 */ /* 0x000e620000000800 */
[-C--:B----4-:R-:W-:Y:S02]  /*13560*/  LEA R22, P6, R193, R13.reuse, 0x2 ;  /* 0x0000000dc1167211 */ /* 0x090fe400078c10ff */
[----:B------:R4:W-:Y:S01]  /*13570*/  STL.64 [R1+0x2478], R16 ;  /* 0x0024781001007387 */ /* 0x0009e20000100a00 */
[-C--:B------:R-:W-:Y:S02]  /*13580*/  LEA.HI.X.SX32 R25, R191, R14.reuse, 0x2, P3 ;  /* 0x0000000ebf197211 */ /* 0x080fe400018f16ff */
[-C--:B--2---:R-:W-:Y:S02]  /*13590*/  LEA R26, P5, R194, R13.reuse, 0x2 ;  /* 0x0000000dc21a7211 */ /* 0x084fe400078a10ff */
[----:B------:R-:W-:Y:S01]  /*135a0*/  LEA.HI.X.SX32 R23, R193, R14, 0x2, P6 ;  /* 0x0000000ec1177211 */ /* 0x000fe200030f16ff */
[----:B------:R-:W2:Y:S01]  /*135b0*/  LDC R142, c[0x0][0x230] ;  /* 0x00008c00ff8e7b82 */ /* 0x000ea20000000800 */
[----:B---3--:R-:W-:-:S02]  /*135c0*/  LEA R18, P2, R195, R13, 0x2 ;  /* 0x0000000dc3127211 */ /* 0x008fc400078410ff */
[-C--:B------:R-:W-:Y:S02]  /*135d0*/  LEA.HI.X.SX32 R27, R194, R14.reuse, 0x2, P5 ;  /* 0x0000000ec21b7211 */ /* 0x080fe400028f16ff */
[C---:B----4-:R-:W-:Y:S02]  /*135e0*/  LEA R16, P4, R196.reuse, R13, 0x2 ;  /* 0x0000000dc4107211 */ /* 0x050fe400078810ff */
[-C--:B------:R-:W-:Y:S01]  /*135f0*/  LEA.HI.X.SX32 R19, R195, R14.reuse, 0x2, P2 ;  /* 0x0000000ec3137211 */ /* 0x080fe200010f16ff */
[----:B------:R3:W-:Y:S01]  /*13600*/  STL.64 [R1+0x24a8], R24 ;  /* 0x0024a81801007387 */ /* 0x0007e20000100a00 */
[----:B------:R-:W-:-:S03]  /*13610*/  LEA.HI.X.SX32 R17, R196, R14, 0x2, P4 ;  /* 0x0000000ec4117211 */ /* 0x000fc600020f16ff */
[----:B------:R4:W-:Y:S04]  /*13620*/  STL.64 [R1+0x24f0], R22 ;  /* 0x0024f01601007387 */ /* 0x0009e80000100a00 */
[----:B------:R4:W-:Y:S01]  /*13630*/  STL.64 [R1+0x2540], R26 ;  /* 0x0025401a01007387 */ /* 0x0009e20000100a00 */
[----:B---3--:R-:W-:-:S03]  /*13640*/  LEA R24, P3, R197, R13, 0x2 ;  /* 0x0000000dc5187211 */ /* 0x008fc600078610ff */
[----:B------:R3:W-:Y:S01]  /*13650*/  STL.64 [R1+0x2598], R18 ;  /* 0x0025981201007387 */ /* 0x0007e20000100a00 */
[----:B----4-:R-:W-:-:S03]  /*13660*/  LEA R22, P6, R198, R13, 0x2 ;  /* 0x0000000dc6167211 */ /* 0x010fc600078c10ff */
[----:B------:R4:W-:Y:S01]  /*13670*/  STL.64 [R1+0x25f8], R16 ;  /* 0x0025f81001007387 */ /* 0x0009e20000100a00 */
[-C--:B------:R-:W-:Y:S02]  /*13680*/  LEA.HI.X.SX32 R25, R197, R14.reuse, 0x2, P3 ;  /* 0x0000000ec5197211 */ /* 0x080fe400018f16ff */
[CC--:B------:R-:W-:Y:S02]  /*13690*/  LEA R26, P5, R199.reuse, R13.reuse, 0x2 ;  /* 0x0000000dc71a7211 */ /* 0x0c0fe400078a10ff */
[-C--:B------:R-:W-:Y:S02]  /*136a0*/  LEA.HI.X.SX32 R23, R198, R14.reuse, 0x2, P6 ;  /* 0x0000000ec6177211 */ /* 0x080fe400030f16ff */
[-C--:B---3--:R-:W-:Y:S02]  /*136b0*/  LEA R18, P2, R202, R13.reuse, 0x2 ;  /* 0x0000000dca127211 */ /* 0x088fe400078410ff */
[----:B------:R-:W-:Y:S02]  /*136c0*/  LEA.HI.X.SX32 R27, R199, R14, 0x2, P5 ;  /* 0x0000000ec71b7211 */ /* 0x000fe400028f16ff */
[----:B----4-:R-:W-:-:S02]  /*136d0*/  LEA R16, P4, R203, R13, 0x2 ;  /* 0x0000000dcb107211 */ /* 0x010fc400078810ff */
        /* <DEDUP_REMOVED lines=10> */
[CC--:B-1----:R-:W-:Y:S02]  /*13780*/  LEA R26, P5, R206.reuse, R13.reuse, 0x2 ;  /* 0x0000000dce1a7211 */ /* 0x0c2fe400078a10ff */
        /* <DEDUP_REMOVED lines=46> */
[CC--:B-1----:R-:W-:Y:S02]  /*13a70*/  LEA R18, P2, R219.reuse, R13.reuse, 0x2 ;  /* 0x0000000ddb127211 */ /* 0x0c2fe400078410ff */
[----:B---3--:R-:W-:Y:S02]  /*13a80*/  LEA R16, P4, R220, R13, 0x2 ;  /* 0x0000000ddc107211 */ /* 0x008fe400078810ff */
[----:B------:R-:W-:-:S02]  /*13a90*/  LEA.HI.X.SX32 R19, R219, R14, 0x2, P2 ;  /* 0x0000000edb137211 */ /* 0x000fc400010f16ff */
[-C--:B------:R-:W-:Y:S01]  /*13aa0*/  LEA.HI.X.SX32 R27, R218, R14.reuse, 0x2, P5 ;  /* 0x0000000eda1b7211 */ /* 0x080fe200028f16ff */
[----:B------:R1:W-:Y:S01]  /*13ab0*/  STL.64 [R1+0x1290], R24 ;  /* 0x0012901801007387 */ /* 0x0003e20000100a00 */
[----:B------:R-:W-:-:S03]  /*13ac0*/  LEA.HI.X.SX32 R17, R220, R14, 0x2, P4 ;  /* 0x0000000edc117211 */ /* 0x000fc600020f16ff */
[----:B------:R3:W-:Y:S01]  /*13ad0*/  STL.64 [R1+0x12b0], R22 ;  /* 0x0012b01601007387 */ /* 0x0007e20000100a00 */
[----:B------:R-:W-:-:S03]  /*13ae0*/  LEA R20, P5, R223, R13, 0x2 ;  /* 0x0000000ddf147211 */ /* 0x000fc600078a10ff */
[----:B------:R4:W-:Y:S01]  /*13af0*/  STL.64 [R1+0x1308], R18 ;  /* 0x0013081201007387 */ /* 0x0009e20000100a00 */
[----:B-1----:R-:W-:-:S03]  /*13b00*/  LEA R24, P3, R221, R13, 0x2 ;  /* 0x0000000ddd187211 */ /* 0x002fc600078610ff */
[----:B------:R-:W-:Y:S01]  /*13b10*/  STL.64 [R1+0x12d8], R26 ;  /* 0x0012d81a01007387 */ /* 0x000fe20000100a00 */
[----:B---3--:R-:W-:-:S03]  /*13b20*/  LEA R22, P6, R222, R13, 0x2 ;  /* 0x0000000dde167211 */ /* 0x008fc600078c10ff */
[----:B------:R1:W-:Y:S01]  /*13b30*/  STL.64 [R1+0x1350], R16 ;  /* 0x0013501001007387 */ /* 0x0003e20000100a00 */
[-C--:B------:R-:W-:Y:S02]  /*13b40*/  LEA.HI.X.SX32 R25, R221, R14.reuse, 0x2, P3 ;  /* 0x0000000edd197211 */ /* 0x080fe400018f16ff */
[-C--:B----4-:R-:W-:Y:S02]  /*13b50*/  LEA R18, P2, R224, R13.reuse, 0x2 ;  /* 0x0000000de0127211 */ /* 0x090fe400078410ff */
[-C--:B------:R-:W-:Y:S02]  /*13b60*/  LEA.HI.X.SX32 R23, R222, R14.reuse, 0x2, P6 ;  /* 0x0000000ede177211 */ /* 0x080fe400030f16ff */
[-C--:B------:R-:W-:Y:S02]  /*13b70*/  LEA.HI.X.SX32 R21, R223, R14.reuse, 0x2, P5 ;  /* 0x0000000edf157211 */ /* 0x080fe400028f16ff */
[-C--:B------:R-:W-:Y:S02]  /*13b80*/  LEA.HI.X.SX32 R19, R224, R14.reuse, 0x2, P2 ;  /* 0x0000000ee0137211 */ /* 0x080fe400010f16ff */
[CC--:B-1----:R-:W-:Y:S01]  /*13b90*/  LEA R16, P4, R226.reuse, R13.reuse, 0x2 ;  /* 0x0000000de2107211 */ /* 0x0c2fe200078810ff */
[----:B------:R1:W-:Y:S03]  /*13ba0*/  STL.64 [R1+0x1380], R24 ;  /* 0x0013801801007387 */ /* 0x0003e60000100a00 */
[----:B------:R-:W-:Y:S01]  /*13bb0*/  LEA.HI.X.SX32 R17, R226, R14, 0x2, P4 ;  /* 0x0000000ee2117211 */ /* 0x000fe200020f16ff */
        /* <DEDUP_REMOVED lines=43> */
[----:B------:R-:W-:Y:S01]  /*13e70*/  STL.64 [R1+0x27b8], R24 ;  /* 0x0027b81801007387 */ /* 0x000fe20000100a00 */
[----:B------:R-:W-:-:S03]  /*13e80*/  LEA.HI.X.SX32 R17, R244, R14, 0x2, P4 ;  /* 0x0000000ef4117211 */ /* 0x000fc600020f16ff */
[----:B------:R-:W-:Y:S04]  /*13e90*/  STL.64 [R1+0x27f8], R22 ;  /* 0x0027f81601007387 */ /* 0x000fe80000100a00 */
[----:B------:R-:W-:Y:S04]  /*13ea0*/  STL.64 [R1+0x2838], R20 ;  /* 0x0028381401007387 */ /* 0x000fe80000100a00 */
[----:B------:R-:W-:Y:S04]  /*13eb0*/  STL.64 [R1+0x2880], R18 ;  /* 0x0028801201007387 */ /* 0x000fe80000100a00 */
[----:B------:R1:W-:Y:S02]  /*13ec0*/  STL.64 [R1+0x28d8], R16 ;  /* 0x0028d81001007387 */ /* 0x0003e40000100a00 */
[----:B-1----:R-:W1:Y:S01]  /*13ed0*/  LDC R16, c[0x0][0x230] ;  /* 0x00008c00ff107b82 */ /* 0x002e620000000800 */
[----:B------:R-:W-:-:S04]  /*13ee0*/  LEA R158, P3, R245, R13, 0x2 ;  /* 0x0000000df59e7211 */ /* 0x000fc800078610ff */
[----:B------:R-:W-:Y:S01]  /*13ef0*/  LEA.HI.X.SX32 R159, R245, R14, 0x2, P3 ;  /* 0x0000000ef59f7211 */ /* 0x000fe200018f16ff */
[----:B-1----:R-:W-:Y:S02]  /*13f00*/  VIADD R17, R16, 0xfffffffe ;  /* 0xfffffffe10117836 */ /* 0x002fe40000000000 */
[----:B------:R-:W1:Y:S01]  /*13f10*/  LDC R16, c[0x0][0x230] ;  /* 0x00008c00ff107b82 */ /* 0x000e620000000800 */
[----:B------:R-:W-:-:S04]  /*13f20*/  LEA R144, P3, R252, R13, 0x2 ;  /* 0x0000000dfc907211 */ /* 0x000fc800078610ff */
[-C--:B------:R-:W-:Y:S02]  /*13f30*/  LEA.HI.X.SX32 R145, R252, R14.reuse, 0x2, P3 ;  /* 0x0000000efc917211 */ /* 0x080fe400018f16ff */
[----:B------:R-:W-:Y:S02]  /*13f40*/  ISETP.GE.U32.AND P3, PT, R17, 0x7fffff7f, PT ;  /* 0x7fffff7f1100780c */ /* 0x000fe40003f66070 */
[-C--:B------:R-:W-:Y:S01]  /*13f50*/  LEA R156, P6, R246, R13.reuse, 0x2 ;  /* 0x0000000df69c7211 */ /* 0x080fe200078c10ff */
[----:B-1----:R-:W-:Y:S02]  /*13f60*/  VIADD R17, R16, 0xfffffffd ;  /* 0xfffffffd10117836 */ /* 0x002fe40000000000 */
[----:B------:R-:W1:Y:S01]  /*13f70*/  LDC R16, c[0x0][0x230] ;  /* 0x00008c00ff107b82 */ /* 0x000e620000000800 */
[----:B------:R-:W-:Y:S02]  /*13f80*/  LEA.HI.X.SX32 R157, R246, R14, 0x2, P6 ;  /* 0x0000000ef69d7211 */ /* 0x000fe400030f16ff */
[----:B------:R-:W-:-:S02]  /*13f90*/  LEA R152, P5, R247, R13, 0x2 ;  /* 0x0000000df7987211 */ /* 0x000fc400078a10ff */
[-C--:B------:R-:W-:Y:S02]  /*13fa0*/  LEA R150, P2, R248, R13.reuse, 0x2 ;  /* 0x0000000df8967211 */ /* 0x080fe400078410ff */
[-C--:B------:R-:W-:Y:S02]  /*13fb0*/  LEA R148, P4, R249, R13.reuse, 0x2 ;  /* 0x0000000df9947211 */ /* 0x080fe400078810ff */
[----:B------:R-:W-:Y:S02]  /*13fc0*/  LEA R146, P6, R250, R13, 0x2 ;  /* 0x0000000dfa927211 */ /* 0x000fe400078c10ff */
[-C--:B------:R-:W-:Y:S02]  /*13fd0*/  LEA.HI.X.SX32 R153, R247, R14.reuse, 0x2, P5 ;  /* 0x0000000ef7997211 */ /* 0x080fe400028f16ff */
[-C--:B------:R-:W-:Y:S02]  /*13fe0*/  LEA.HI.X.SX32 R151, R248, R14.reuse, 0x2, P2 ;  /* 0x0000000ef8977211 */ /* 0x080fe400010f16ff */
[----:B------:R-:W-:-:S02]  /*13ff0*/  LEA.HI.X.SX32 R149, R249, R14, 0x2, P4 ;  /* 0x0000000ef9957211 */ /* 0x000fc400020f16ff */
[----:B------:R-:W-:Y:S01]  /*14000*/  LEA.HI.X.SX32 R147, R250, R14, 0x2, P6 ;  /* 0x0000000efa937211 */ /* 0x000fe200030f16ff */
[----:B-1----:R-:W-:Y:S02]  /*14010*/  VIADD R14, R16, 0xfffffffc ;  /* 0xfffffffc100e7836 */ /* 0x002fe40000000000 */
[----:B------:R-:W1:Y:S01]  /*14020*/  LDC R16, c[0x0][0x230] ;  /* 0x00008c00ff107b82 */ /* 0x000e620000000800 */
[----:B------:R-:W-:Y:S01]  /*14030*/  STL.64 [R1+0x2920], R158 ;  /* 0x0029209e01007387 */ /* 0x000fe20000100a00 */
[----:B------:R-:W-:-:S03]  /*14040*/  ULEA UR50, UR5, UR6, 0x18 ;  /* 0x0000000605327291 */ /* 0x000fc6000f8ec03f */
[----:B------:R-:W-:Y:S04]  /*14050*/  STL.64 [R1+0x2b98], R158 ;  /* 0x002b989e01007387 */ /* 0x000fe80000100a00 */
[----:B------:R-:W-:Y:S01]  /*14060*/  STL.64 [R1+0x29a8], R156 ;  /* 0x0029a89c01007387 */ /* 0x000fe20000100a00 */
[----:B------:R-:W-:-:S03]  /*14070*/  IMAD.SHL.U32 R170, R10, 0x4, RZ ;  /* 0x000000040aaa7824 */ /* 0x000fc600078e00ff */
[----:B------:R-:W-:Y:S01]  /*14080*/  STL.64 [R1+0x2ba0], R156 ;  /* 0x002ba09c01007387 */ /* 0x000fe20000100a00 */
[----:B------:R-:W-:-:S03]  /*14090*/  IMAD R178, R10, 0x5, RZ ;  /* 0x000000050ab27824 */ /* 0x000fc600078e02ff */
[----:B------:R-:W-:Y:S01]  /*140a0*/  STL.64 [R1+0x28c0], R152 ;  /* 0x0028c09801007387 */ /* 0x000fe20000100a00 */
[----:B------:R-:W-:-:S03]  /*140b0*/  IMAD R194, R10, 0x6, RZ ;  /* 0x000000060ac27824 */ /* 0x000fc600078e02ff */
[----:B------:R-:W-:Y:S01]  /*140c0*/  STL.64 [R1+0x2ba8], R152 ;  /* 0x002ba89801007387 */ /* 0x000fe20000100a00 */
[----:B-1----:R-:W-:-:S03]  /*140d0*/  VIADD R13, R16, 0xffffffdf ;  /* 0xffffffdf100d7836 */ /* 0x002fc60000000000 */
[----:B------:R-:W-:Y:S01]  /*140e0*/  STL.64 [R1+0x2950], R150 ;  /* 0x0029509601007387 */ /* 0x000fe20000100a00 */
[----:B------:R-:W-:-:S03]  /*140f0*/  IMAD R202, R10, 0x7, RZ ;  /* 0x000000070aca7824 */ /* 0x000fc600078e02ff */
[----:B------:R-:W-:Y:S01]  /*14100*/  STL.64 [R1+0x2bb0], R150 ;  /* 0x002bb09601007387 */ /* 0x000fe20000100a00 */
[----:B------:R-:W-:Y:S01]  /*14110*/  ISETP.GE.U32.AND P2, PT, R13, 0x7fffff60, PT ;  /* 0x7fffff600d00780c */ /* 0x000fe20003f46070 */
[----:B------:R-:W-:Y:S01]  /*14120*/  IMAD.SHL.U32 R210, R10, 0x8, RZ ;  /* 0x000000080ad27824 */ /* 0x000fe200078e00ff */
[----:B------:R-:W-:Y:S01]  /*14130*/  MOV R13, UR50 ;  /* 0x00000032000d7c02 */ /* 0x000fe20008000f00 */
[----:B------:R-:W-:Y:S01]  /*14140*/  STL.64 [R1+0x2958], R148 ;  /* 0x0029589401007387 */ /* 0x000fe20000100a00 */
[----:B------:R-:W-:-:S03]  /*14150*/  IMAD.WIDE R164, R170, 0x4, R8 ;  /* 0x00000004aaa47825 */ /* 0x000fc600078e0208 */
[----:B------:R-:W-:Y:S01]  /*14160*/  STL.64 [R1+0x2bb8], R148 ;  /* 0x002bb89401007387 */ /* 0x000fe20000100a00 */
[----:B------:R-:W-:Y:S02]  /*14170*/  IMAD R218, R10, 0x9, RZ ;  /* 0x000000090ada7824 */ /* 0x000fe400078e02ff */
[--C-:B------:R-:W-:Y:S01]  /*14180*/  IMAD.WIDE R172, R178, 0x4, R8.reuse ;  /* 0x00000004b2ac7825 */ /* 0x100fe200078e0208 */
[----:B------:R-:W-:Y:S03]  /*14190*/  STL.64 [R1+0x29a0], R144 ;  /* 0x0029a09001007387 */ /* 0x000fe60000100a00 */
[----:B------:R-:W-:Y:S01]  /*141a0*/  IMAD R226, R10, 0xa, RZ ;  /* 0x0000000a0ae27824 */ /* 0x000fe200078e02ff */
[----:B------:R1:W-:Y:S01]  /*141b0*/  STL.64 [R1+0x2bc0], R144 ;  /* 0x002bc09001007387 */ /* 0x0003e20000100a00 */
[----:B------:R-:W-:-:S03]  /*141c0*/  IMAD.WIDE R182, R194, 0x4, R8 ;  /* 0x00000004c2b67825 */ /* 0x000fc600078e0208 */
[----:B------:R-:W-:Y:S01]  /*141d0*/  STL.64 [R1+0x2988], R146 ;  /* 0x0029889201007387 */ /* 0x000fe20000100a00 */
[----:B------:R-:W-:Y:S02]  /*141e0*/  IMAD R234, R10, 0xb, RZ ;  /* 0x0000000b0aea7824 */ /* 0x000fe400078e02ff */
[--C-:B------:R-:W-:Y:S01]  /*141f0*/  IMAD.WIDE R196, R202, 0x4, R8.reuse ;  /* 0x00000004cac47825 */ /* 0x100fe200078e0208 */
[----:B------:R-:W-:Y:S03]  /*14200*/  STL.64 [R1+0x2bc8], R146 ;  /* 0x002bc89201007387 */ /* 0x000fe60000100a00 */
[----:B------:R-:W-:Y:S01]  /*14210*/  IMAD R242, R10, 0xc, RZ ;  /* 0x0000000c0af27824 */ /* 0x000fe200078e02ff */
[----:B------:R-:W-:Y:S01]  /*14220*/  STL [R1+0x2454], R13 ;  /* 0x0024540d01007387 */ /* 0x000fe20000100800 */
[----:B------:R-:W-:-:S03]  /*14230*/  IMAD.WIDE R204, R210, 0x4, R8 ;  /* 0x00000004d2cc7825 */ /* 0x000fc600078e0208 */
[----:B------:R-:W-:Y:S01]  /*14240*/  STL.64 [R1+0x2d98], R164 ;  /* 0x002d98a401007387 */ /* 0x000fe20000100a00 */
[----:B------:R-:W-:Y:S02]  /*14250*/  IMAD R250, R10, 0xd, RZ ;  /* 0x0000000d0afa7824 */ /* 0x000fe400078e02ff */
[--C-:B------:R-:W-:Y:S01]  /*14260*/  IMAD.WIDE R212, R218, 0x4, R8.reuse ;  /* 0x00000004dad47825 */ /* 0x100fe200078e0208 */
[----:B------:R-:W-:Y:S03]  /*14270*/  STL.64 [R1+0x2da0], R172 ;  /* 0x002da0ac01007387 */ /* 0x000fe60000100a00 */
[----:B------:R-:W-:Y:S01]  /*14280*/  IMAD R24, R10, 0xe, RZ ;  /* 0x0000000e0a187824 */ /* 0x000fe200078e02ff */
[----:B------:R-:W-:Y:S01]  /*14290*/  STL.64 [R1+0x2da8], R182 ;  /* 0x002da8b601007387 */ /* 0x000fe20000100a00 */
[----:B------:R-:W-:Y:S01]  /*142a0*/  IMAD.WIDE R220, R226, 0x4, R8 ;  /* 0x00000004e2dc7825 */ /* 0x000fe200078e0208 */
[----:B------:R-:W-:-:S02]  /*142b0*/  ISETP.GE.U32.AND P4, PT, R17, 0x7fffff7e, PT ;  /* 0x7fffff7e1100780c */ /* 0x000fc40003f86070 */
[----:B------:R-:W-:Y:S01]  /*142c0*/  STL.64 [R1+0x2db0], R196 ;  /* 0x002db0c401007387 */ /* 0x000fe20000100a00 */
[----:B------:R-:W-:-:S03]  /*142d0*/  IMAD.WIDE R228, R234, 0x4, R8 ;  /* 0x00000004eae47825 */ /* 0x000fc600078e0208 */
[----:B------:R-:W-:Y:S01]  /*142e0*/  STL.64 [R1+0x2cf0], R204 ;  /* 0x002cf0cc01007387 */ /* 0x000fe20000100a00 */
[----:B------:R-:W-:Y:S02]  /*142f0*/  IMAD R25, R10, 0xf, RZ ;  /* 0x0000000f0a197824 */ /* 0x000fe400078e02ff */
[--C-:B------:R-:W-:Y:S01]  /*14300*/  IMAD.WIDE R236, R242, 0x4, R8.reuse ;  /* 0x00000004f2ec7825 */ /* 0x100fe200078e0208 */
[----:B------:R-:W-:Y:S03]  /*14310*/  STL.64 [R1+0x2cf8], R212 ;  /* 0x002cf8d401007387 */ /* 0x000fe60000100a00 */
[----:B------:R-:W-:Y:S01]  /*14320*/  IMAD.WIDE R244, R250, 0x4, R8 ;  /* 0x00000004faf47825 */ /* 0x000fe200078e0208 */
[----:B------:R-:W-:Y:S03]  /*14330*/  STL.64 [R1+0x2d00], R220 ;  /* 0x002d00dc01007387 */ /* 0x000fe60000100a00 */
[----:B------:R-:W-:-:S02]  /*14340*/  IMAD.SHL.U32 R26, R10, 0x10, RZ ;  /* 0x000000100a1a7824 */ /* 0x000fc400078e00ff */
[--C-:B------:R-:W-:Y:S01]  /*14350*/  IMAD.WIDE R16, R24, 0x4, R8.reuse ;  /* 0x0000000418107825 */ /* 0x100fe200078e0208 */
[----:B------:R-:W-:Y:S03]  /*14360*/  STL.64 [R1+0x2d08], R228 ;  /* 0x002d08e401007387 */ /* 0x000fe60000100a00 */
[----:B------:R-:W-:Y:S01]  /*14370*/  IMAD R27, R10, 0x11, RZ ;  /* 0x000000110a1b7824 */ /* 0x000fe200078e02ff */
[----:B------:R-:W-:Y:S01]  /*14380*/  STL.64 [R1+0x2c98], R236 ;  /* 0x002c98ec01007387 */ /* 0x000fe20000100a00 */
[----:B-1----:R-:W-:-:S03]  /*14390*/  IMAD.WIDE R144, R25, 0x4, R8 ;  /* 0x0000000419907825 */ /* 0x002fc600078e0208 */
[----:B------:R-:W-:Y:S01]  /*143a0*/  STL.64 [R1+0x2ca0], R244 ;  /* 0x002ca0f401007387 */ /* 0x000fe20000100a00 */
[----:B------:R-:W-:-:S03]  /*143b0*/  IMAD.WIDE R18, R26, 0x4, R8 ;  /* 0x000000041a127825 */ /* 0x000fc600078e0208 */
[----:B------:R1:W-:Y:S04]  /*143c0*/  STL.64 [R1+0xe00], R16 ;  /* 0x000e001001007387 */ /* 0x0003e80000100a00 */
[----:B------:R3:W-:Y:S04]  /*143d0*/  STL.64 [R1+0xe20], R144 ;  /* 0x000e209001007387 */ /* 0x0007e80000100a00 */
[----:B------:R4:W-:Y:S01]  /*143e0*/  STL.64 [R1+0xe40], R18 ;  /* 0x000e401201007387 */ /* 0x0009e20000100a00 */
[----:B-1----:R-:W-:-:S04]  /*143f0*/  IMAD.WIDE R16, R27, 0x4, R8 ;  /* 0x000000041b107825 */ /* 0x002fc800078e0208 */
[--C-:B---3--:R-:W-:Y:S01]  /*14400*/  IMAD.WIDE R144, R28, 0x4, R8.reuse ;  /* 0x000000041c907825 */ /* 0x108fe200078e0208 */
[----:B------:R1:W-:Y:S03]  /*14410*/  STL.64 [R1+0xe60], R16 ;  /* 0x000e601001007387 */ /* 0x0003e60000100a00 */
[--C-:B----4-:R-:W-:Y:S01]  /*14420*/  IMAD.WIDE R18, R29, 0x4, R8.reuse ;  /* 0x000000041d127825 */ /* 0x110fe200078e0208 */
        /* <DEDUP_REMOVED lines=78> */
[----:B------:R3:W-:Y:S03]  /*14910*/  STL.64 [R1+0x2050], R144 ;  /* 0x0020509001007387 */ /* 0x0007e60000100a00 */
[--C-:B------:R-:W-:Y:S01]  /*14920*/  IMAD.WIDE R196, R69, 0x4, R8.reuse ;  /* 0x0000000445c47825 */ /* 0x100fe200078e0208 */
[----:B------:R4:W-:Y:S03]  /*14930*/  STL.64 [R1+0x2070], R18 ;  /* 0x0020701201007387 */ /* 0x0009e60000100a00 */
[----:B-1----:R-:W-:-:S04]  /*14940*/  IMAD.WIDE R16, R68, 0x4, R8 ;  /* 0x0000000444107825 */ /* 0x002fc800078e0208 */
[--C-:B---3--:R-:W-:Y:S01]  /*14950*/  IMAD.WIDE R144, R70, 0x4, R8.reuse ;  /* 0x0000000446907825 */ /* 0x108fe200078e0208 */
[----:B------:R1:W-:Y:S03]  /*14960*/  STL.64 [R1+0x2090], R16 ;  /* 0x0020901001007387 */ /* 0x0003e60000100a00 */
[--C-:B----4-:R-:W-:Y:S01]  /*14970*/  IMAD.WIDE R18, R71, 0x4, R8.reuse ;  /* 0x0000000447127825 */ /* 0x110fe200078e0208 */
[----:B------:R3:W-:Y:S04]  /*14980*/  STL.64 [R1+0x1cd0], R144 ;  /* 0x001cd09001007387 */ /* 0x0007e80000100a00 */
[----:B------:R-:W-:Y:S01]  /*14990*/  STL.64 [R1+0x20b0], R196 ;  /* 0x0020b0c401007387 */ /* 0x000fe20000100a00 */
[----:B-1----:R-:W-:-:S03]  /*149a0*/  IMAD.WIDE R16, R72, 0x4, R8 ;  /* 0x0000000448107825 */ /* 0x002fc600078e0208 */
[----:B------:R1:W-:Y:S04]  /*149b0*/  STL.64 [R1+0x1cf0], R18 ;  /* 0x001cf01201007387 */ /* 0x0003e80000100a00 */
[----:B------:R-:W-:Y:S01]  /*149c0*/  STL.64 [R1+0x2de0], R196 ;  /* 0x002de0c401007387 */ /* 0x000fe20000100a00 */
[----:B---3--:R-:W-:-:S03]  /*149d0*/  IMAD.WIDE R144, R74, 0x4, R8 ;  /* 0x000000044a907825 */ /* 0x008fc600078e0208 */
[----:B------:R3:W-:Y:S01]  /*149e0*/  STL.64 [R1+0x1d10], R16 ;  /* 0x001d101001007387 */ /* 0x0007e20000100a00 */
[----:B-1----:R-:W-:-:S04]  /*149f0*/  IMAD.WIDE R18, R75, 0x4, R8 ;  /* 0x000000044b127825 */ /* 0x002fc800078e0208 */
[----:B---3--:R-:W-:-:S05]  /*14a00*/  IMAD.WIDE R16, R73, 0x4, R8 ;  /* 0x0000000449107825 */ /* 0x008fca00078e0208 */
[----:B------:R1:W-:Y:S01]  /*14a10*/  STL.64 [R1+0x1d30], R16 ;  /* 0x001d301001007387 */ /* 0x0003e20000100a00 */
[----:B------:R-:W-:-:S03]  /*14a20*/  IMAD.WIDE R228, R77, 0x4, R8 ;  /* 0x000000044de47825 */ /* 0x000fc600078e0208 */
[----:B------:R3:W-:Y:S04]  /*14a30*/  STL.64 [R1+0x20d0], R144 ;  /* 0x0020d09001007387 */ /* 0x0007e80000100a00 */
[----:B------:R4:W-:Y:S01]  /*14a40*/  STL.64 [R1+0x20f0], R18 ;  /* 0x0020f01201007387 */ /* 0x0009e20000100a00 */
[----:B-1----:R-:W-:-:S04]  /*14a50*/  IMAD.WIDE R16, R76, 0x4, R8 ;  /* 0x000000044c107825 */ /* 0x002fc800078e0208 */
[--C-:B---3--:R-:W-:Y:S01]  /*14a60*/  IMAD.WIDE R144, R78, 0x4, R8.reuse ;  /* 0x000000044e907825 */ /* 0x108fe200078e0208 */
[----:B------:R1:W-:Y:S03]  /*14a70*/  STL.64 [R1+0x2110], R16 ;  /* 0x0021101001007387 */ /* 0x0003e60000100a00 */
[--C-:B----4-:R-:W-:Y:S01]  /*14a80*/  IMAD.WIDE R18, R79, 0x4, R8.reuse ;  /* 0x000000044f127825 */ /* 0x110fe200078e0208 */
[----:B------:R3:W-:Y:S04]  /*14a90*/  STL.64 [R1+0x1d50], R144 ;  /* 0x001d509001007387 */ /* 0x0007e80000100a00 */
[----:B------:R-:W-:Y:S01]  /*14aa0*/  STL.64 [R1+0x2130], R228 ;  /* 0x002130e401007387 */ /* 0x000fe20000100a00 */
[----:B-1----:R-:W-:-:S03]  /*14ab0*/  IMAD.WIDE R16, R80, 0x4, R8 ;  /* 0x0000000450107825 */ /* 0x002fc600078e0208 */
[----:B------:R1:W-:Y:S01]  /*14ac0*/  STL.64 [R1+0x1d70], R18 ;  /* 0x001d701201007387 */ /* 0x0003e20000100a00 */
[----:B---3--:R-:W-:-:S03]  /*14ad0*/  IMAD.WIDE R144, R81, 0x4, R8 ;  /* 0x0000000451907825 */ /* 0x008fc600078e0208 */
[----:B------:R-:W-:Y:S04]  /*14ae0*/  STL.64 [R1+0x2d38], R228 ;  /* 0x002d38e401007387 */ /* 0x000fe80000100a00 */
[----:B------:R3:W-:Y:S01]  /*14af0*/  STL.64 [R1+0x1d90], R16 ;  /* 0x001d901001007387 */ /* 0x0007e20000100a00 */
[----:B-1----:R-:W-:-:S03]  /*14b00*/  IMAD.WIDE R18, R82, 0x4, R8 ;  /* 0x0000000452127825 */ /* 0x002fc600078e0208 */
[----:B------:R1:W-:Y:S01]  /*14b10*/  STL.64 [R1+0x1db0], R144 ;  /* 0x001db09001007387 */ /* 0x0003e20000100a00 */
[----:B---3--:R-:W-:-:S03]  /*14b20*/  IMAD.WIDE R16, R83, 0x4, R8 ;  /* 0x0000000453107825 */ /* 0x008fc600078e0208 */
[----:B------:R3:W-:Y:S01]  /*14b30*/  STL.64 [R1+0x2150], R18 ;  /* 0x0021501201007387 */ /* 0x0007e20000100a00 */
[----:B-1----:R-:W-:-:S03]  /*14b40*/  IMAD.WIDE R144, R84, 0x4, R8 ;  /* 0x0000000454907825 */ /* 0x002fc600078e0208 */
[----:B------:R1:W-:Y:S04]  /*14b50*/  STL.64 [R1+0x2170], R16 ;  /* 0x0021701001007387 */ /* 0x0003e80000100a00 */
[----:B------:R4:W-:Y:S01]  /*14b60*/  STL.64 [R1+0x2190], R144 ;  /* 0x0021909001007387 */ /* 0x0009e20000100a00 */
[----:B---3--:R-:W-:-:S04]  /*14b70*/  IMAD.WIDE R18, R85, 0x4, R8 ;  /* 0x0000000455127825 */ /* 0x008fc800078e0208 */
[--C-:B-1----:R-:W-:Y:S01]  /*14b80*/  IMAD.WIDE R16, R86, 0x4, R8.reuse ;  /* 0x0000000456107825 */ /* 0x102fe200078e0208 */
        /* <DEDUP_REMOVED lines=69> */
[----:B------:R-:W-:Y:S01]  /*14fe0*/  IMAD.SHL.U32 R0, R15, 0x10, RZ ;  /* 0x000000100f007824 */ /* 0x000fe200078e00ff */
[----:B------:R4:W-:Y:S01]  /*14ff0*/  STL.64 [R1+0x1fb0], R144 ;  /* 0x001fb09001007387 */ /* 0x0009e20000100a00 */
[----:B-1----:R-:W-:-:S03]  /*15000*/  IMAD.WIDE R18, R122, 0x4, R8 ;  /* 0x000000047a127825 */ /* 0x002fc600078e0208 */
[----:B------:R-:W-:Y:S01]  /*15010*/  LOP3.LUT R0, R0, 0x70, RZ, 0xc0, !PT ;  /* 0x0000007000007812 */ /* 0x000fe200078ec0ff */
[--C-:B---3--:R-:W-:Y:S01]  /*15020*/  IMAD.WIDE R16, R123, 0x4, R8.reuse ;  /* 0x000000047b107825 */ /* 0x108fe200078e0208 */
[----:B------:R-:W-:Y:S01]  /*15030*/  LOP3.LUT R15, R15, 0x7f, RZ, 0xc0, !PT ;  /* 0x0000007f0f0f7812 */ /* 0x000fe200078ec0ff */
[----:B------:R1:W-:Y:S02]  /*15040*/  STL.64 [R1+0x2350], R18 ;  /* 0x0023501201007387 */ /* 0x0003e40000100a00 */
[----:B----4-:R-:W-:Y:S02]  /*15050*/  IMAD.WIDE R144, R124, 0x4, R8 ;  /* 0x000000047c907825 */ /* 0x010fe400078e0208 */
[----:B------:R3:W-:Y:S02]  /*15060*/  STL.64 [R1+0x2370], R16 ;  /* 0x0023701001007387 */ /* 0x0007e40000100a00 */
[----:B------:R-:W-:Y:S02]  /*15070*/  IMAD R0, R15, 0x80, R0 ;  /* 0x000000800f007824 */ /* 0x000fe400078e0200 */
[----:B------:R4:W-:Y:S01]  /*15080*/  STL.64 [R1+0x2390], R144 ;  /* 0x0023909001007387 */ /* 0x0009e20000100a00 */
[----:B------:R-:W2:Y:S01]  /*15090*/  LDC R15, c[0x0][0x230] ;  /* 0x00008c00ff0f7b82 */ /* 0x000ea20000000800 */
        /* <DEDUP_REMOVED lines=20> */
[----:B------:R-:W-:Y:S03]  /*151e0*/  STL.64 [R1+0x23d0], R18 ;  /* 0x0023d01201007387 */ /* 0x000fe60000100a00 */
[--C-:B----4-:R-:W-:Y:S01]  /*151f0*/  IMAD.WIDE R144, R137, 0x4, R8.reuse ;  /* 0x0000000489907825 */ /* 0x110fe200078e0208 */
[----:B------:R-:W-:Y:S03]  /*15200*/  STL.64 [R1+0x23f0], R16 ;  /* 0x0023f01001007387 */ /* 0x000fe60000100a00 */
[----:B------:R-:W-:Y:S01]  /*15210*/  IMAD.WIDE R152, R136, 0x4, R8 ;  /* 0x0000000488987825 */ /* 0x000fe200078e0208 */
[----:B------:R1:W-:Y:S03]  /*15220*/  STL.64 [R1+0x2bd0], R8 ;  /* 0x002bd00801007387 */ /* 0x0003e60000100a00 */
[----:B------:R-:W-:Y:S01]  /*15230*/  VIADD R13, R0, UR50 ;  /* 0x00000032000d7c36 */ /* 0x000fe20008000000 */
[----:B------:R-:W-:Y:S01]  /*15240*/  STL.64 [R1+0x2410], R144 ;  /* 0x0024109001007387 */ /* 0x000fe20000100a00 */
[----:B------:R-:W-:Y:S01]  /*15250*/  IMAD.WIDE R166, R170, 0x4, R6 ;  /* 0x00000004aaa67825 */ /* 0x000fe200078e0206 */
[----:B------:R-:W-:-:S02]  /*15260*/  ISETP.GE.U32.AND P5, PT, R14, 0x7fffff7d, PT ;  /* 0x7fffff7d0e00780c */ /* 0x000fc40003fa6070 */
[----:B------:R3:W-:Y:S01]  /*15270*/  STL.64 [R1+0x2be0], R144 ;  /* 0x002be09001007387 */ /* 0x0007e20000100a00 */
[----:B------:R-:W-:-:S03]  /*15280*/  IMAD.WIDE R174, R178, 0x4, R6 ;  /* 0x00000004b2ae7825 */ /* 0x000fc600078e0206 */
[----:B------:R-:W-:Y:S01]  /*15290*/  STL.64 [R1+0x2430], R152 ;  /* 0x0024309801007387 */ /* 0x000fe20000100a00 */
[----:B------:R-:W-:-:S03]  /*152a0*/  IMAD.WIDE R186, R194, 0x4, R6 ;  /* 0x00000004c2ba7825 */ /* 0x000fc600078e0206 */
[----:B------:R-:W-:Y:S01]  /*152b0*/  @!PT LDS RZ, [RZ] ;  /* 0x00000000fffff984 */ /* 0x000fe20000000800 */
[----:B------:R-:W-:Y:S01]  /*152c0*/  @!PT LDS RZ, [RZ] ;  /* 0x00000000fffff984 */ /* 0x000fe20000000800 */
[----:B------:R-:W-:Y:S01]  /*152d0*/  @!PT LDS RZ, [RZ] ;  /* 0x00000000fffff984 */ /* 0x000fe20000000800 */
[----:B------:R1:W-:Y:S01]  /*152e0*/  LDGSTS.E [R13], desc[UR60][R8.64], !P1 ;  /* 0x00000000080d7fae */ /* 0x0003e2000c92187c */
[----:B--2---:R-:W-:Y:S02]  /*152f0*/  VIADD R14, R15, 0xffffffde ;  /* 0xffffffde0f0e7836 */ /* 0x004fe40000000000 */
[--C-:B------:R-:W-:Y:S01]  /*15300*/  IMAD.WIDE R198, R202, 0x4, R6.reuse ;  /* 0x00000004cac67825 */ /* 0x100fe200078e0206 */
[----:B------:R-:W-:Y:S03]  /*15310*/  STL.64 [R1+0x2bd8], R152 ;  /* 0x002bd89801007387 */ /* 0x000fe60000100a00 */
[----:B------:R-:W-:Y:S01]  /*15320*/  IMAD.WIDE R206, R210, 0x4, R6 ;  /* 0x00000004d2ce7825 */ /* 0x000fe200078e0206 */
[----:B------:R2:W-:Y:S03]  /*15330*/  LDGSTS.E [R13+0x4000], desc[UR60][R6.64], !P1 ;  /* 0x04000000060d7fae */ /* 0x0005e6000c92187c */
[C---:B------:R-:W-:Y:S01]  /*15340*/  IMAD.SHL.U32 R20, R10.reuse, 0x2, RZ ;  /* 0x000000020a147824 */ /* 0x040fe200078e00ff */
[----:B------:R-:W-:Y:S01]  /*15350*/  STL.64 [R1+0x2db8], R166 ;  /* 0x002db8a601007387 */ /* 0x000fe20000100a00 */
[----:B------:R-:W-:-:S02]  /*15360*/  IMAD R162, R10, 0x3, RZ ;  /* 0x000000030aa27824 */ /* 0x000fc400078e02ff */
[--C-:B------:R-:W-:Y:S01]  /*15370*/  IMAD.WIDE R214, R218, 0x4, R6.reuse ;  /* 0x00000004dad67825 */ /* 0x100fe200078e0206 */
[----:B------:R4:W-:Y:S03]  /*15380*/  LDGSTS.E [R13+0x8000], desc[UR60][R4.64], !P1 ;  /* 0x08000000040d7fae */ /* 0x0009e6000c92187c */
[--C-:B------:R-:W-:Y:S01]  /*15390*/  IMAD.WIDE R222, R226, 0x4, R6.reuse ;  /* 0x00000004e2de7825 */ /* 0x100fe200078e0206 */
[----:B------:R-:W-:Y:S03]  /*153a0*/  STL.64 [R1+0x2dc0], R174 ;  /* 0x002dc0ae01007387 */ /* 0x000fe60000100a00 */
[----:B------:R-:W-:Y:S01]  /*153b0*/  IMAD.WIDE R230, R234, 0x4, R6 ;  /* 0x00000004eae67825 */ /* 0x000fe200078e0206 */
[----:B------:R-:W-:Y:S01]  /*153c0*/  LDGSTS.E [R13+0xc000], desc[UR60][R2.64], !P1 ;  /* 0x0c000000020d7fae */ /* 0x000fe2000c92187c */
[----:B------:R-:W-:-:S02]  /*153d0*/  ISETP.GE.U32.AND P1, PT, R14, 0x7fffff5f, PT ;  /* 0x7fffff5f0e00780c */ /* 0x000fc40003f26070 */
[----:B------:R-:W-:Y:S01]  /*153e0*/  IMAD.WIDE R238, R242, 0x4, R6 ;  /* 0x00000004f2ee7825 */ /* 0x000fe200078e0206 */
[----:B------:R-:W-:Y:S03]  /*153f0*/  STL.64 [R1+0x2dc8], R186 ;  /* 0x002dc8ba01007387 */ /* 0x000fe60000100a00 */
[--C-:B------:R-:W-:Y:S01]  /*15400*/  IMAD.WIDE R180, R10, 0x4, R8.reuse ;  /* 0x000000040ab47825 */ /* 0x100fe200078e0208 */
[----:B------:R-:W-:Y:S03]  /*15410*/  STL.64 [R1+0x2dd0], R198 ;  /* 0x002dd0c601007387 */ /* 0x000fe60000100a00 */
[--C-:B------:R-:W-:Y:S01]  /*15420*/  IMAD.WIDE R14, R20, 0x4, R8.reuse ;  /* 0x00000004140e7825 */ /* 0x100fe200078e0208 */
[----:B------:R-:W-:Y:S03]  /*15430*/  STL.64 [R1+0x2d10], R206 ;  /* 0x002d10ce01007387 */ /* 0x000fe60000100a00 */
[----:B------:R-:W-:Y:S01]  /*15440*/  IMAD.WIDE R22, R162, 0x4, R8 ;  /* 0x00000004a2167825 */ /* 0x000fe200078e0208 */
[----:B------:R-:W-:Y:S03]  /*15450*/  STL.64 [R1+0x2d18], R214 ;  /* 0x002d18d601007387 */ /* 0x000fe60000100a00 */
[--C-:B------:R-:W-:Y:S01]  /*15460*/  IMAD.WIDE R246, R250, 0x4, R6.reuse ;  /* 0x00000004faf67825 */ /* 0x100fe200078e0206 */
[----:B------:R-:W-:Y:S03]  /*15470*/  STL.64 [R1+0x2d20], R222 ;  /* 0x002d20de01007387 */ /* 0x000fe60000100a00 */
[--C-:B-1----:R-:W-:Y:S01]  /*15480*/  IMAD.WIDE R8, R24, 0x4, R6.reuse ;  /* 0x0000000418087825 */ /* 0x102fe200078e0206 */
[----:B------:R-:W-:Y:S03]  /*15490*/  STL.64 [R1+0x2d28], R230 ;  /* 0x002d28e601007387 */ /* 0x000fe60000100a00 */
[--C-:B---3--:R-:W-:Y:S01]  /*154a0*/  IMAD.WIDE R144, R25, 0x4, R6.reuse ;  /* 0x0000000419907825 */ /* 0x108fe200078e0206 */
[----:B------:R-:W-:Y:S03]  /*154b0*/  STL.64 [R1+0x2ca8], R238 ;  /* 0x002ca8ee01007387 */ /* 0x000fe60000100a00 */
[--C-:B------:R-:W-:Y:S01]  /*154c0*/  IMAD.WIDE R18, R26, 0x4, R6.reuse ;  /* 0x000000041a127825 */ /* 0x100fe200078e0206 */
[----:B------:R-:W-:Y:S04]  /*154d0*/  STL.64 [R1+0x2cb0], R246 ;  /* 0x002cb0f601007387 */ /* 0x000fe80000100a00 */
[----:B------:R1:W-:Y:S04]  /*154e0*/  STL.64 [R1+0xe08], R8 ;  /* 0x000e080801007387 */ /* 0x0003e80000100a00 */
[----:B------:R3:W-:Y:S04]  /*154f0*/  STL.64 [R1+0xe28], R144 ;  /* 0x000e289001007387 */ /* 0x0007e80000100a00 */
[----:B------:R2:W-:Y:S01]  /*15500*/  STL.64 [R1+0xe48], R18 ;  /* 0x000e481201007387 */ /* 0x0005e20000100a00 */
[----:B-1----:R-:W-:-:S03]  /*15510*/  IMAD.WIDE R8, R27, 0x4, R6 ;  /* 0x000000041b087825 */ /* 0x002fc600078e0206 */
[----:B------:R-:W-:Y:S01]  /*15520*/  LDGSTS.E [R13+0x4], desc[UR60][R180.64], !P3 ;  /* 0x00004000b40d7fae */ /* 0x000fe2000d92187c */
[----:B---3--:R-:W-:-:S03]  /*15530*/  IMAD.WIDE R144, R28, 0x4, R6 ;  /* 0x000000041c907825 */ /* 0x008fc600078e0206 */
[----:B------:R1:W-:Y:S01]  /*15540*/  STL.64 [R1+0xe68], R8 ;  /* 0x000e680801007387 */ /* 0x0003e20000100a00 */
[----:B--2---:R-:W-:-:S03]  /*15550*/  IMAD.WIDE R18, R29, 0x4, R6 ;  /* 0x000000041d127825 */ /* 0x004fc600078e0206 */
[----:B------:R2:W-:Y:S04]  /*15560*/  STL.64 [R1+0xe88], R144 ;  /* 0x000e889001007387 */ /* 0x0005e80000100a00 */
[----:B------:R3:W-:Y:S01]  /*15570*/  STL.64 [R1+0xea8], R18 ;  /* 0x000ea81201007387 */ /* 0x0007e20000100a00 */
[----:B-1----:R-:W-:-:S04]  /*15580*/  IMAD.WIDE R8, R30, 0x4, R6 ;  /* 0x000000041e087825 */ /* 0x002fc800078e0206 */
[--C-:B--2---:R-:W-:Y:S01]  /*15590*/  IMAD.WIDE R144, R31, 0x4, R6.reuse ;  /* 0x000000041f907825 */ /* 0x104fe200078e0206 */
[----:B------:R1:W-:Y:S03]  /*155a0*/  STL.64 [R1+0xec8], R8 ;  /* 0x000ec80801007387 */ /* 0x0003e60000100a00 */
[--C-:B---3--:R-:W-:Y:S01]  /*155b0*/  IMAD.WIDE R18, R32, 0x4, R6.reuse ;  /* 0x0000000420127825 */ /* 0x108fe200078e0206 */
        /* <DEDUP_REMOVED lines=66> */
[----:B------:R-:W-:Y:S03]  /*159e0*/  STL.64 [R1+0x1c98], R144 ;  /* 0x001c989001007387 */ /* 0x000fe60000100a00 */
[--C-:B------:R-:W-:Y:S01]  /*159f0*/  IMAD.WIDE R196, R67, 0x4, R6.reuse ;  /* 0x0000000443c47825 */ /* 0x100fe200078e0206 */
[----:B------:R-:W-:Y:S03]  /*15a00*/  STL.64 [R1+0x1cb8], R18 ;  /* 0x001cb81201007387 */ /* 0x000fe60000100a00 */
[----:B-1----:R-:W-:-:S05]  /*15a10*/  IMAD.WIDE R8, R66, 0x4, R6 ;  /* 0x0000000442087825 */ /* 0x002fca00078e0206 */
[----:B------:R1:W-:Y:S01]  /*15a20*/  STL.64 [R1+0x2058], R8 ;  /* 0x0020580801007387 */ /* 0x0003e20000100a00 */
[----:B------:R-:W-:-:S03]  /*15a30*/  IMAD.WIDE R186, R68, 0x4, R6 ;  /* 0x0000000444ba7825 */ /* 0x000fc600078e0206 */
[----:B------:R-:W-:Y:S04]  /*15a40*/  STL.64 [R1+0x2078], R196 ;  /* 0x002078c401007387 */ /* 0x000fe80000100a00 */
[----:B------:R-:W-:Y:S01]  /*15a50*/  STL.64 [R1+0x2e08], R196 ;  /* 0x002e08c401007387 */ /* 0x000fe20000100a00 */
        /* <DEDUP_REMOVED lines=25> */
[----:B------:R1:W-:Y:S04]  /*15bf0*/  STL.64 [R1+0x1d78], R8 ;  /* 0x001d780801007387 */ /* 0x0003e80000100a00 */
[----:B------:R-:W-:Y:S04]  /*15c00*/  STL.64 [R1+0x2138], R220 ;  /* 0x002138dc01007387 */ /* 0x000fe80000100a00 */
[----:B------:R-:W-:Y:S01]  /*15c10*/  STL.64 [R1+0x2d30], R220 ;  /* 0x002d30dc01007387 */ /* 0x000fe20000100a00 */
[----:B-1----:R-:W-:-:S05]  /*15c20*/  IMAD.WIDE R8, R80, 0x4, R6 ;  /* 0x0000000450087825 */ /* 0x002fca00078e0206 */
[----:B------:R1:W-:Y:S01]  /*15c30*/  STL.64 [R1+0x1d98], R8 ;  /* 0x001d980801007387 */ /* 0x0003e20000100a00 */
[----:B------:R-:W-:-:S04]  /*15c40*/  IMAD.WIDE R144, R82, 0x4, R6 ;  /* 0x0000000452907825 */ /* 0x000fc800078e0206 */
[----:B------:R-:W-:-:S04]  /*15c50*/  IMAD.WIDE R18, R83, 0x4, R6 ;  /* 0x0000000453127825 */ /* 0x000fc800078e0206 */
[----:B-1----:R-:W-:-:S05]  /*15c60*/  IMAD.WIDE R8, R81, 0x4, R6 ;  /* 0x0000000451087825 */ /* 0x002fca00078e0206 */
[----:B------:R1:W-:Y:S01]  /*15c70*/  STL.64 [R1+0x1db8], R8 ;  /* 0x001db80801007387 */ /* 0x0003e20000100a00 */
[----:B------:R-:W-:-:S03]  /*15c80*/  IMAD.WIDE R238, R85, 0x4, R6 ;  /* 0x0000000455ee7825 */ /* 0x000fc600078e0206 */
[----:B------:R2:W-:Y:S04]  /*15c90*/  STL.64 [R1+0x2158], R144 ;  /* 0x0021589001007387 */ /* 0x0005e80000100a00 */
[----:B------:R3:W-:Y:S01]  /*15ca0*/  STL.64 [R1+0x2178], R18 ;  /* 0x0021781201007387 */ /* 0x0007e20000100a00 */
[----:B-1----:R-:W-:-:S04]  /*15cb0*/  IMAD.WIDE R8, R84, 0x4, R6 ;  /* 0x0000000454087825 */ /* 0x002fc800078e0206 */
[--C-:B--2---:R-:W-:Y:S01]  /*15cc0*/  IMAD.WIDE R144, R86, 0x4, R6.reuse ;  /* 0x0000000456907825 */ /* 0x104fe200078e0206 */
[----:B------:R1:W-:Y:S03]  /*15cd0*/  STL.64 [R1+0x2198], R8 ;  /* 0x0021980801007387 */ /* 0x0003e60000100a00 */
[--C-:B---3--:R-:W-:Y:S01]  /*15ce0*/  IMAD.WIDE R18, R87, 0x4, R6.reuse ;  /* 0x0000000457127825 */ /* 0x108fe200078e0206 */
[----:B------:R-:W-:Y:S04]  /*15cf0*/  STL.64 [R1+0x1dd8], R144 ;  /* 0x001dd89001007387 */ /* 0x000fe80000100a00 */
[----:B------:R-:W-:Y:S01]  /*15d00*/  STL.64 [R1+0x21b8], R238 ;  /* 0x0021b8ee01007387 */ /* 0x000fe20000100a00 */
[----:B-1----:R-:W-:-:S03]  /*15d10*/  IMAD.WIDE R8, R88, 0x4, R6 ;  /* 0x0000000458087825 */ /* 0x002fc600078e0206 */
[----:B------:R1:W-:Y:S04]  /*15d20*/  STL.64 [R1+0x1df8], R18 ;  /* 0x001df81201007387 */ /* 0x0003e80000100a00 */
[----:B------:R-:W-:Y:S04]  /*15d30*/  STL.64 [R1+0x2cc8], R238 ;  /* 0x002cc8ee01007387 */ /* 0x000fe80000100a00 */
[----:B------:R2:W-:Y:S01]  /*15d40*/  STL.64 [R1+0x1e18], R8 ;  /* 0x001e180801007387 */ /* 0x0005e20000100a00 */
[----:B-1----:R-:W-:-:S04]  /*15d50*/  IMAD.WIDE R18, R89, 0x4, R6 ;  /* 0x0000000459127825 */ /* 0x002fc800078e0206 */
[--C-:B------:R-:W-:Y:S01]  /*15d60*/  IMAD.WIDE R144, R91, 0x4, R6.reuse ;  /* 0x000000045b907825 */ /* 0x100fe200078e0206 */
[----:B------:R1:W-:Y:S03]  /*15d70*/  STL.64 [R1+0x1e38], R18 ;  /* 0x001e381201007387 */ /* 0x0003e60000100a00 */
[----:B--2---:R-:W-:-:S05]  /*15d80*/  IMAD.WIDE R8, R90, 0x4, R6 ;  /* 0x000000045a087825 */ /* 0x004fca00078e0206 */
[----:B------:R2:W-:Y:S01]  /*15d90*/  STL.64 [R1+0x21d8], R8 ;  /* 0x0021d80801007387 */ /* 0x0005e20000100a00 */
[----:B-1----:R-:W-:-:S03]  /*15da0*/  IMAD.WIDE R18, R92, 0x4, R6 ;  /* 0x000000045c127825 */ /* 0x002fc600078e0206 */
[----:B------:R1:W-:Y:S04]  /*15db0*/  STL.64 [R1+0x21f8], R144 ;  /* 0x0021f89001007387 */ /* 0x0003e80000100a00 */
[----:B------:R3:W-:Y:S01]  /*15dc0*/  STL.64 [R1+0x2218], R18 ;  /* 0x0022181201007387 */ /* 0x0007e20000100a00 */
[----:B--2---:R-:W-:-:S04]  /*15dd0*/  IMAD.WIDE R8, R93, 0x4, R6 ;  /* 0x000000045d087825 */ /* 0x004fc800078e0206 */
[--C-:B-1----:R-:W-:Y:S01]  /*15de0*/  IMAD.WIDE R144, R94, 0x4, R6.reuse ;  /* 0x000000045e907825 */ /* 0x102fe200078e0206 */
        /* <DEDUP_REMOVED lines=83> */
[--C-:B-1----:R-:W-:Y:S01]  /*16320*/  IMAD.WIDE R8, R135, 0x4, R6.reuse ;  /* 0x0000000487087825 */ /* 0x102fe200078e0206 */
[----:B------:R1:W-:Y:S03]  /*16330*/  STL.64 [R1+0x2be8], R6 ;  /* 0x002be80601007387 */ /* 0x0003e60000100a00 */
[----:B------:R-:W-:Y:S01]  /*16340*/  IMAD.WIDE R156, R136, 0x4, R6 ;  /* 0x00000004889c7825 */ /* 0x000fe200078e0206 */
[----:B------:R-:W-:Y:S03]  /*16350*/  STL.64 [R1+0x23f8], R8 ;  /* 0x0023f80801007387 */ /* 0x000fe60000100a00 */
[--C-:B------:R-:W-:Y:S01]  /*16360*/  IMAD.WIDE R168, R170, 0x4, R4.reuse ;  /* 0x00000004aaa87825 */ /* 0x100fe200078e0204 */
[----:B------:R2:W-:Y:S03]  /*16370*/  STL.64 [R1+0x2bf0], R8 ;  /* 0x002bf00801007387 */ /* 0x0005e60000100a00 */
[--C-:B------:R-:W-:Y:S01]  /*16380*/  IMAD.WIDE R176, R178, 0x4, R4.reuse ;  /* 0x00000004b2b07825 */ /* 0x100fe200078e0204 */
[----:B------:R-:W-:Y:S03]  /*16390*/  STL.64 [R1+0x2418], R148 ;  /* 0x0024189401007387 */ /* 0x000fe60000100a00 */
        /* <DEDUP_REMOVED lines=24> */
[--C-:B------:R-:W-:Y:S01]  /*16520*/  IMAD.WIDE R144, R25, 0x4, R4.reuse ;  /* 0x0000000419907825 */ /* 0x100fe200078e0204 */
[----:B------:R-:W-:Y:S03]  /*16530*/  STL.64 [R1+0x2cc0], R248 ;  /* 0x002cc0f801007387 */ /* 0x000fe60000100a00 */
[--C-:B--2---:R-:W-:Y:S01]  /*16540*/  IMAD.WIDE R8, R26, 0x4, R4.reuse ;  /* 0x000000041a087825 */ /* 0x104fe200078e0204 */
[----:B------:R1:W-:Y:S04]  /*16550*/  STL.64 [R1+0xe10], R6 ;  /* 0x000e100601007387 */ /* 0x0003e80000100a00 */
[----:B------:R2:W-:Y:S04]  /*16560*/  STL.64 [R1+0xe30], R144 ;  /* 0x000e309001007387 */ /* 0x0005e80000100a00 */
[----:B------:R3:W-:Y:S01]  /*16570*/  STL.64 [R1+0xe50], R8 ;  /* 0x000e500801007387 */ /* 0x0007e20000100a00 */
[----:B-1----:R-:W-:-:S03]  /*16580*/  IMAD.WIDE R6, R27, 0x4, R4 ;  /* 0x000000041b067825 */ /* 0x002fc600078e0204 */
[----:B------:R-:W-:Y:S01]  /*16590*/  LDGSTS.E [R13+0x4004], desc[UR60][R184.64], !P3 ;  /* 0x04004000b80d7fae */ /* 0x000fe2000d92187c */
[----:B--2---:R-:W-:-:S03]  /*165a0*/  IMAD.WIDE R144, R28, 0x4, R4 ;  /* 0x000000041c907825 */ /* 0x004fc600078e0204 */
[----:B------:R1:W-:Y:S01]  /*165b0*/  STL.64 [R1+0xe70], R6 ;  /* 0x000e700601007387 */ /* 0x0003e20000100a00 */
[----:B---3--:R-:W-:-:S03]  /*165c0*/  IMAD.WIDE R8, R29, 0x4, R4 ;  /* 0x000000041d087825 */ /* 0x008fc600078e0204 */
        /* <DEDUP_REMOVED lines=69> */
[----:B-1----:R-:W-:-:S04]  /*16a20*/  IMAD.WIDE R6, R63, 0x4, R4 ;  /* 0x000000043f067825 */ /* 0x002fc800078e0204 */
[--C-:B------:R-:W-:Y:S01]  /*16a30*/  IMAD.WIDE R190, R65, 0x4, R4.reuse ;  /* 0x0000000441be7825 */ /* 0x100fe200078e0204 */
[----:B------:R1:W-:Y:S03]  /*16a40*/  STL.64 [R1+0x1c80], R6 ;  /* 0x001c800601007387 */ /* 0x0003e60000100a00 */
[--C-:B------:R-:W-:Y:S01]  /*16a50*/  IMAD.WIDE R186, R66, 0x4, R4.reuse ;  /* 0x0000000442ba7825 */ /* 0x100fe200078e0204 */
[----:B------:R-:W-:Y:S03]  /*16a60*/  STL.64 [R1+0x1ca0], R200 ;  /* 0x001ca0c801007387 */ /* 0x000fe60000100a00 */
[--C-:B------:R-:W-:Y:S01]  /*16a70*/  IMAD.WIDE R182, R67, 0x4, R4.reuse ;  /* 0x0000000443b67825 */ /* 0x100fe200078e0204 */
[----:B------:R-:W-:Y:S04]  /*16a80*/  STL.64 [R1+0x2e20], R200 ;  /* 0x002e20c801007387 */ /* 0x000fe80000100a00 */
[----:B------:R-:W-:Y:S01]  /*16a90*/  STL.64 [R1+0x1cc0], R190 ;  /* 0x001cc0be01007387 */ /* 0x000fe20000100a00 */
[----:B-1----:R-:W-:-:S03]  /*16aa0*/  IMAD.WIDE R6, R70, 0x4, R4 ;  /* 0x0000000446067825 */ /* 0x002fc600078e0204 */
[----:B------:R-:W-:Y:S01]  /*16ab0*/  STL.64 [R1+0x2e18], R190 ;  /* 0x002e18be01007387 */ /* 0x000fe20000100a00 */
[----:B------:R-:W-:-:S03]  /*16ac0*/  IMAD.WIDE R174, R68, 0x4, R4 ;  /* 0x0000000444ae7825 */ /* 0x000fc600078e0204 */
[----:B------:R-:W-:Y:S04]  /*16ad0*/  STL.64 [R1+0x2060], R186 ;  /* 0x002060ba01007387 */ /* 0x000fe80000100a00 */
[----:B------:R-:W-:Y:S04]  /*16ae0*/  STL.64 [R1+0x2e28], R186 ;  /* 0x002e28ba01007387 */ /* 0x000fe80000100a00 */
[----:B------:R-:W-:Y:S01]  /*16af0*/  STL.64 [R1+0x2080], R182 ;  /* 0x002080b601007387 */ /* 0x000fe20000100a00 */
[----:B------:R-:W-:-:S03]  /*16b00*/  IMAD.WIDE R172, R69, 0x4, R4 ;  /* 0x0000000445ac7825 */ /* 0x000fc600078e0204 */
[----:B------:R-:W-:Y:S01]  /*16b10*/  STL.64 [R1+0x2e30], R182 ;  /* 0x002e30b601007387 */ /* 0x000fe20000100a00 */
[----:B------:R-:W-:-:S03]  /*16b20*/  IMAD.WIDE R228, R72, 0x4, R4 ;  /* 0x0000000448e47825 */ /* 0x000fc600078e0204 */
[----:B------:R1:W-:Y:S01]  /*16b30*/  STL.64 [R1+0x1ce0], R6 ;  /* 0x001ce00601007387 */ /* 0x0003e20000100a00 */
[----:B------:R-:W-:-:S03]  /*16b40*/  IMAD.WIDE R224, R73, 0x4, R4 ;  /* 0x0000000449e07825 */ /* 0x000fc600078e0204 */
[----:B------:R-:W-:Y:S01]  /*16b50*/  STL.64 [R1+0x20a0], R174 ;  /* 0x0020a0ae01007387 */ /* 0x000fe20000100a00 */
[----:B------:R-:W-:-:S03]  /*16b60*/  IMAD.WIDE R222, R74, 0x4, R4 ;  /* 0x000000044ade7825 */ /* 0x000fc600078e0204 */
[----:B------:R-:W-:Y:S01]  /*16b70*/  STL.64 [R1+0x2e38], R174 ;  /* 0x002e38ae01007387 */ /* 0x000fe20000100a00 */
[----:B-1----:R-:W-:-:S05]  /*16b80*/  IMAD.WIDE R6, R71, 0x4, R4 ;  /* 0x0000000447067825 */ /* 0x002fca00078e0204 */
[----:B------:R1:W-:Y:S01]  /*16b90*/  STL.64 [R1+0x1d00], R6 ;  /* 0x001d000601007387 */ /* 0x0003e20000100a00 */
[----:B------:R-:W-:-:S03]  /*16ba0*/  IMAD.WIDE R220, R75, 0x4, R4 ;  /* 0x000000044bdc7825 */ /* 0x000fc600078e0204 */
[----:B------:R-:W-:Y:S04]  /*16bb0*/  STL.64 [R1+0x20c0], R172 ;  /* 0x0020c0ac01007387 */ /* 0x000fe80000100a00 */
[----:B------:R-:W-:Y:S04]  /*16bc0*/  STL.64 [R1+0x1d20], R228 ;  /* 0x001d20e401007387 */ /* 0x000fe80000100a00 */
[----:B------:R-:W-:Y:S01]  /*16bd0*/  STL.64 [R1+0x2d70], R228 ;  /* 0x002d70e401007387 */ /* 0x000fe20000100a00 */
[----:B-1----:R-:W-:-:S03]  /*16be0*/  IMAD.WIDE R6, R78, 0x4, R4 ;  /* 0x000000044e067825 */ /* 0x002fc600078e0204 */
[----:B------:R-:W-:Y:S04]  /*16bf0*/  STL.64 [R1+0x1d40], R224 ;  /* 0x001d40e001007387 */ /* 0x000fe80000100a00 */
[----:B------:R-:W-:Y:S01]  /*16c00*/  STL.64 [R1+0x2d78], R224 ;  /* 0x002d78e001007387 */ /* 0x000fe20000100a00 */
[----:B------:R-:W-:-:S03]  /*16c10*/  IMAD.WIDE R214, R76, 0x4, R4 ;  /* 0x000000044cd67825 */ /* 0x000fc600078e0204 */
[----:B------:R-:W-:Y:S04]  /*16c20*/  STL.64 [R1+0x20e0], R222 ;  /* 0x0020e0de01007387 */ /* 0x000fe80000100a00 */
[----:B------:R-:W-:Y:S04]  /*16c30*/  STL.64 [R1+0x2d80], R222 ;  /* 0x002d80de01007387 */ /* 0x000fe80000100a00 */
[----:B------:R-:W-:Y:S04]  /*16c40*/  STL.64 [R1+0x2100], R220 ;  /* 0x002100dc01007387 */ /* 0x000fe80000100a00 */
[----:B------:R-:W-:Y:S04]  /*16c50*/  STL.64 [R1+0x2d88], R220 ;  /* 0x002d88dc01007387 */ /* 0x000fe80000100a00 */
        /* <DEDUP_REMOVED lines=8> */
[----:B------:R-:W-:-:S04]  /*16ce0*/  IMAD.WIDE R8, R82, 0x4, R4 ;  /* 0x0000000452087825 */ /* 0x000fc800078e0204 */
[----:B-1----:R-:W-:-:S05]  /*16cf0*/  IMAD.WIDE R6, R80, 0x4, R4 ;  /* 0x0000000450067825 */ /* 0x002fca00078e0204 */
[----:B------:R1:W-:Y:S01]  /*16d00*/  STL.64 [R1+0x1da0], R6 ;  /* 0x001da00601007387 */ /* 0x0003e20000100a00 */
[----:B------:R-:W-:-:S03]  /*16d10*/  IMAD.WIDE R240, R84, 0x4, R4 ;  /* 0x0000000454f07825 */ /* 0x000fc600078e0204 */
[----:B------:R-:W-:Y:S04]  /*16d20*/  STL.64 [R1+0x1dc0], R144 ;  /* 0x001dc09001007387 */ /* 0x000fe80000100a00 */
[----:B------:R2:W-:Y:S01]  /*16d30*/  STL.64 [R1+0x2160], R8 ;  /* 0x0021600801007387 */ /* 0x0005e20000100a00 */
[----:B-1----:R-:W-:-:S05]  /*16d40*/  IMAD.WIDE R6, R83, 0x4, R4 ;  /* 0x0000000453067825 */ /* 0x002fca00078e0204 */
[----:B------:R1:W-:Y:S01]  /*16d50*/  STL.64 [R1+0x2180], R6 ;  /* 0x0021800601007387 */ /* 0x0003e20000100a00 */
[----:B--2---:R-:W-:-:S03]  /*16d60*/  IMAD.WIDE R8, R86, 0x4, R4 ;  /* 0x0000000456087825 */ /* 0x004fc600078e0204 */
[----:B------:R-:W-:Y:S01]  /*16d70*/  STL.64 [R1+0x21a0], R240 ;  /* 0x0021a0f001007387 */ /* 0x000fe20000100a00 */
[----:B------:R-:W-:-:S03]  /*16d80*/  IMAD.WIDE R244, R85, 0x4, R4 ;  /* 0x0000000455f47825 */ /* 0x000fc600078e0204 */
[----:B------:R-:W-:Y:S01]  /*16d90*/  STL.64 [R1+0x1de0], R8 ;  /* 0x001de00801007387 */ /* 0x000fe20000100a00 */
[----:B-1----:R-:W-:-:S03]  /*16da0*/  IMAD.WIDE R6, R87, 0x4, R4 ;  /* 0x0000000457067825 */ /* 0x002fc600078e0204 */
[----:B------:R-:W-:Y:S04]  /*16db0*/  STL.64 [R1+0x2cd0], R240 ;  /* 0x002cd0f001007387 */ /* 0x000fe80000100a00 */
        /* <DEDUP_REMOVED lines=8> */
[----:B------:R1:W-:Y:S04]  /*16e40*/  STL.64 [R1+0x1e40], R6 ;  /* 0x001e400601007387 */ /* 0x0003e80000100a00 */
        /* <DEDUP_REMOVED lines=74> */
[----:B------:R2:W-:Y:S03]  /*172f0*/  STL.64 [R1+0x1c00], R8 ;  /* 0x001c000801007387 */ /* 0x0005e60000100a00 */
[----:B-1----:R-:W-:-:S04]  /*17300*/  IMAD.WIDE R6, R128, 0x4, R4 ;  /* 0x0000000480067825 */ /* 0x002fc800078e0204 */
[--C-:B------:R-:W-:Y:S01]  /*17310*/  IMAD.WIDE R148, R130, 0x4, R4.reuse ;  /* 0x0000000482947825 */ /* 0x100fe200078e0204 */
[----:B------:R1:W-:Y:S03]  /*17320*/  STL.64 [R1+0x1c20], R6 ;  /* 0x001c200601007387 */ /* 0x0003e60000100a00 */
[--C-:B--2---:R-:W-:Y:S01]  /*17330*/  IMAD.WIDE R8, R131, 0x4, R4.reuse ;  /* 0x0000000483087825 */ /* 0x104fe200078e0204 */
[----:B------:R-:W-:Y:S04]  /*17340*/  STL.64 [R1+0x1c40], R156 ;  /* 0x001c409c01007387 */ /* 0x000fe80000100a00 */
[----:B------:R-:W-:Y:S01]  /*17350*/  STL.64 [R1+0x2c08], R156 ;  /* 0x002c089c01007387 */ /* 0x000fe20000100a00 */
[----:B------:R-:W-:-:S03]  /*17360*/  IMAD.WIDE R144, R133, 0x4, R4 ;  /* 0x0000000485907825 */ /* 0x000fc600078e0204 */
[----:B------:R-:W-:Y:S01]  /*17370*/  STL.64 [R1+0x1fe0], R148 ;  /* 0x001fe09401007387 */ /* 0x000fe20000100a00 */
[----:B-1----:R-:W-:-:S03]  /*17380*/  IMAD.WIDE R6, R132, 0x4, R4 ;  /* 0x0000000484067825 */ /* 0x002fc600078e0204 */
[----:B------:R-:W-:Y:S01]  /*17390*/  STL.64 [R1+0x2c10], R148 ;  /* 0x002c109401007387 */ /* 0x000fe20000100a00 */
[----:B------:R-:W-:-:S03]  /*173a0*/  IMAD.WIDE R152, R134, 0x4, R4 ;  /* 0x0000000486987825 */ /* 0x000fc600078e0204 */
[----:B------:R-:W-:Y:S01]  /*173b0*/  STL.64 [R1+0x2000], R8 ;  /* 0x0020000801007387 */ /* 0x000fe20000100a00 */
[----:B------:R-:W-:-:S03]  /*173c0*/  IMAD.WIDE R146, R135, 0x4, R4 ;  /* 0x0000000487927825 */ /* 0x000fc600078e0204 */
[----:B------:R-:W-:Y:S04]  /*173d0*/  STL.64 [R1+0x2c18], R8 ;  /* 0x002c180801007387 */ /* 0x000fe80000100a00 */
[----:B------:R-:W-:Y:S01]  /*173e0*/  STL.64 [R1+0x2020], R6 ;  /* 0x0020200601007387 */ /* 0x000fe20000100a00 */
[----:B------:R-:W-:-:S03]  /*173f0*/  IMAD.WIDE R150, R137, 0x4, R4 ;  /* 0x0000000489967825 */ /* 0x000fc600078e0204 */
[----:B------:R-:W-:Y:S04]  /*17400*/  STL.64 [R1+0x2c20], R6 ;  /* 0x002c200601007387 */ /* 0x000fe80000100a00 */
[----:B------:R-:W-:Y:S01]  /*17410*/  STL.64 [R1+0x2040], R144 ;  /* 0x0020409001007387 */ /* 0x000fe20000100a00 */
[----:B------:R-:W-:-:S03]  /*17420*/  IMAD.WIDE R158, R136, 0x4, R4 ;  /* 0x00000004889e7825 */ /* 0x000fc600078e0204 */
[----:B------:R-:W-:Y:S04]  /*17430*/  STL.64 [R1+0x2c28], R144 ;  /* 0x002c289001007387 */ /* 0x000fe80000100a00 */
[----:B------:R4:W-:Y:S01]  /*17440*/  STL.64 [R1+0x2c30], R4 ;  /* 0x002c300401007387 */ /* 0x0009e20000100a00 */
[----:B------:R-:W-:-:S03]  /*17450*/  IMAD.WIDE R242, R242, 0x4, R2 ;  /* 0x00000004f2f27825 */ /* 0x000fc600078e0202 */
[----:B------:R-:W-:Y:S01]  /*17460*/  STL.64 [R1+0x23e0], R152 ;  /* 0x0023e09801007387 */ /* 0x000fe20000100a00 */
[----:B------:R-:W-:-:S03]  /*17470*/  IMAD.WIDE R188, R10, 0x4, R4 ;  /* 0x000000040abc7825 */ /* 0x000fc600078e0204 */
[----:B------:R-:W-:Y:S01]  /*17480*/  STL.64 [R1+0x2c38], R152 ;  /* 0x002c389801007387 */ /* 0x000fe20000100a00 */
[----:B------:R-:W-:-:S03]  /*17490*/  IMAD.WIDE R18, R20, 0x4, R4 ;  /* 0x0000000414127825 */ /* 0x000fc600078e0204 */
[----:B------:R-:W-:Y:S01]  /*174a0*/  STL.64 [R1+0x2400], R146 ;  /* 0x0024009201007387 */ /* 0x000fe20000100a00 */
[----:B------:R-:W-:-:S03]  /*174b0*/  IMAD.WIDE R160, R162, 0x4, R4 ;  /* 0x00000004a2a07825 */ /* 0x000fc600078e0204 */
[----:B------:R1:W-:Y:S01]  /*174c0*/  STL.64 [R1+0x2c40], R146 ;  /* 0x002c409201007387 */ /* 0x0003e20000100a00 */
[----:B------:R-:W-:-:S03]  /*174d0*/  IMAD.WIDE R250, R250, 0x4, R2 ;  /* 0x00000004fafa7825 */ /* 0x000fc600078e0202 */
[----:B------:R-:W-:Y:S01]  /*174e0*/  STL.64 [R1+0x2420], R150 ;  /* 0x0024209601007387 */ /* 0x000fe20000100a00 */
[----:B----4-:R-:W-:-:S03]  /*174f0*/  IMAD.WIDE R4, R24, 0x4, R2 ;  /* 0x0000000418047825 */ /* 0x010fc600078e0202 */
[----:B------:R-:W-:Y:S01]  /*17500*/  STL.64 [R1+0x2c48], R150 ;  /* 0x002c489601007387 */ /* 0x000fe20000100a00 */
[--C-:B------:R-:W-:Y:S02]  /*17510*/  IMAD.WIDE R8, R25, 0x4, R2.reuse ;  /* 0x0000000419087825 */ /* 0x100fe400078e0202 */
[----:B------:R-:W2:Y:S01]  /*17520*/  LDC R25, c[0x0][0x230] ;  /* 0x00008c00ff197b82 */ /* 0x000ea20000000800 */
[----:B------:R-:W-:Y:S01]  /*17530*/  STL.64 [R1+0x2440], R158 ;  /* 0x0024409e01007387 */ /* 0x000fe20000100a00 */
[----:B------:R-:W-:-:S03]  /*17540*/  IMAD.WIDE R6, R26, 0x4, R2 ;  /* 0x000000041a067825 */ /* 0x000fc600078e0202 */
[----:B------:R-:W-:Y:S01]  /*17550*/  STL.64 [R1+0x2c50], R158 ;  /* 0x002c509e01007387 */ /* 0x000fe20000100a00 */
[--C-:B-1----:R-:W-:Y:S02]  /*17560*/  IMAD.WIDE R146, R34, 0x4, R2.reuse ;  /* 0x0000000422927825 */ /* 0x102fe400078e0202 */
[----:B------:R-:W1:Y:S01]  /*17570*/  LDC R26, c[0x0][0x230] ;  /* 0x00008c00ff1a7b82 */ /* 0x000e620000000800 */
[----:B------:R-:W-:Y:S04]  /*17580*/  STL.64 [R1+0x2ce0], R242 ;  /* 0x002ce0f201007387 */ /* 0x000fe80000100a00 */
[----:B------:R-:W-:Y:S04]  /*17590*/  STL.64 [R1+0x2ce8], R250 ;  /* 0x002ce8fa01007387 */ /* 0x000fe80000100a00 */
[----:B------:R3:W-:Y:S04]  /*175a0*/  STL.64 [R1+0xe18], R4 ;  /* 0x000e180401007387 */ /* 0x0007e80000100a00 */
[----:B------:R4:W-:Y:S04]  /*175b0*/  STL.64 [R1+0xe38], R8 ;  /* 0x000e380801007387 */ /* 0x0009e80000100a00 */
[----:B------:R4:W-:Y:S01]  /*175c0*/  STL.64 [R1+0xe58], R6 ;  /* 0x000e580601007387 */ /* 0x0009e20000100a00 */
[----:B---3--:R-:W-:-:S03]  /*175d0*/  IMAD.WIDE R4, R27, 0x4, R2 ;  /* 0x000000041b047825 */ /* 0x008fc600078e0202 */
[----:B------:R-:W-:Y:S01]  /*175e0*/  LDGSTS.E [R13+0x8004], desc[UR60][R188.64], !P3 ;  /* 0x08004000bc0d7fae */ /* 0x000fe2000d92187c */
[----:B------:R-:W3:Y:S01]  /*175f0*/  LDC R27, c[0x0][0x230] ;  /* 0x00008c00ff1b7b82 */ /* 0x000ee20000000800 */
[--C-:B----4-:R-:W-:Y:S02]  /*17600*/  IMAD.WIDE R8, R28, 0x4, R2.reuse ;  /* 0x000000041c087825 */ /* 0x110fe400078e0202 */
[----:B------:R4:W-:Y:S02]  /*17610*/  STL.64 [R1+0xe78], R4 ;  /* 0x000e780401007387 */ /* 0x0009e40000100a00 */
[--C-:B------:R-:W-:Y:S02]  /*17620*/  IMAD.WIDE R6, R29, 0x4, R2.reuse ;  /* 0x000000041d067825 */ /* 0x100fe400078e0202 */
[----:B------:R2:W-:Y:S01]  /*17630*/  STL.64 [R1+0xe98], R8 ;  /* 0x000e980801007387 */ /* 0x0005e20000100a00 */
[----:B------:R-:W3:Y:S03]  /*17640*/  LDC R29, c[0x0][0x230] ;  /* 0x00008c00ff1d7b82 */ /* 0x000ee60000000800 */
[----:B------:R1:W-:Y:S01]  /*17650*/  STL.64 [R1+0xeb8], R6 ;  /* 0x000eb80601007387 */ /* 0x0003e20000100a00 */
[----:B----4-:R-:W-:-:S04]  /*17660*/  IMAD.WIDE R4, R30, 0x4, R2 ;  /* 0x000000041e047825 */ /* 0x010fc800078e0202 */
[----:B------:R-:W4:Y:S01]  /*17670*/  LDC R28, c[0x0][0x230] ;  /* 0x00008c00ff1c7b82 */ /* 0x000f220000000800 */
[--C-:B--2---:R-:W-:Y:S01]  /*17680*/  IMAD.WIDE R8, R31, 0x4, R2.reuse ;  /* 0x000000041f087825 */ /* 0x104fe200078e0202 */
[----:B------:R2:W-:Y:S03]  /*17690*/  STL.64 [R1+0xed8], R4 ;  /* 0x000ed80401007387 */ /* 0x0005e60000100a00 */
[--C-:B-1----:R-:W-:Y:S01]  /*176a0*/  IMAD.WIDE R6, R32, 0x4, R2.reuse ;  /* 0x0000000420067825 */ /* 0x102fe200078e0202 */
[----:B------:R-:W-:Y:S03]  /*176b0*/  STL.64 [R1+0xef8], R8 ;  /* 0x000ef80801007387 */ /* 0x000fe60000100a00 */
[--C-:B------:R-:W-:Y:S01]  /*176c0*/  IMAD.WIDE R152, R35, 0x4, R2.reuse ;  /* 0x0000000423987825 */ /* 0x100fe200078e0202 */
[----:B------:R1:W-:Y:S03]  /*176d0*/  STL.64 [R1+0xf18], R6 ;  /* 0x000f180601007387 */ /* 0x0003e60000100a00 */
[----:B--2---:R-:W-:-:S05]  /*176e0*/  IMAD.WIDE R4, R33, 0x4, R2 ;  /* 0x0000000421047825 */ /* 0x004fca00078e0202 */
[----:B------:R2:W-:Y:S01]  /*176f0*/  STL.64 [R1+0xf38], R4 ;  /* 0x000f380401007387 */ /* 0x0005e20000100a00 */
[----:B------:R-:W-:-:S03]  /*17700*/  IMAD.WIDE R144, R37, 0x4, R2 ;  /* 0x0000000425907825 */ /* 0x000fc600078e0202 */
[----:B------:R-:W-:Y:S01]  /*17710*/  STL.64 [R1+0xf58], R146 ;  /* 0x000f589201007387 */ /* 0x000fe20000100a00 */
[----:B-1----:R-:W-:-:S03]  /*17720*/  IMAD.WIDE R6, R38, 0x4, R2 ;  /* 0x0000000426067825 */ /* 0x002fc600078e0202 */
[----:B------:R-:W-:Y:S01]  /*17730*/  STL.64 [R1+0x2c58], R146 ;  /* 0x002c589201007387 */ /* 0x000fe20000100a00 */
[----:B--2---:R-:W-:-:S03]  /*17740*/  IMAD.WIDE R4, R36, 0x4, R2 ;  /* 0x0000000424047825 */ /* 0x004fc600078e0202 */
        /* <DEDUP_REMOVED lines=10> */
[----:B------:R-:W-:-:S03]  /*177f0*/  IMAD.WIDE R156, R41, 0x4, R2 ;  /* 0x00000004299c7825 */ /* 0x000fc600078e0202 */
[----:B------:R-:W-:Y:S04]  /*17800*/  STL.64 [R1+0xfd8], R6 ;  /* 0x000fd80601007387 */ /* 0x000fe80000100a00 */
[----:B------:R2:W-:Y:S01]  /*17810*/  STL.64 [R1+0x2c78], R6 ;  /* 0x002c780601007387 */ /* 0x0005e20000100a00 */
        /* <DEDUP_REMOVED lines=8> */
[----:B-1----:R-:W-:-:S03]  /*178a0*/  IMAD.WIDE R4, R50, 0x4, R2 ;  /* 0x0000000432047825 */ /* 0x002fc600078e0202 */
[----:B------:R-:W-:Y:S04]  /*178b0*/  STL.64 [R1+0x2c88], R148 ;  /* 0x002c889401007387 */ /* 0x000fe80000100a00 */
[----:B------:R-:W-:Y:S04]  /*178c0*/  STL.64 [R1+0x1078], R182 ;  /* 0x001078b601007387 */ /* 0x000fe80000100a00 */
[----:B------:R-:W-:Y:S01]  /*178d0*/  STL.64 [R1+0x1038], R156 ;  /* 0x0010389c01007387 */ /* 0x000fe20000100a00 */
[----:B------:R-:W-:-:S03]  /*178e0*/  IMAD.WIDE R222, R48, 0x4, R2 ;  /* 0x0000000430de7825 */ /* 0x000fc600078e0202 */
[----:B------:R-:W-:Y:S01]  /*178f0*/  STL.64 [R1+0x2c90], R156 ;  /* 0x002c909c01007387 */ /* 0x000fe20000100a00 */
[----:B--2---:R-:W-:-:S03]  /*17900*/  IMAD.WIDE R6, R51, 0x4, R2 ;  /* 0x0000000433067825 */ /* 0x004fc600078e0202 */
[----:B------:R-:W-:Y:S01]  /*17910*/  STL.64 [R1+0x1098], R186 ;  /* 0x001098ba01007387 */ /* 0x000fe20000100a00 */
[----:B------:R-:W-:-:S03]  /*17920*/  IMAD.WIDE R224, R49, 0x4, R2 ;  /* 0x0000000431e07825 */ /* 0x000fc600078e0202 */
[----:B------:R-:W-:Y:S04]  /*17930*/  STL.64 [R1+0x10b8], R30 ;  /* 0x0010b81e01007387 */ /* 0x000fe80000100a00 */
[----:B------:R-:W-:Y:S04]  /*17940*/  STL.64 [R1+0x10d8], R214 ;  /* 0x0010d8d601007387 */ /* 0x000fe80000100a00 */
[----:B------:R-:W-:Y:S04]  /*17950*/  STL.64 [R1+0x10f8], R220 ;  /* 0x0010f8dc01007387 */ /* 0x000fe80000100a00 */
[----:B------:R1:W-:Y:S01]  /*17960*/  STL.64 [R1+0x1158], R4 ;  /* 0x0011580401007387 */ /* 0x0003e20000100a00 */
[----:B---3--:R-:W-:-:S03]  /*17970*/  IMAD.WIDE R8, R53, 0x4, R2 ;  /* 0x0000000435087825 */ /* 0x008fc600078e0202 */
[----:B------:R-:W-:Y:S04]  /*17980*/  STL.64 [R1+0x1118], R222 ;  /* 0x001118de01007387 */ /* 0x000fe80000100a00 */
[----:B------:R2:W-:Y:S01]  /*17990*/  STL.64 [R1+0x1178], R6 ;  /* 0x0011780601007387 */ /* 0x0005e20000100a00 */
[----:B-1----:R-:W-:-:S03]  /*179a0*/  IMAD.WIDE R4, R52, 0x4, R2 ;  /* 0x0000000434047825 */ /* 0x002fc600078e0202 */
[----:B------:R-:W-:Y:S04]  /*179b0*/  STL.64 [R1+0x1138], R224 ;  /* 0x001138e001007387 */ /* 0x000fe80000100a00 */
        /* <DEDUP_REMOVED lines=60> */
[--C-:B-1----:R-:W-:Y:S01]  /*17d80*/  IMAD.WIDE R4, R86, 0x4, R2.reuse ;  /* 0x0000000456047825 */ /* 0x102fe200078e0202 */
[----:B------:R-:W-:Y:S03]  /*17d90*/  STL.64 [R1+0x2168], R238 ;  /* 0x002168ee01007387 */ /* 0x000fe60000100a00 */
[--C-:B------:R-:W-:Y:S01]  /*17da0*/  IMAD.WIDE R246, R84, 0x4, R2.reuse ;  /* 0x0000000454f67825 */ /* 0x100fe200078e0202 */
[----:B------:R-:W-:Y:S03]  /*17db0*/  STL.64 [R1+0x2188], R248 ;  /* 0x002188f801007387 */ /* 0x000fe60000100a00 */
[--C-:B------:R-:W-:Y:S01]  /*17dc0*/  IMAD.WIDE R6, R87, 0x4, R2.reuse ;  /* 0x0000000457067825 */ /* 0x100fe200078e0202 */
[----:B------:R1:W-:Y:S03]  /*17dd0*/  STL.64 [R1+0x1de8], R4 ;  /* 0x001de80401007387 */ /* 0x0003e60000100a00 */
[--C-:B------:R-:W-:Y:S01]  /*17de0*/  IMAD.WIDE R236, R85, 0x4, R2.reuse ;  /* 0x0000000455ec7825 */ /* 0x100fe200078e0202 */
[----:B------:R-:W-:Y:S04]  /*17df0*/  STL.64 [R1+0x21a8], R246 ;  /* 0x0021a8f601007387 */ /* 0x000fe80000100a00 */
[----:B------:R2:W-:Y:S01]  /*17e00*/  STL.64 [R1+0x1e08], R6 ;  /* 0x001e080601007387 */ /* 0x0005e20000100a00 */
[----:B-1----:R-:W-:-:S03]  /*17e10*/  IMAD.WIDE R4, R88, 0x4, R2 ;  /* 0x0000000458047825 */ /* 0x002fc600078e0202 */
[----:B------:R-:W-:Y:S04]  /*17e20*/  STL.64 [R1+0x21c8], R236 ;  /* 0x0021c8ec01007387 */ /* 0x000fe80000100a00 */
[----:B------:R1:W-:Y:S01]  /*17e30*/  STL.64 [R1+0x1e28], R4 ;  /* 0x001e280401007387 */ /* 0x0003e20000100a00 */
[----:B--2---:R-:W-:-:S04]  /*17e40*/  IMAD.WIDE R6, R89, 0x4, R2 ;  /* 0x0000000459067825 */ /* 0x004fc800078e0202 */
[--C-:B------:R-:W-:Y:S01]  /*17e50*/  IMAD.WIDE R8, R91, 0x4, R2.reuse ;  /* 0x000000045b087825 */ /* 0x100fe200078e0202 */
[----:B------:R2:W-:Y:S03]  /*17e60*/  STL.64 [R1+0x1e48], R6 ;  /* 0x001e480601007387 */ /* 0x0005e60000100a00 */
[----:B-1----:R-:W-:-:S05]  /*17e70*/  IMAD.WIDE R4, R90, 0x4, R2 ;  /* 0x000000045a047825 */ /* 0x002fca00078e0202 */
[----:B------:R1:W-:Y:S01]  /*17e80*/  STL.64 [R1+0x21e8], R4 ;  /* 0x0021e80401007387 */ /* 0x0003e20000100a00 */
[----:B------:R-:W-:-:S04]  /*17e90*/  IMAD.WIDE R156, R94, 0x4, R2 ;  /* 0x000000045e9c7825 */ /* 0x000fc800078e0202 */
[--C-:B--2---:R-:W-:Y:S01]  /*17ea0*/  IMAD.WIDE R6, R92, 0x4, R2.reuse ;  /* 0x000000045c067825 */ /* 0x104fe200078e0202 */
[----:B------:R2:W-:Y:S03]  /*17eb0*/  STL.64 [R1+0x2208], R8 ;  /* 0x0022080801007387 */ /* 0x0005e60000100a00 */
[--C-:B------:R-:W-:Y:S01]  /*17ec0*/  IMAD.WIDE R148, R95, 0x4, R2.reuse ;  /* 0x000000045f947825 */ /* 0x100fe200078e0202 */
[----:B------:R-:W3:Y:S03]  /*17ed0*/  LDL.64 R88, [R1+0x1068] ;  /* 0x0010680001587983 */ /* 0x000ee60000100a00 */
[--C-:B-1----:R-:W-:Y:S01]  /*17ee0*/  IMAD.WIDE R4, R93, 0x4, R2.reuse ;  /* 0x000000045d047825 */ /* 0x102fe200078e0202 */
[----:B------:R1:W-:Y:S03]  /*17ef0*/  STL.64 [R1+0x2228], R6 ;  /* 0x0022280601007387 */ /* 0x0003e60000100a00 */
[--C-:B------:R-:W-:Y:S01]  /*17f00*/  IMAD.WIDE R76, R96, 0x4, R2.reuse ;  /* 0x00000004604c7825 */ /* 0x100fe200078e0202 */
[----:B------:R4:W-:Y:S03]  /*17f10*/  STL.64 [R1+0x2248], R4 ;  /* 0x0022480401007387 */ /* 0x0009e60000100a00 */
[--C-:B--2---:R-:W-:Y:S01]  /*17f20*/  IMAD.WIDE R8, R97, 0x4, R2.reuse ;  /* 0x0000000461087825 */ /* 0x104fe200078e0202 */
[----:B------:R2:W-:Y:S03]  /*17f30*/  STL.64 [R1+0x1e68], R156 ;  /* 0x001e689c01007387 */ /* 0x0005e60000100a00 */
[--C-:B------:R-:W-:Y:S01]  /*17f40*/  IMAD.WIDE R144, R99, 0x4, R2.reuse ;  /* 0x0000000463907825 */ /* 0x100fe200078e0202 */
[----:B------:R2:W-:Y:S03]  /*17f50*/  STL.64 [R1+0x1e88], R148 ;  /* 0x001e889401007387 */ /* 0x0005e60000100a00 */
[--C-:B-1----:R-:W-:Y:S01]  /*17f60*/  IMAD.WIDE R6, R98, 0x4, R2.reuse ;  /* 0x0000000462067825 */ /* 0x102fe200078e0202 */
[----:B------:R1:W-:Y:S03]  /*17f70*/  STL.64 [R1+0x1ea8], R76 ;  /* 0x001ea84c01007387 */ /* 0x0003e60000100a00 */
[--C-:B----4-:R-:W-:Y:S01]  /*17f80*/  IMAD.WIDE R4, R100, 0x4, R2.reuse ;  /* 0x0000000464047825 */ /* 0x110fe200078e0202 */
[----:B------:R4:W-:Y:S03]  /*17f90*/  STL.64 [R1+0x1ec8], R8 ;  /* 0x001ec80801007387 */ /* 0x0009e60000100a00 */
[----:B------:R-:W-:-:S02]  /*17fa0*/  IMAD.WIDE R74, R101, 0x4, R2 ;  /* 0x00000004654a7825 */ /* 0x000fc400078e0202 */
[----:B------:R-:W2:Y:S02]  /*17fb0*/  LDL.64 R100, [R1+0x1060] ;  /* 0x0010600001647983 */ /* 0x000ea40000100a00 */
[--C-:B------:R-:W-:Y:S02]  /*17fc0*/  IMAD.WIDE R152, R102, 0x4, R2.reuse ;  /* 0x0000000466987825 */ /* 0x100fe400078e0202 */
[----:B------:R4:W-:Y:S02]  /*17fd0*/  STL.64 [R1+0x2268], R6 ;  /* 0x0022680601007387 */ /* 0x0009e40000100a00 */
[--C-:B------:R-:W-:Y:S02]  /*17fe0*/  IMAD.WIDE R94, R103, 0x4, R2.reuse ;  /* 0x00000004675e7825 */ /* 0x100fe400078e0202 */
[----:B------:R4:W-:Y:S02]  /*17ff0*/  STL.64 [R1+0x2288], R144 ;  /* 0x0022889001007387 */ /* 0x0009e40000100a00 */
[----:B------:R-:W-:-:S02]  /*18000*/  IMAD.WIDE R146, R104, 0x4, R2 ;  /* 0x0000000468927825 */ /* 0x000fc400078e0202 */
[----:B------:R4:W-:Y:S02]  /*18010*/  STL.64 [R1+0x22a8], R4 ;  /* 0x0022a80401007387 */ /* 0x0009e40000100a00 */
[--C-:B------:R-:W-:Y:S02]  /*18020*/  IMAD.WIDE R84, R105, 0x4, R2.reuse ;  /* 0x0000000469547825 */ /* 0x100fe400078e0202 */
[----:B------:R4:W-:Y:S02]  /*18030*/  STL.64 [R1+0x22c8], R74 ;  /* 0x0022c84a01007387 */ /* 0x0009e40000100a00 */
[--C-:B------:R-:W-:Y:S02]  /*18040*/  IMAD.WIDE R102, R106, 0x4, R2.reuse ;  /* 0x000000046a667825 */ /* 0x100fe400078e0202 */
[----:B------:R-:W4:Y:S02]  /*18050*/  LDL.64 R104, [R1+0x1050] ;  /* 0x0010500001687983 */ /* 0x000f240000100a00 */
[----:B------:R-:W-:-:S02]  /*18060*/  IMAD.WIDE R58, R107, 0x4, R2 ;  /* 0x000000046b3a7825 */ /* 0x000fc400078e0202 */
[----:B------:R1:W-:Y:S02]  /*18070*/  STL.64 [R1+0x1318], R152 ;  /* 0x0013189801007387 */ /* 0x0003e40000100a00 */
[--C-:B------:R-:W-:Y:S02]  /*18080*/  IMAD.WIDE R158, R108, 0x4, R2.reuse ;  /* 0x000000046c9e7825 */ /* 0x100fe400078e0202 */
[----:B------:R1:W-:Y:S02]  /*18090*/  STL.64 [R1+0x1370], R94 ;  /* 0x0013705e01007387 */ /* 0x0003e40000100a00 */
[--C-:B------:R-:W-:Y:S02]  /*180a0*/  IMAD.WIDE R150, R109, 0x4, R2.reuse ;  /* 0x000000046d967825 */ /* 0x100fe400078e0202 */
[----:B------:R1:W-:Y:S04]  /*180b0*/  STL.64 [R1+0x13a8], R146 ;  /* 0x0013a89201007387 */ /* 0x0003e80000100a00 */
[----:B------:R1:W-:Y:S01]  /*180c0*/  STL.64 [R1+0x1448], R84 ;  /* 0x0014485401007387 */ /* 0x0003e20000100a00 */
[----:B------:R-:W-:-:S03]  /*180d0*/  IMAD.WIDE R106, R110, 0x4, R2 ;  /* 0x000000046e6a7825 */ /* 0x000fc600078e0202 */
[----:B------:R-:W3:Y:S01]  /*180e0*/  LDL.64 R108, [R1+0x10b0] ;  /* 0x0010b000016c7983 */ /* 0x000ee20000100a00 */
[----:B------:R-:W-:-:S03]  /*180f0*/  IMAD.WIDE R96, R111, 0x4, R2 ;  /* 0x000000046f607825 */ /* 0x000fc600078e0202 */
[----:B------:R1:W-:Y:S01]  /*18100*/  STL.64 [R1+0x1ee8], R102 ;  /* 0x001ee86601007387 */ /* 0x0003e20000100a00 */
[----:B------:R-:W-:-:S03]  /*18110*/  IMAD.WIDE R86, R112, 0x4, R2 ;  /* 0x0000000470567825 */ /* 0x000fc600078e0202 */
[----:B------:R1:W-:Y:S01]  /*18120*/  STL.64 [R1+0x1f08], R58 ;  /* 0x001f083a01007387 */ /* 0x0003e20000100a00 */
[----:B------:R-:W-:-:S03]  /*18130*/  IMAD.WIDE R66, R113, 0x4, R2 ;  /* 0x0000000471427825 */ /* 0x000fc600078e0202 */
[----:B------:R-:W3:Y:S04]  /*18140*/  LDL.64 R110, [R1+0x10a8] ;  /* 0x0010a800016e7983 */ /* 0x000ee80000100a00 */
[----:B------:R1:W-:Y:S01]  /*18150*/  STL.64 [R1+0x1f28], R158 ;  /* 0x001f289e01007387 */ /* 0x0003e20000100a00 */
[----:B------:R-:W-:-:S03]  /*18160*/  IMAD.WIDE R80, R114, 0x4, R2 ;  /* 0x0000000472507825 */ /* 0x000fc600078e0202 */
[----:B------:R1:W-:Y:S01]  /*18170*/  STL.64 [R1+0x1f48], R150 ;  /* 0x001f489601007387 */ /* 0x0003e20000100a00 */
[----:B------:R-:W-:-:S03]  /*18180*/  IMAD.WIDE R72, R115, 0x4, R2 ;  /* 0x0000000473487825 */ /* 0x000fc600078e0202 */
[----:B------:R-:W3:Y:S04]  /*18190*/  LDL.64 R112, [R1+0x10a0] ;  /* 0x0010a00001707983 */ /* 0x000ee80000100a00 */
[----:B------:R-:W-:Y:S01]  /*181a0*/  STL.64 [R1+0x22e8], R106 ;  /* 0x0022e86a01007387 */ /* 0x000fe20000100a00 */
        /* <DEDUP_REMOVED lines=18> */
[----:B------:R-:W2:Y:S04]  /*182d0*/  LDL.64 R120, [R1+0x1048] ;  /* 0x0010480001787983 */ /* 0x000ea80000100a00 */
[----:B------:R1:W-:Y:S04]  /*182e0*/  STL.64 [R1+0x1f68], R78 ;  /* 0x001f684e01007387 */ /* 0x0003e80000100a00 */
[----:B------:R1:W-:Y:S04]  /*182f0*/  STL.64 [R1+0x1f88], R60 ;  /* 0x001f883c01007387 */ /* 0x0003e80000100a00 */
[----:B------:R-:W4:Y:S01]  /*18300*/  LDL.64 R122, [R1+0x1040] ;  /* 0x00104000017a7983 */ /* 0x000f220000100a00 */
[----:B------:R-:W-:-:S03]  /*18310*/  IMAD.WIDE R70, R124, 0x4, R2 ;  /* 0x000000047c467825 */ /* 0x000fc600078e0202 */
[----:B------:R-:W-:Y:S01]  /*18320*/  STL.64 [R1+0x1fa8], R98 ;  /* 0x001fa86201007387 */ /* 0x000fe20000100a00 */
[----:B------:R-:W-:-:S03]  /*18330*/  IMAD.WIDE R48, R125, 0x4, R2 ;  /* 0x000000047d307825 */ /* 0x000fc600078e0202 */
[----:B------:R-:W-:Y:S01]  /*18340*/  STL.64 [R1+0x1fc8], R90 ;  /* 0x001fc85a01007387 */ /* 0x000fe20000100a00 */
[----:B------:R-:W-:-:S03]  /*18350*/  IMAD.WIDE R192, R10, 0x4, R2 ;  /* 0x000000040ac07825 */ /* 0x000fc600078e0202 */
[----:B------:R-:W3:Y:S01]  /*18360*/  LDL.64 R124, [R1+0x1080] ;  /* 0x00108000017c7983 */ /* 0x000ee20000100a00 */
[----:B------:R-:W-:-:S03]  /*18370*/  IMAD.WIDE R46, R126, 0x4, R2 ;  /* 0x000000047e2e7825 */ /* 0x000fc600078e0202 */
[----:B------:R-:W-:Y:S01]  /*18380*/  STL.64 [R1+0x2368], R82 ;  /* 0x0023685201007387 */ /* 0x000fe20000100a00 */
[----:B------:R-:W-:-:S03]  /*18390*/  IMAD.WIDE R56, R127, 0x4, R2 ;  /* 0x000000047f387825 */ /* 0x000fc600078e0202 */
[----:B------:R1:W-:Y:S01]  /*183a0*/  STL.64 [R1+0x2388], R64 ;  /* 0x0023884001007387 */ /* 0x0003e20000100a00 */
[----:B------:R-:W-:-:S03]  /*183b0*/  IMAD.WIDE R68, R128, 0x4, R2 ;  /* 0x0000000480447825 */ /* 0x000fc600078e0202 */
[----:B------:R1:W-:Y:S01]  /*183c0*/  STL.64 [R1+0x23a8], R70 ;  /* 0x0023a84601007387 */ /* 0x0003e20000100a00 */
[----:B------:R-:W-:-:S03]  /*183d0*/  IMAD.WIDE R20, R20, 0x4, R2 ;  /* 0x0000000414147825 */ /* 0x000fc600078e0202 */
[----:B------:R1:W-:Y:S01]  /*183e0*/  STL.64 [R1+0x23c8], R48 ;  /* 0x0023c83001007387 */ /* 0x0003e20000100a00 */
[----:B------:R-:W-:-:S03]  /*183f0*/  IMAD.WIDE R62, R129, 0x4, R2 ;  /* 0x00000004813e7825 */ /* 0x000fc600078e0202 */
[----:B------:R-:W-:Y:S01]  /*18400*/  LDGSTS.E [R13+0xc004], desc[UR60][R192.64], !P3 ;  /* 0x0c004000c00d7fae */ /* 0x000fe2000d92187c */
        /* <DEDUP_REMOVED lines=9> */
[----:B------:R-:W-:Y:S01]  /*184a0*/  STL.64 [R1+0x1c28], R68 ;  /* 0x001c284401007387 */ /* 0x000fe20000100a00 */
[----:B------:R-:W-:-:S03]  /*184b0*/  IMAD.WIDE R44, R134, 0x4, R2 ;  /* 0x00000004862c7825 */ /* 0x000fc600078e0202 */
[----:B------:R-:W-:Y:S01]  /*184c0*/  LDGSTS.E [R13+0x8008], desc[UR60][R18.64], !P4 ;  /* 0x08008000120d7fae */ /* 0x000fe2000e12187c */
[----:B------:R-:W-:-:S03]  /*184d0*/  IMAD.WIDE R40, R135, 0x4, R2 ;  /* 0x0000000487287825 */ /* 0x000fc600078e0202 */
[----:B------:R-:W-:Y:S01]  /*184e0*/  STL.64 [R1+0x1c48], R62 ;  /* 0x001c483e01007387 */ /* 0x000fe20000100a00 */
[----:B------:R-:W-:-:S03]  /*184f0*/  IMAD.WIDE R36, R136, 0x4, R2 ;  /* 0x0000000488247825 */ /* 0x000fc600078e0202 */
[----:B------:R-:W-:Y:S01]  /*18500*/  LDGSTS.E [R13+0xc008], desc[UR60][R20.64], !P4 ;  /* 0x0c008000140d7fae */ /* 0x000fe2000e12187c */
[----:B------:R-:W-:-:S03]  /*18510*/  IMAD.WIDE R38, R137, 0x4, R2 ;  /* 0x0000000489267825 */ /* 0x000fc600078e0202 */
[----:B------:R1:W-:Y:S04]  /*18520*/  STL.64 [R1+0x1fe8], R52 ;  /* 0x001fe83401007387 */ /* 0x0003e80000100a00 */
[----:B------:R-:W-:Y:S04]  /*18530*/  LDGSTS.E [R13+0xc], desc[UR60][R22.64], !P5 ;  /* 0x0000c000160d7fae */ /* 0x000fe8000e92187c */
[----:B------:R1:W-:Y:S04]  /*18540*/  STL.64 [R1+0x2008], R42 ;  /* 0x0020082a01007387 */ /* 0x0003e80000100a00 */
[----:B------:R-:W-:Y:S04]  /*18550*/  LDGSTS.E [R13+0x400c], desc[UR60][R154.64], !P5 ;  /* 0x0400c0009a0d7fae */ /* 0x000fe8000e92187c */
[----:B------:R1:W-:Y:S04]  /*18560*/  STL.64 [R1+0x2028], R34 ;  /* 0x0020282201007387 */ /* 0x0003e80000100a00 */
[----:B------:R-:W-:Y:S04]  /*18570*/  LDGSTS.E [R13+0x800c], desc[UR60][R160.64], !P5 ;  /* 0x0800c000a00d7fae */ /* 0x000fe8000e92187c */
[----:B------:R1:W-:Y:S04]  /*18580*/  STL.64 [R1+0x2048], R50 ;  /* 0x0020483201007387 */ /* 0x0003e80000100a00 */
[----:B------:R-:W-:Y:S04]  /*18590*/  LDGSTS.E [R13+0xc00c], desc[UR60][R162.64], !P5 ;  /* 0x0c00c000a20d7fae */ /* 0x000fe8000e92187c */
[----:B------:R1:W-:Y:S04]  /*185a0*/  STL.64 [R1+0x23e8], R44 ;  /* 0x0023e82c01007387 */ /* 0x0003e80000100a00 */
[----:B------:R1:W-:Y:S04]  /*185b0*/  STL.64 [R1+0x2408], R40 ;  /* 0x0024082801007387 */ /* 0x0003e80000100a00 */
[----:B------:R-:W-:Y:S04]  /*185c0*/  STL.64 [R1+0x2448], R36 ;  /* 0x0024482401007387 */ /* 0x000fe80000100a00 */
[----:B------:R1:W-:Y:S04]  /*185d0*/  STL.64 [R1+0x2428], R38 ;  /* 0x0024282601007387 */ /* 0x0003e80000100a00 */
[----:B----4-:R-:W-:Y:S04]  /*185e0*/  LDGSTS.E [R13+0x10000], desc[UR60][R122.64], !P2 ;  /* 0x100000007a0d7fae */ /* 0x010fe8000d12187c */
[----:B--2---:R-:W-:Y:S04]  /*185f0*/  LDGSTS.E [R13+0x14000], desc[UR60][R120.64], !P2 ;  /* 0x14000000780d7fae */ /* 0x004fe8000d12187c */
[----:B------:R-:W-:Y:S04]  /*18600*/  LDGSTS.E [R13+0x18000], desc[UR60][R104.64], !P2 ;  /* 0x18000000680d7fae */ /* 0x000fe8000d12187c */
[----:B------:R-:W-:Y:S04]  /*18610*/  LDGSTS.E [R13+0x1c000], desc[UR60][R174.64], !P2 ;  /* 0x1c000000ae0d7fae */ /* 0x000fe8000d12187c */
[----:B------:R-:W-:Y:S04]  /*18620*/  LDGSTS.E [R13+0x10004], desc[UR60][R100.64], !P1 ;  /* 0x10004000640d7fae */ /* 0x000fe8000c92187c */
[----:B---3--:R-:W-:Y:S04]  /*18630*/  LDGSTS.E [R13+0x14004], desc[UR60][R88.64], !P1 ;  /* 0x14004000580d7fae */ /* 0x008fe8000c92187c */
[----:B------:R-:W2:Y:S04]  /*18640*/  LDL.LU.64 R174, [R1+0x2e38] ;  /* 0x002e380001ae7983 */ /* 0x000ea80000300a00 */
[----:B------:R-:W3:Y:S04]  /*18650*/  LDL.64 R104, [R1+0x1c50] ;  /* 0x001c500001687983 */ /* 0x000ee80000100a00 */
[----:B------:R-:W4:Y:S04]  /*18660*/  LDL.64 R100, [R1+0x1c58] ;  /* 0x001c580001647983 */ /* 0x000f280000100a00 */
[----:B------:R-:W2:Y:S01]  /*18670*/  LDL.64 R88, [R1+0x1c60] ;  /* 0x001c600001587983 */ /* 0x000ea20000100a00 */
[----:B------:R-:W-:-:S03]  /*18680*/  VIADD R24, R138, 0xffffffdd ;  /* 0xffffffdd8a187836 */ /* 0x000fc60000000000 */
[----:B------:R-:W-:Y:S02]  /*18690*/  LDGSTS.E [R13+0x18004], desc[UR60][R118.64], !P1 ;  /* 0x18004000760d7fae */ /* 0x000fe4000c92187c */
[----:B------:R-:W-:Y:S01]  /*186a0*/  ISETP.GE.U32.AND P3, PT, R24, 0x7fffff5e, PT ;  /* 0x7fffff5e1800780c */ /* 0x000fe20003f66070 */
[----:B------:R-:W-:Y:S01]  /*186b0*/  VIADD R24, R139, 0xffffffdc ;  /* 0xffffffdc8b187836 */ /* 0x000fe20000000000 */
[----:B------:R-:W-:Y:S04]  /*186c0*/  LDGSTS.E [R13+0x1c004], desc[UR60][R182.64], !P1 ;  /* 0x1c004000b60d7fae */ /* 0x000fe8000c92187c */
[----:B------:R-:W-:Y:S01]  /*186d0*/  ISETP.GE.U32.AND P4, PT, R24, 0x7fffff5d, PT ;  /* 0x7fffff5d1800780c */ /* 0x000fe20003f86070 */
[----:B------:R-:W-:-:S05]  /*186e0*/  VIADD R24, R140, 0xffffffbf ;  /* 0xffffffbf8c187836 */ /* 0x000fca0000000000 */
[----:B------:R-:W-:Y:S01]  /*186f0*/  ISETP.GE.U32.AND P5, PT, R24, 0x7fffff40, PT ;  /* 0x7fffff401800780c */ /* 0x000fe20003fa6070 */
[----:B------:R-:W-:Y:S04]  /*18700*/  LDGSTS.E [R13+0x10008], desc[UR60][R124.64], !P3 ;  /* 0x100080007c0d7fae */ /* 0x000fe8000d92187c */
[----:B------:R-:W-:Y:S04]  /*18710*/  LDGSTS.E [R13+0x14008], desc[UR60][R116.64], !P3 ;  /* 0x14008000740d7fae */ /* 0x000fe8000d92187c */
[----:B------:R-:W2:Y:S04]  /*18720*/  LDL.LU.64 R182, [R1+0x2e30] ;  /* 0x002e300001b67983 */ /* 0x000ea80000300a00 */
[----:B------:R-:W-:Y:S04]  /*18730*/  LDGSTS.E [R13+0x18008], desc[UR60][R114.64], !P3 ;  /* 0x18008000720d7fae */ /* 0x000fe8000d92187c */
[----:B------:R-:W2:Y:S04]  /*18740*/  LDL.64 R122, [R1+0x1c70] ;  /* 0x001c7000017a7983 */ /* 0x000ea80000100a00 */
[----:B------:R-:W-:Y:S04]  /*18750*/  LDGSTS.E [R13+0x1c008], desc[UR60][R186.64], !P3 ;  /* 0x1c008000ba0d7fae */ /* 0x000fe8000d92187c */
[----:B------:R-:W2:Y:S04]  /*18760*/  LDL.64 R120, [R1+0x1c78] ;  /* 0x001c780001787983 */ /* 0x000ea80000100a00 */
[----:B------:R-:W-:Y:S04]  /*18770*/  LDGSTS.E [R13+0x1000c], desc[UR60][R112.64], !P4 ;  /* 0x1000c000700d7fae */ /* 0x000fe8000e12187c */
[----:B------:R-:W2:Y:S04]  /*18780*/  LDL.64 R118, [R1+0x1c80] ;  /* 0x001c800001767983 */ /* 0x000ea80000100a00 */
[----:B------:R-:W-:Y:S04]  /*18790*/  LDGSTS.E [R13+0x1400c], desc[UR60][R110.64], !P4 ;  /* 0x1400c0006e0d7fae */ /* 0x000fe8000e12187c */
[----:B------:R-:W-:Y:S04]  /*187a0*/  LDGSTS.E [R13+0x1800c], desc[UR60][R108.64], !P4 ;  /* 0x1800c0006c0d7fae */ /* 0x000fe8000e12187c */
[----:B------:R1:W-:Y:S04]  /*187b0*/  LDGSTS.E [R13+0x1c00c], desc[UR60][R30.64], !P4 ;  /* 0x1c00c0001e0d7fae */ /* 0x0003e8000e12187c */
[----:B------:R-:W2:Y:S04]  /*187c0*/  LDL.64 R116, [R1+0x1c90] ;  /* 0x001c900001747983 */ /* 0x000ea80000100a00 */
[----:B------:R-:W2:Y:S04]  /*187d0*/  LDL.64 R114, [R1+0x1c98] ;  /* 0x001c980001727983 */ /* 0x000ea80000100a00 */
[----:B------:R-:W2:Y:S01]  /*187e0*/  LDL.LU.64 R186, [R1+0x2e28] ;  /* 0x002e280001ba7983 */ /* 0x000ea20000300a00 */
[----:B------:R-:W-:Y:S01]  /*187f0*/  VIADD R24, R141, 0xffffffbe ;  /* 0xffffffbe8d187836 */ /* 0x000fe20000000000 */
[----:B-1----:R-:W1:Y:S02]  /*18800*/  LDC R30, c[0x0][0x230] ;  /* 0x00008c00ff1e7b82 */ /* 0x002e640000000800 */
[----:B------:R-:W2:Y:S04]  /*18810*/  LDL.64 R112, [R1+0x1cb0] ;  /* 0x001cb00001707983 */ /* 0x000ea80000100a00 */
[----:B------:R-:W2:Y:S01]  /*18820*/  LDL.64 R110, [R1+0x1cb8] ;  /* 0x001cb800016e7983 */ /* 0x000ea20000100a00 */
[----:B------:R-:W-:Y:S01]  /*18830*/  IMAD.WIDE R170, R170, 0x4, R2 ;  /* 0x00000004aaaa7825 */ /* 0x000fe200078e0202 */
[----:B------:R-:W1:Y:S02]  /*18840*/  LDC R31, c[0x0][0x230] ;  /* 0x00008c00ff1f7b82 */ /* 0x000e640000000800 */
[----:B------:R-:W2:Y:S04]  /*18850*/  LDL.64 R108, [R1+0x2050] ;  /* 0x00205000016c7983 */ /* 0x000ea80000100a00 */
[----:B---3--:R-:W-:Y:S04]  /*18860*/  LDGSTS.E [R13+0x20000], desc[UR60][R104.64], !P5 ;  /* 0x20000000680d7fae */ /* 0x008fe8000e92187c */
[----:B----4-:R-:W-:Y:S04]  /*18870*/  LDGSTS.E [R13+0x24000], desc[UR60][R100.64], !P5 ;  /* 0x24000000640d7fae */ /* 0x010fe8000e92187c */
[----:B--2---:R-:W-:Y:S04]  /*18880*/  LDGSTS.E [R13+0x28000], desc[UR60][R88.64], !P5 ;  /* 0x28000000580d7fae */ /* 0x004fe8000e92187c */
[----:B------:R-:W2:Y:S04]  /*18890*/  LDL.64 R104, [R1+0x2058] ;  /* 0x0020580001687983 */ /* 0x000ea80000100a00 */
[----:B------:R-:W3:Y:S04]  /*188a0*/  LDL.64 R100, [R1+0x2070] ;  /* 0x0020700001647983 */ /* 0x000ee80000100a00 */
[----:B------:R-:W-:Y:S04]  /*188b0*/  LDGSTS.E [R13+0x2c000], desc[UR60][R200.64], !P5 ;  /* 0x2c000000c80d7fae */ /* 0x000fe8000e92187c */
[----:B------:R-:W4:Y:S01]  /*188c0*/  LDL.LU.64 R200, [R1+0x2e20] ;  /* 0x002e200001c87983 */ /* 0x000f220000300a00 */
[----:B------:R-:W-:Y:S01]  /*188d0*/  ISETP.GE.U32.AND P2, PT, R24, 0x7fffff3f, PT ;  /* 0x7fffff3f1800780c */ /* 0x000fe20003f46070 */
[----:B------:R-:W-:-:S02]  /*188e0*/  VIADD R24, R142, 0xffffffbd ;  /* 0xffffffbd8e187836 */ /* 0x000fc40000000000 */
[----:B------:R-:W3:Y:S03]  /*188f0*/  LDL.64 R88, [R1+0x2090] ;  /* 0x0020900001587983 */ /* 0x000ee60000100a00 */
[----:B------:R-:W-:-:S07]  /*18900*/  ISETP.GE.U32.AND P1, PT, R24, 0x7fffff3e, PT ;  /* 0x7fffff3e1800780c */ /* 0x000fce0003f26070 */
[----:B------:R-:W-:Y:S04]  /*18910*/  LDGSTS.E [R13+0x20004], desc[UR60][R122.64], !P2 ;  /* 0x200040007a0d7fae */ /* 0x000fe8000d12187c */
[----:B------:R-:W-:Y:S04]  /*18920*/  LDGSTS.E [R13+0x24004], desc[UR60][R120.64], !P2 ;  /* 0x24004000780d7fae */ /* 0x000fe8000d12187c */
[----:B------:R-:W-:Y:S04]  /*18930*/  LDGSTS.E [R13+0x28004], desc[UR60][R118.64], !P2 ;  /* 0x28004000760d7fae */ /* 0x000fe8000d12187c */
[----:B------:R-:W-:Y:S04]  /*18940*/  LDGSTS.E [R13+0x2c004], desc[UR60][R190.64], !P2 ;  /* 0x2c004000be0d7fae */ /* 0x000fe8000d12187c */
[----:B------:R-:W2:Y:S04]  /*18950*/  LDL.LU.64 R190, [R1+0x2e18] ;  /* 0x002e180001be7983 */ /* 0x000ea80000300a00 */
[----:B------:R-:W-:Y:S04]  /*18960*/  LDGSTS.E [R13+0x20008], desc[UR60][R116.64], !P1 ;  /* 0x20008000740d7fae */ /* 0x000fe8000c92187c */
[----:B------:R-:W-:Y:S04]  /*18970*/  LDGSTS.E [R13+0x24008], desc[UR60][R114.64], !P1 ;  /* 0x24008000720d7fae */ /* 0x000fe8000c92187c */
[----:B----4-:R-:W-:Y:S04]  /*18980*/  LDGSTS.E [R13+0x28008], desc[UR60][R200.64], !P1 ;  /* 0x28008000c80d7fae */ /* 0x010fe8000c92187c */
[----:B------:R-:W-:Y:S04]  /*18990*/  LDGSTS.E [R13+0x2c008], desc[UR60][R196.64], !P1 ;  /* 0x2c008000c40d7fae */ /* 0x000fe8000c92187c */
[----:B------:R-:W4:Y:S04]  /*189a0*/  LDL.LU.64 R200, [R1+0x2e10] ;  /* 0x002e100001c87983 */ /* 0x000f280000300a00 */
[----:B------:R-:W4:Y:S01]  /*189b0*/  LDL.LU.64 R196, [R1+0x2e08] ;  /* 0x002e080001c47983 */ /* 0x000f220000300a00 */
[----:B------:R-:W-:-:S02]  /*189c0*/  IADD3 R24, R26, -0x44, RZ ;  /* 0xffffffbc1a187810 */ /* 0x000fc40007ffe0ff */
[----:B------:R-:W1:Y:S02]  /*189d0*/  LDC R26, c[0x0][0x230] ;  /* 0x00008c00ff1a7b82 */ /* 0x000e640000000800 */
[----:B------:R-:W-:Y:S01]  /*189e0*/  ISETP.GE.U32.AND P3, PT, R24, 0x7fffff3d, PT ;  /* 0x7fffff3d1800780c */ /* 0x000fe20003f66070 */
[----:B------:R-:W-:-:S05]  /*189f0*/  VIADD R24, R25, 0xffffff9f ;  /* 0xffffff9f19187836 */ /* 0x000fca0000000000 */
[----:B------:R-:W-:Y:S01]  /*18a00*/  ISETP.GE.U32.AND P4, PT, R24, 0x7fffff20, PT ;  /* 0x7fffff201800780c */ /* 0x000fe20003f86070 */
[----:B------:R-:W-:Y:S01]  /*18a10*/  VIADD R24, R29, 0xffffff9e ;  /* 0xffffff9e1d187836 */ /* 0x000fe20000000000 */
[----:B------:R-:W1:Y:S04]  /*18a20*/  LDC R25, c[0x0][0x230] ;  /* 0x00008c00ff197b82 */ /* 0x000e680000000800 */
[----:B------:R-:W-:Y:S01]  /*18a30*/  ISETP.GE.U32.AND P5, PT, R24, 0x7fffff1f, PT ;  /* 0x7fffff1f1800780c */ /* 0x000fe20003fa6070 */
[----:B------:R-:W-:Y:S03]  /*18a40*/  LDGSTS.E [R13+0x2000c], desc[UR60][R112.64], !P3 ;  /* 0x2000c000700d7fae */ /* 0x000fe6000d92187c */
[----:B------:R-:W1:Y:S01]  /*18a50*/  LDC R29, c[0x0][0x230] ;  /* 0x00008c00ff1d7b82 */ /* 0x000e620000000800 */
[----:B------:R-:W-:Y:S04]  /*18a60*/  LDGSTS.E [R13+0x2400c], desc[UR60][R110.64], !P3 ;  /* 0x2400c0006e0d7fae */ /* 0x000fe8000d92187c */
[----:B--2---:R-:W-:Y:S04]  /*18a70*/  LDGSTS.E [R13+0x2800c], desc[UR60][R190.64], !P3 ;  /* 0x2800c000be0d7fae */ /* 0x004fe8000d92187c */
[----:B------:R-:W-:Y:S04]  /*18a80*/  LDGSTS.E [R13+0x2c00c], desc[UR60][R176.64], !P3 ;  /* 0x2c00c000b00d7fae */ /* 0x000fe8000d92187c */
[----:B------:R-:W-:Y:S04]  /*18a90*/  LDGSTS.E [R13+0x30000], desc[UR60][R108.64], !P4 ;  /* 0x300000006c0d7fae */ /* 0x000fe8000e12187c */
[----:B------:R-:W2:Y:S04]  /*18aa0*/  LDL.LU.64 R190, [R1+0x2e00] ;  /* 0x002e000001be7983 */ /* 0x000ea80000300a00 */
[----:B------:R-:W-:Y:S04]  /*18ab0*/  LDGSTS.E [R13+0x34000], desc[UR60][R104.64], !P4 ;  /* 0x34000000680d7fae */ /* 0x000fe8000e12187c */
[----:B------:R-:W2:Y:S04]  /*18ac0*/  LDL.LU.64 R176, [R1+0x2df8] ;  /* 0x002df80001b07983 */ /* 0x000ea80000300a00 */
[----:B------:R-:W-:Y:S04]  /*18ad0*/  LDGSTS.E [R13+0x38000], desc[UR60][R186.64], !P4 ;  /* 0x38000000ba0d7fae */ /* 0x000fe8000e12187c */
[----:B------:R-:W-:Y:S04]  /*18ae0*/  LDGSTS.E [R13+0x3c000], desc[UR60][R168.64], !P4 ;  /* 0x3c000000a80d7fae */ /* 0x000fe8000e12187c */
[----:B---3--:R-:W-:Y:S04]  /*18af0*/  LDGSTS.E [R13+0x30004], desc[UR60][R100.64], !P5 ;  /* 0x30004000640d7fae */ /* 0x008fe8000e92187c */
[----:B------:R-:W3:Y:S04]  /*18b00*/  LDL.LU.64 R186, [R1+0x2df0] ;  /* 0x002df00001ba7983 */ /* 0x000ee80000300a00 */
[----:B------:R-:W2:Y:S04]  /*18b10*/  LDL.LU.64 R168, [R1+0x2de8] ;  /* 0x002de80001a87983 */ /* 0x000ea80000300a00 */
[----:B----4-:R-:W-:Y:S04]  /*18b20*/  LDGSTS.E [R13+0x34004], desc[UR60][R196.64], !P5 ;  /* 0x34004000c40d7fae */ /* 0x010fe8000e92187c */
[----:B------:R-:W-:Y:S01]  /*18b30*/  LDGSTS.E [R13+0x38004], desc[UR60][R182.64], !P5 ;  /* 0x38004000b60d7fae */ /* 0x000fe2000e92187c */
[----:B------:R-:W-:-:S02]  /*18b40*/  VIADD R24, R28, 0xffffff9d ;  /* 0xffffff9d1c187836 */ /* 0x000fc40000000000 */
[----:B------:R-:W4:Y:S01]  /*18b50*/  LDC R28, c[0x0][0x230] ;  /* 0x00008c00ff1c7b82 */ /* 0x000f220000000800 */
[----:B------:R-:W-:Y:S04]  /*18b60*/  LDGSTS.E [R13+0x3c004], desc[UR60][R198.64], !P5 ;  /* 0x3c004000c60d7fae */ /* 0x000fe8000e92187c */
[----:B------:R-:W4:Y:S04]  /*18b70*/  LDL.LU.64 R196, [R1+0x2de0] ;  /* 0x002de00001c47983 */ /* 0x000f280000300a00 */
[----:B------:R-:W2:Y:S01]  /*18b80*/  LDL.LU.64 R182, [R1+0x2dd8] ;  /* 0x002dd80001b67983 */ /* 0x000ea20000300a00 */
[----:B------:R-:W-:Y:S01]  /*18b90*/  ISETP.GE.U32.AND P2, PT, R24, 0x7fffff1e, PT ;  /* 0x7fffff1e1800780c */ /* 0x000fe20003f46070 */
[----:B------:R-:W-:-:S02]  /*18ba0*/  VIADD R24, R27, 0xffffff9c ;  /* 0xffffff9c1b187836 */ /* 0x000fc40000000000 */
[----:B------:R-:W2:Y:S01]  /*18bb0*/  LDL.LU.64 R198, [R1+0x2dd0] ;  /* 0x002dd00001c67983 */ /* 0x000ea20000300a00 */
[----:B------:R-:W1:Y:S02]  /*18bc0*/  LDC R27, c[0x0][0x230] ;  /* 0x00008c00ff1b7b82 */ /* 0x000e640000000800 */
[----:B------:R-:W-:-:S07]  /*18bd0*/  ISETP.GE.U32.AND P1, PT, R24, 0x7fffff1d, PT ;  /* 0x7fffff1d1800780c */ /* 0x000fce0003f26070 */
[----:B------:R-:W-:Y:S04]  /*18be0*/  LDGSTS.E [R13+0x30008], desc[UR60][R88.64], !P2 ;  /* 0x30008000580d7fae */ /* 0x000fe8000d12187c */
[----:B---3--:R-:W-:Y:S04]  /*18bf0*/  LDGSTS.E [R13+0x34008], desc[UR60][R186.64], !P2 ;  /* 0x34008000ba0d7fae */ /* 0x008fe8000d12187c */
[----:B------:R-:W-:Y:S04]  /*18c00*/  LDGSTS.E [R13+0x38008], desc[UR60][R174.64], !P2 ;  /* 0x38008000ae0d7fae */ /* 0x000fe8000d12187c */
[----:B------:R-:W-:Y:S04]  /*18c10*/  LDGSTS.E [R13+0x3c008], desc[UR60][R166.64], !P2 ;  /* 0x3c008000a60d7fae */ /* 0x000fe8000d12187c */
[----:B------:R-:W3:Y:S04]  /*18c20*/  LDL.LU.64 R186, [R1+0x2dc8] ;  /* 0x002dc80001ba7983 */ /* 0x000ee80000300a00 */
[----:B------:R-:W3:Y:S04]  /*18c30*/  LDL.LU.64 R174, [R1+0x2dc0] ;  /* 0x002dc00001ae7983 */ /* 0x000ee80000300a00 */
[----:B------:R-:W3:Y:S04]  /*18c40*/  LDL.LU.64 R166, [R1+0x2db8] ;  /* 0x002db80001a67983 */ /* 0x000ee80000300a00 */
[----:B----4-:R-:W-:Y:S04]  /*18c50*/  LDGSTS.E [R13+0x3000c], desc[UR60][R196.64], !P1 ;  /* 0x3000c000c40d7fae */ /* 0x010fe8000c92187c */
[----:B--2---:R-:W-:Y:S04]  /*18c60*/  LDGSTS.E [R13+0x3400c], desc[UR60][R182.64], !P1 ;  /* 0x3400c000b60d7fae */ /* 0x004fe8000c92187c */
[----:B------:R-:W-:Y:S04]  /*18c70*/  LDGSTS.E [R13+0x3800c], desc[UR60][R172.64], !P1 ;  /* 0x3800c000ac0d7fae */ /* 0x000fe8000c92187c */
[----:B------:R-:W2:Y:S04]  /*18c80*/  LDL.LU.64 R196, [R1+0x2db0] ;  /* 0x002db00001c47983 */ /* 0x000ea80000300a00 */
[----:B------:R-:W4:Y:S04]  /*18c90*/  LDL.LU.64 R182, [R1+0x2da8] ;  /* 0x002da80001b67983 */ /* 0x000f280000300a00 */
[----:B------:R-:W2:Y:S04]  /*18ca0*/  LDL.LU.64 R172, [R1+0x2da0] ;  /* 0x002da00001ac7983 */ /* 0x000ea80000300a00 */
[----:B------:R1:W-:Y:S04]  /*18cb0*/  LDGSTS.E [R13+0x3c00c], desc[UR60][R164.64], !P1 ;  /* 0x3c00c000a40d7fae */ /* 0x0003e8000c92187c */
[----:B------:R-:W3:Y:S04]  /*18cc0*/  LDL.LU.64 R164, [R1+0x2d98] ;  /* 0x002d980001a47983 */ /* 0x000ee80000300a00 */
[----:B------:R-:W4:Y:S04]  /*18cd0*/  LDL.64 R122, [R1+0x10c0] ;  /* 0x0010c000017a7983 */ /* 0x000f280000100a00 */
[----:B------:R-:W4:Y:S04]  /*18ce0*/  LDL.64 R120, [R1+0x10c8] ;  /* 0x0010c80001787983 */ /* 0x000f280000100a00 */
[----:B------:R-:W4:Y:S04]  /*18cf0*/  LDL.64 R104, [R1+0x10d0] ;  /* 0x0010d00001687983 */ /* 0x000f280000100a00 */
[----:B------:R-:W4:Y:S04]  /*18d00*/  LDL.64 R100, [R1+0x10e0] ;  /* 0x0010e00001647983 */ /* 0x000f280000100a00 */
[----:B------:R-:W4:Y:S01]  /*18d10*/  LDL.64 R88, [R1+0x10e8] ;  /* 0x0010e80001587983 */ /* 0x000f220000100a00 */
[----:B-1----:R-:W-:-:S02]  /*18d20*/  VIADD R25, R25, 0xfffffffb ;  /* 0xfffffffb19197836 */ /* 0x002fc40000000000 */
[----:B------:R-:W-:Y:S01]  /*18d30*/  VIADD R24, R30, 0xfffffffa ;  /* 0xfffffffa1e187836 */ /* 0x000fe20000000000 */
[----:B------:R-:W-:Y:S01]  /*18d40*/  LOP3.LUT R13, R0, 0x10, RZ, 0x3c, !PT ;  /* 0x00000010000d7812 */ /* 0x000fe200078e3cff */
[--C-:B------:R-:W-:Y:S01]  /*18d50*/  IMAD.WIDE R178, R178, 0x4, R2.reuse ;  /* 0x00000004b2b27825 */ /* 0x100fe200078e0202 */
[----:B------:R-:W-:Y:S01]  /*18d60*/  ISETP.GE.U32.AND P3, PT, R25, 0x7fffff7c, PT ;  /* 0x7fffff7c1900780c */ /* 0x000fe20003f66070 */
[----:B------:R-:W4:Y:S01]  /*18d70*/  LDL.64 R118, [R1+0x10f0] ;  /* 0x0010f00001767983 */ /* 0x000f220000100a00 */
[----:B------:R-:W-:Y:S01]  /*18d80*/  ISETP.GE.U32.AND P6, PT, R24, 0x7fffff7b, PT ;  /* 0x7fffff7b1800780c */ /* 0x000fe20003fc6070 */
[--C-:B------:R-:W-:Y:S01]  /*18d90*/  IMAD.WIDE R194, R194, 0x4, R2.reuse ;  /* 0x00000004c2c27825 */ /* 0x100fe200078e0202 */
[----:B------:R-:W-:Y:S01]  /*18da0*/  IADD3 R24, R26, -0x7, RZ ;  /* 0xfffffff91a187810 */ /* 0x000fe20007ffe0ff */
[----:B------:R-:W4:Y:S01]  /*18db0*/  LDL.64 R124, [R1+0x1100] ;  /* 0x00110000017c7983 */ /* 0x000f220000100a00 */
[----:B------:R-:W1:Y:S01]  /*18dc0*/  LDC R30, c[0x0][0x230] ;  /* 0x00008c00ff1e7b82 */ /* 0x000e620000000800 */
[----:B------:R-:W-:Y:S01]  /*18dd0*/  VIADD R25, R27, 0xfffffff8 ;  /* 0xfffffff81b197836 */ /* 0x000fe20000000000 */
[----:B------:R-:W-:Y:S01]  /*18de0*/  ISETP.GE.U32.AND P1, PT, R24, 0x7fffff7a, PT ;  /* 0x7fffff7a1800780c */ /* 0x000fe20003f26070 */
[----:B------:R-:W-:Y:S01]  /*18df0*/  VIADD R13, R13, UR50 ;  /* 0x000000320d0d7c36 */ /* 0x000fe20008000000 */
[----:B------:R-:W4:Y:S01]  /*18e00*/  LDL.64 R116, [R1+0x1108] ;  /* 0x0011080001747983 */ /* 0x000f220000100a00 */
[----:B------:R-:W-:Y:S01]  /*18e10*/  VIADD R24, R28, 0xffffffdb ;  /* 0xffffffdb1c187836 */ /* 0x000fe20000000000 */
[----:B------:R-:W-:Y:S01]  /*18e20*/  ISETP.GE.U32.AND P2, PT, R25, 0x7fffff79, PT ;  /* 0x7fffff791900780c */ /* 0x000fe20003f46070 */
[----:B------:R-:W-:Y:S01]  /*18e30*/  IMAD.WIDE R202, R202, 0x4, R2 ;  /* 0x00000004caca7825 */ /* 0x000fe200078e0202 */
[----:B------:R-:W4:Y:S01]  /*18e40*/  LDL.64 R114, [R1+0x1110] ;  /* 0x0011100001727983 */ /* 0x000f220000100a00 */
[----:B------:R-:W1:Y:S01]  /*18e50*/  LDC R26, c[0x0][0x230] ;  /* 0x00008c00ff1a7b82 */ /* 0x000e620000000800 */
[----:B------:R-:W-:Y:S01]  /*18e60*/  ISETP.GE.U32.AND P4, PT, R24, 0x7fffff5c, PT ;  /* 0x7fffff5c1800780c */ /* 0x000fe20003f86070 */
[----:B------:R-:W-:Y:S01]  /*18e70*/  VIADD R24, R29, 0xffffffda ;  /* 0xffffffda1d187836 */ /* 0x000fe20000000000 */
[----:B------:R-:W4:Y:S04]  /*18e80*/  LDL.64 R112, [R1+0x1120] ;  /* 0x0011200001707983 */ /* 0x000f280000100a00 */
[----:B------:R-:W-:Y:S01]  /*18e90*/  ISETP.GE.U32.AND P5, PT, R24, 0x7fffff5b, PT ;  /* 0x7fffff5b1800780c */ /* 0x000fe20003fa6070 */
[----:B------:R-:W4:Y:S01]  /*18ea0*/  LDL.64 R110, [R1+0x1128] ;  /* 0x00112800016e7983 */ /* 0x000f220000100a00 */
[----:B------:R-:W1:Y:S03]  /*18eb0*/  LDC R27, c[0x0][0x230] ;  /* 0x00008c00ff1b7b82 */ /* 0x000e660000000800 */
[----:B------:R-:W4:Y:S04]  /*18ec0*/  LDL.64 R108, [R1+0x1130] ;  /* 0x00113000016c7983 */ /* 0x000f280000100a00 */
[----:B---3--:R-:W-:Y:S01]  /*18ed0*/  LDGSTS.E [R13], desc[UR60][R164.64], !P3 ;  /* 0x00000000a40d7fae */ /* 0x008fe2000d92187c */
[----:B------:R-:W3:Y:S03]  /*18ee0*/  LDC R25, c[0x0][0x230] ;  /* 0x00008c00ff197b82 */ /* 0x000ee60000000800 */
[----:B------:R-:W-:Y:S04]  /*18ef0*/  LDGSTS.E [R13+0x4000], desc[UR60][R166.64], !P3 ;  /* 0x04000000a60d7fae */ /* 0x000fe8000d92187c */
[----:B------:R-:W-:Y:S01]  /*18f00*/  LDGSTS.E [R13+0x8000], desc[UR60][R168.64], !P3 ;  /* 0x08000000a80d7fae */ /* 0x000fe2000d92187c */
[----:B------:R-:W3:Y:S03]  /*18f10*/  LDC R29, c[0x0][0x230] ;  /* 0x00008c00ff1d7b82 */ /* 0x000ee60000000800 */
[----:B------:R-:W-:Y:S04]  /*18f20*/  LDGSTS.E [R13+0xc000], desc[UR60][R170.64], !P3 ;  /* 0x0c000000aa0d7fae */ /* 0x000fe8000d92187c */
[----:B--2---:R-:W-:Y:S01]  /*18f30*/  LDGSTS.E [R13+0x4], desc[UR60][R172.64], !P6 ;  /* 0x00004000ac0d7fae */ /* 0x004fe2000f12187c */
[----:B------:R-:W2:Y:S03]  /*18f40*/  LDC R28, c[0x0][0x230] ;  /* 0x00008c00ff1c7b82 */ /* 0x000ea60000000800 */
[----:B------:R-:W-:Y:S04]  /*18f50*/  LDGSTS.E [R13+0x4004], desc[UR60][R174.64], !P6 ;  /* 0x04004000ae0d7fae */ /* 0x000fe8000f12187c */
[----:B------:R-:W-:Y:S04]  /*18f60*/  LDGSTS.E [R13+0x8004], desc[UR60][R176.64], !P6 ;  /* 0x08004000b00d7fae */ /* 0x000fe8000f12187c */
[----:B------:R-:W-:Y:S04]  /*18f70*/  LDGSTS.E [R13+0xc004], desc[UR60][R178.64], !P6 ;  /* 0x0c004000b20d7fae */ /* 0x000fe8000f12187c */
[----:B----4-:R-:W-:Y:S04]  /*18f80*/  LDGSTS.E [R13+0x8], desc[UR60][R182.64], !P1 ;  /* 0x00008000b60d7fae */ /* 0x010fe8000c92187c */
[----:B------:R-:W-:Y:S04]  /*18f90*/  LDGSTS.E [R13+0x4008], desc[UR60][R186.64], !P1 ;  /* 0x04008000ba0d7fae */ /* 0x000fe8000c92187c */
        /* <DEDUP_REMOVED lines=12> */
[----:B------:R-:W4:Y:S04]  /*19060*/  LDL.LU.64 R214, [R1+0x2d90] ;  /* 0x002d900001d67983 */ /* 0x000f280000300a00 */
[----:B------:R-:W3:Y:S04]  /*19070*/  LDL.64 R104, [R1+0x1cd0] ;  /* 0x001cd00001687983 */ /* 0x000ee80000100a00 */
[----:B------:R-:W2:Y:S04]  /*19080*/  LDL.64 R100, [R1+0x1cd8] ;  /* 0x001cd80001647983 */ /* 0x000ea80000100a00 */
[----:B------:R-:W4:Y:S01]  /*19090*/  LDL.64 R88, [R1+0x1ce0] ;  /* 0x001ce00001587983 */ /* 0x000f220000100a00 */
[----:B------:R-:W-:-:S02]  /*190a0*/  VIADD R24, R31, 0xffffffd9 ;  /* 0xffffffd91f187836 */ /* 0x000fc40000000000 */
[----:B------:R-:W4:Y:S01]  /*190b0*/  LDC R31, c[0x0][0x230] ;  /* 0x00008c00ff1f7b82 */ /* 0x000f220000000800 */
[----:B------:R-:W-:Y:S02]  /*190c0*/  LDGSTS.E [R13+0x18004], desc[UR60][R118.64], !P5 ;  /* 0x18004000760d7fae */ /* 0x000fe4000e92187c */
[----:B------:R-:W-:Y:S01]  /*190d0*/  ISETP.GE.U32.AND P3, PT, R24, 0x7fffff5a, PT ;  /* 0x7fffff5a1800780c */ /* 0x000fe20003f66070 */
[----:B-1----:R-:W-:Y:S01]  /*190e0*/  VIADD R24, R30, 0xffffffd8 ;  /* 0xffffffd81e187836 */ /* 0x002fe20000000000 */
[----:B------:R-:W-:Y:S03]  /*190f0*/  LDGSTS.E [R13+0x1c004], desc[UR60][R220.64], !P5 ;  /* 0x1c004000dc0d7fae */ /* 0x000fe6000e92187c */
[----:B------:R-:W1:Y:S01]  /*19100*/  LDC R30, c[0x0][0x230] ;  /* 0x00008c00ff1e7b82 */ /* 0x000e620000000800 */
[----:B------:R-:W-:Y:S02]  /*19110*/  ISETP.GE.U32.AND P1, PT, R24, 0x7fffff59, PT ;  /* 0x7fffff591800780c */ /* 0x000fe40003f26070 */
[----:B------:R-:W-:-:S04]  /*19120*/  IADD3 R24, R26, -0x45, RZ ;  /* 0xffffffbb1a187810 */ /* 0x000fc80007ffe0ff */
[----:B------:R-:W-:Y:S01]  /*19130*/  ISETP.GE.U32.AND P2, PT, R24, 0x7fffff3c, PT ;  /* 0x7fffff3c1800780c */ /* 0x000fe20003f46070 */
[----:B------:R-:W-:Y:S01]  /*19140*/  LDGSTS.E [R13+0x10008], desc[UR60][R124.64], !P3 ;  /* 0x100080007c0d7fae */ /* 0x000fe2000d92187c */
[----:B------:R-:W1:Y:S03]  /*19150*/  LDC R26, c[0x0][0x230] ;  /* 0x00008c00ff1a7b82 */ /* 0x000e660000000800 */
[----:B------:R-:W-:Y:S04]  /*19160*/  LDGSTS.E [R13+0x14008], desc[UR60][R116.64], !P3 ;  /* 0x14008000740d7fae */ /* 0x000fe8000d92187c */
[----:B------:R-:W-:Y:S04]  /*19170*/  LDGSTS.E [R13+0x18008], desc[UR60][R114.64], !P3 ;  /* 0x18008000720d7fae */ /* 0x000fe8000d92187c */
[----:B------:R-:W-:Y:S04]  /*19180*/  LDGSTS.E [R13+0x1c008], desc[UR60][R222.64], !P3 ;  /* 0x1c008000de0d7fae */ /* 0x000fe8000d92187c */
[----:B------:R-:W-:Y:S04]  /*19190*/  LDGSTS.E [R13+0x1000c], desc[UR60][R112.64], !P1 ;  /* 0x1000c000700d7fae */ /* 0x000fe8000c92187c */
[----:B------:R-:W4:Y:S04]  /*191a0*/  LDL.LU.64 R220, [R1+0x2d88] ;  /* 0x002d880001dc7983 */ /* 0x000f280000300a00 */
[----:B------:R-:W-:Y:S04]  /*191b0*/  LDGSTS.E [R13+0x1400c], desc[UR60][R110.64], !P1 ;  /* 0x1400c0006e0d7fae */ /* 0x000fe8000c92187c */
[----:B------:R-:W4:Y:S04]  /*191c0*/  LDL.64 R122, [R1+0x1cf0] ;  /* 0x001cf000017a7983 */ /* 0x000f280000100a00 */
[----:B------:R-:W-:Y:S04]  /*191d0*/  LDGSTS.E [R13+0x1800c], desc[UR60][R108.64], !P1 ;  /* 0x1800c0006c0d7fae */ /* 0x000fe8000c92187c */
[----:B------:R-:W4:Y:S04]  /*191e0*/  LDL.64 R120, [R1+0x1cf8] ;  /* 0x001cf80001787983 */ /* 0x000f280000100a00 */
[----:B------:R-:W-:Y:S04]  /*191f0*/  LDGSTS.E [R13+0x1c00c], desc[UR60][R224.64], !P1 ;  /* 0x1c00c000e00d7fae */ /* 0x000fe8000c92187c */
[----:B------:R-:W4:Y:S04]  /*19200*/  LDL.64 R118, [R1+0x1d00] ;  /* 0x001d000001767983 */ /* 0x000f280000100a00 */
[----:B------:R-:W4:Y:S04]  /*19210*/  LDL.64 R116, [R1+0x1d10] ;  /* 0x001d100001747983 */ /* 0x000f280000100a00 */
[----:B------:R-:W4:Y:S04]  /*19220*/  LDL.64 R114, [R1+0x1d18] ;  /* 0x001d180001727983 */ /* 0x000f280000100a00 */
[----:B------:R-:W4:Y:S04]  /*19230*/  LDL.LU.64 R222, [R1+0x2d80] ;  /* 0x002d800001de7983 */ /* 0x000f280000300a00 */
[----:B------:R-:W4:Y:S04]  /*19240*/  LDL.LU.64 R224, [R1+0x2d78] ;  /* 0x002d780001e07983 */ /* 0x000f280000300a00 */
[----:B------:R-:W4:Y:S04]  /*19250*/  LDL.64 R112, [R1+0x1d30] ;  /* 0x001d300001707983 */ /* 0x000f280000100a00 */
[----:B------:R-:W4:Y:S04]  /*19260*/  LDL.64 R110, [R1+0x1d38] ;  /* 0x001d3800016e7983 */ /* 0x000f280000100a00 */
[----:B------:R-:W4:Y:S04]  /*19270*/  LDL.64 R108, [R1+0x20d0] ;  /* 0x0020d000016c7983 */ /* 0x000f280000100a00 */
[----:B---3--:R-:W-:Y:S04]  /*19280*/  LDGSTS.E [R13+0x20000], desc[UR60][R104.64], !P2 ;  /* 0x20000000680d7fae */ /* 0x008fe8000d12187c */
[----:B--2---:R-:W-:Y:S04]  /*19290*/  LDGSTS.E [R13+0x24000], desc[UR60][R100.64], !P2 ;  /* 0x24000000640d7fae */ /* 0x004fe8000d12187c */
[----:B----4-:R-:W-:Y:S04]  /*192a0*/  LDGSTS.E [R13+0x28000], desc[UR60][R88.64], !P2 ;  /* 0x28000000580d7fae */ /* 0x010fe8000d12187c */
[----:B------:R-:W2:Y:S04]  /*192b0*/  LDL.64 R104, [R1+0x20d8] ;  /* 0x0020d80001687983 */ /* 0x000ea80000100a00 */
[----:B------:R-:W3:Y:S04]  /*192c0*/  LDL.64 R100, [R1+0x20f0] ;  /* 0x0020f00001647983 */ /* 0x000ee80000100a00 */
[----:B------:R-:W-:Y:S04]  /*192d0*/  LDGSTS.E [R13+0x2c000], desc[UR60][R228.64], !P2 ;  /* 0x2c000000e40d7fae */ /* 0x000fe8000d12187c */
[----:B------:R-:W4:Y:S01]  /*192e0*/  LDL.LU.64 R228, [R1+0x2d70] ;  /* 0x002d700001e47983 */ /* 0x000f220000300a00 */
[----:B------:R-:W-:-:S02]  /*192f0*/  VIADD R24, R25, 0xffffffba ;  /* 0xffffffba19187836 */ /* 0x000fc40000000000 */
[----:B------:R-:W1:Y:S01]  /*19300*/  LDC R25, c[0x0][0x230] ;  /* 0x00008c00ff197b82 */ /* 0x000e620000000800 */
[----:B------:R-:W3:Y:S02]  /*19310*/  LDL.64 R88, [R1+0x2110] ;  /* 0x0021100001587983 */ /* 0x000ee40000100a00 */
[----:B------:R-:W-:Y:S01]  /*19320*/  ISETP.GE.U32.AND P4, PT, R24, 0x7fffff3b, PT ;  /* 0x7fffff3b1800780c */ /* 0x000fe20003f86070 */
[----:B------:R-:W-:-:S04]  /*19330*/  VIADD R24, R27, 0xffffffb9 ;  /* 0xffffffb91b187836 */ /* 0x000fc80000000000 */
[----:B------:R-:W1:Y:S01]  /*19340*/  LDC R27, c[0x0][0x230] ;  /* 0x00008c00ff1b7b82 */ /* 0x000e620000000800 */
[----:B------:R-:W-:-:S07]  /*19350*/  ISETP.GE.U32.AND P5, PT, R24, 0x7fffff3a, PT ;  /* 0x7fffff3a1800780c */ /* 0x000fce0003fa6070 */
[----:B------:R-:W-:Y:S04]  /*19360*/  LDGSTS.E [R13+0x20004], desc[UR60][R122.64], !P4 ;  /* 0x200040007a0d7fae */ /* 0x000fe8000e12187c */
[----:B------:R-:W-:Y:S04]  /*19370*/  LDGSTS.E [R13+0x24004], desc[UR60][R120.64], !P4 ;  /* 0x24004000780d7fae */ /* 0x000fe8000e12187c */
[----:B------:R-:W-:Y:S04]  /*19380*/  LDGSTS.E [R13+0x28004], desc[UR60][R118.64], !P4 ;  /* 0x28004000760d7fae */ /* 0x000fe8000e12187c */
[----:B------:R-:W-:Y:S04]  /*19390*/  LDGSTS.E [R13+0x2c004], desc[UR60][R232.64], !P4 ;  /* 0x2c004000e80d7fae */ /* 0x000fe8000e12187c */
[----:B------:R-:W-:Y:S04]  /*193a0*/  LDGSTS.E [R13+0x20008], desc[UR60][R116.64], !P5 ;  /* 0x20008000740d7fae */ /* 0x000fe8000e92187c */
[----:B------:R-:W-:Y:S04]  /*193b0*/  LDGSTS.E [R13+0x24008], desc[UR60][R114.64], !P5 ;  /* 0x24008000720d7fae */ /* 0x000fe8000e92187c */
[----:B------:R-:W3:Y:S04]  /*193c0*/  LDL.LU.64 R232, [R1+0x2d68] ;  /* 0x002d680001e87983 */ /* 0x000ee80000300a00 */
[----:B----4-:R-:W-:Y:S01]  /*193d0*/  LDGSTS.E [R13+0x28008], desc[UR60][R228.64], !P5 ;  /* 0x28008000e40d7fae */ /* 0x010fe2000e92187c */
[----:B------:R-:W-:-:S02]  /*193e0*/  VIADD R24, R29, 0xffffffb8 ;  /* 0xffffffb81d187836 */ /* 0x000fc40000000000 */
[----:B------:R-:W4:Y:S01]  /*193f0*/  LDC R29, c[0x0][0x230] ;  /* 0x00008c00ff1d7b82 */ /* 0x000f220000000800 */
[----:B------:R1:W-:Y:S04]  /*19400*/  LDGSTS.E [R13+0x2c008], desc[UR60][R32.64], !P5 ;  /* 0x2c008000200d7fae */ /* 0x0003e8000e92187c */
[----:B------:R-:W4:Y:S01]  /*19410*/  LDL.LU.64 R228, [R1+0x2d60] ;  /* 0x002d600001e47983 */ /* 0x000f220000300a00 */
[----:B------:R-:W-:Y:S01]  /*19420*/  ISETP.GE.U32.AND P3, PT, R24, 0x7fffff39, PT ;  /* 0x7fffff391800780c */ /* 0x000fe20003f66070 */
[----:B------:R-:W-:Y:S02]  /*19430*/  VIADD R24, R28, 0xffffff9b ;  /* 0xffffff9b1c187836 */ /* 0x000fe40000000000 */
[----:B------:R-:W4:Y:S03]  /*19440*/  LDC R28, c[0x0][0x230] ;  /* 0x00008c00ff1c7b82 */ /* 0x000f260000000800 */
[----:B------:R-:W-:Y:S01]  /*19450*/  ISETP.GE.U32.AND P1, PT, R24, 0x7fffff1c, PT ;  /* 0x7fffff1c1800780c */ /* 0x000fe20003f26070 */
[----:B------:R-:W-:-:S02]  /*19460*/  VIADD R24, R31, 0xffffff9a ;  /* 0xffffff9a1f187836 */ /* 0x000fc40000000000 */
[--C-:B------:R-:W-:Y:S02]  /*19470*/  IMAD.WIDE R210, R210, 0x4, R2.reuse ;  /* 0x00000004d2d27825 */ /* 0x100fe400078e0202 */
[----:B------:R-:W4:Y:S01]  /*19480*/  LDC R31, c[0x0][0x230] ;  /* 0x00008c00ff1f7b82 */ /* 0x000f220000000800 */
[----:B------:R-:W-:Y:S01]  /*19490*/  ISETP.GE.U32.AND P2, PT, R24, 0x7fffff1b, PT ;  /* 0x7fffff1b1800780c */ /* 0x000fe20003f46070 */
[----:B------:R-:W-:Y:S04]  /*194a0*/  LDGSTS.E [R13+0x2000c], desc[UR60][R112.64], !P3 ;  /* 0x2000c000700d7fae */ /* 0x000fe8000d92187c */
[----:B------:R-:W-:Y:S01]  /*194b0*/  LDGSTS.E [R13+0x2400c], desc[UR60][R110.64], !P3 ;  /* 0x2400c0006e0d7fae */ /* 0x000fe2000d92187c */
[--C-:B------:R-:W-:Y:S01]  /*194c0*/  IMAD.WIDE R218, R218, 0x4, R2.reuse ;  /* 0x00000004dada7825 */ /* 0x100fe200078e0202 */
[----:B-1----:R-:W1:Y:S02]  /*194d0*/  LDC R32, c[0x0][0x230] ;  /* 0x00008c00ff207b82 */ /* 0x002e640000000800 */
[----:B------:R-:W-:Y:S04]  /*194e0*/  LDGSTS.E [R13+0x2800c], desc[UR60][R224.64], !P3 ;  /* 0x2800c000e00d7fae */ /* 0x000fe8000d92187c */
[----:B------:R-:W-:Y:S01]  /*194f0*/  LDGSTS.E [R13+0x2c00c], desc[UR60][R216.64], !P3 ;  /* 0x2c00c000d80d7fae */ /* 0x000fe2000d92187c */
[----:B------:R-:W-:Y:S01]  /*19500*/  IMAD.WIDE R226, R226, 0x4, R2 ;  /* 0x00000004e2e27825 */ /* 0x000fe200078e0202 */
[----:B------:R-:W-:Y:S01]  /*19510*/  UIADD3 UR5, UR51, -0x55, URZ ;  /* 0xffffffab33057890 */ /* 0x000fe2000fffe03f */
[----:B------:R-:W1:Y:S01]  /*19520*/  LDC R33, c[0x0][0x230] ;  /* 0x00008c00ff217b82 */ /* 0x000e620000000800 */
[----:B------:R-:W-:Y:S04]  /*19530*/  LDGSTS.E [R13+0x30000], desc[UR60][R108.64], !P1 ;  /* 0x300000006c0d7fae */ /* 0x000fe8000c92187c */
[----:B------:R-:W4:Y:S04]  /*19540*/  LDL.LU.64 R224, [R1+0x2d58] ;  /* 0x002d580001e07983 */ /* 0x000f280000300a00 */
[----:B--2---:R-:W-:Y:S04]  /*19550*/  LDGSTS.E [R13+0x34000], desc[UR60][R104.64], !P1 ;  /* 0x34000000680d7fae */ /* 0x004fe8000c92187c */
        /* <DEDUP_REMOVED lines=13> */
[----:B------:R-:W-:-:S02]  /*19630*/  ISETP.GE.U32.AND P4, PT, R24, 0x7fffff1a, PT ;  /* 0x7fffff1a1800780c */ /* 0x000fc40003f86070 */
[----:B------:R-:W-:Y:S01]  /*19640*/  IADD3 R24, R25, -0x68, RZ ;  /* 0xffffff9819187810 */ /* 0x000fe20007ffe0ff */
[----:B------:R-:W2:Y:S03]  /*19650*/  LDL.LU.64 R230, [R1+0x2d28] ;  /* 0x002d280001e67983 */ /* 0x000ea60000300a00 */
        /* <DEDUP_REMOVED lines=19> */
[----:B------:R-:W4:Y:S01]  /*19790*/  LDL.64 R108, [R1+0x1158] ;  /* 0x00115800016c7983 */ /* 0x000f220000100a00 */
[----:B------:R-:W-:-:S02]  /*197a0*/  VIADD R25, R29, 0xfffffff7 ;  /* 0xfffffff71d197836 */ /* 0x000fc40000000000 */
[----:B------:R-:W-:Y:S01]  /*197b0*/  VIADD R24, R30, 0xfffffff6 ;  /* 0xfffffff61e187836 */ /* 0x000fe20000000000 */
[----:B-1----:R-:W-:Y:S01]  /*197c0*/  LOP3.LUT R13, R0, 0x20, RZ, 0x3c, !PT ;  /* 0x00000020000d7812 */ /* 0x002fe200078e3cff */
[----:B------:R-:W4:Y:S01]  /*197d0*/  LDL.64 R130, [R1+0x1160] ;  /* 0x0011600001827983 */ /* 0x000f220000100a00 */
[----:B------:R-:W-:Y:S01]  /*197e0*/  ISETP.GE.U32.AND P3, PT, R25, 0x7fffff78, PT ;  /* 0x7fffff781900780c */ /* 0x000fe20003f66070 */
[----:B------:R-:W-:Y:S01]  /*197f0*/  IMAD.WIDE R234, R234, 0x4, R2 ;  /* 0x00000004eaea7825 */ /* 0x000fe200078e0202 */
[----:B------:R-:W-:Y:S01]  /*19800*/  ISETP.GE.U32.AND P6, PT, R24, 0x7fffff77, PT ;  /* 0x7fffff771800780c */ /* 0x000fe20003fc6070 */
[----:B------:R-:W4:Y:S01]  /*19810*/  LDL.64 R128, [R1+0x1168] ;  /* 0x0011680001807983 */ /* 0x000f220000100a00 */
[----:B------:R-:W1:Y:S01]  /*19820*/  LDC R30, c[0x0][0x230] ;  /* 0x00008c00ff1e7b82 */ /* 0x000e620000000800 */
[----:B------:R-:W-:Y:S02]  /*19830*/  VIADD R24, R26, 0xfffffff5 ;  /* 0xfffffff51a187836 */ /* 0x000fe40000000000 */
[----:B------:R-:W-:Y:S01]  /*19840*/  VIADD R25, R27, 0xfffffff4 ;  /* 0xfffffff41b197836 */ /* 0x000fe20000000000 */
[----:B------:R-:W4:Y:S01]  /*19850*/  LDL.64 R126, [R1+0x1170] ;  /* 0x00117000017e7983 */ /* 0x000f220000100a00 */
[----:B------:R-:W-:Y:S01]  /*19860*/  VIADD R13, R13, UR50 ;  /* 0x000000320d0d7c36 */ /* 0x000fe20008000000 */
[----:B------:R-:W-:Y:S01]  /*19870*/  ISETP.GE.U32.AND P1, PT, R24, 0x7fffff76, PT ;  /* 0x7fffff761800780c */ /* 0x000fe20003f26070 */
[----:B------:R-:W-:Y:S01]  /*19880*/  VIADD R24, R28, 0xffffffd7 ;  /* 0xffffffd71c187836 */ /* 0x000fe20000000000 */
[----:B------:R-:W-:Y:S01]  /*19890*/  ISETP.GE.U32.AND P2, PT, R25, 0x7fffff75, PT ;  /* 0x7fffff751900780c */ /* 0x000fe20003f46070 */
[----:B------:R-:W4:Y:S01]  /*198a0*/  LDL.64 R124, [R1+0x1178] ;  /* 0x00117800017c7983 */ /* 0x000f220000100a00 */
[----:B------:R-:W1:Y:S02]  /*198b0*/  LDC R26, c[0x0][0x230] ;  /* 0x00008c00ff1a7b82 */ /* 0x000e640000000800 */
[----:B------:R-:W-:Y:S01]  /*198c0*/  ISETP.GE.U32.AND P4, PT, R24, 0x7fffff58, PT ;  /* 0x7fffff581800780c */ /* 0x000fe20003f86070 */
[----:B------:R-:W4:Y:S04]  /*198d0*/  LDL.64 R104, [R1+0x1180] ;  /* 0x0011800001687983 */ /* 0x000f280000100a00 */
[----:B------:R-:W4:Y:S01]  /*198e0*/  LDL.64 R122, [R1+0x1188] ;  /* 0x00118800017a7983 */ /* 0x000f220000100a00 */
[----:B------:R-:W1:Y:S03]  /*198f0*/  LDC R27, c[0x0][0x230] ;  /* 0x00008c00ff1b7b82 */ /* 0x000e660000000800 */
[----:B------:R-:W4:Y:S04]  /*19900*/  LDL.64 R100, [R1+0x1190] ;  /* 0x0011900001647983 */ /* 0x000f280000100a00 */
[----:B------:R-:W4:Y:S01]  /*19910*/  LDL.64 R88, [R1+0x1198] ;  /* 0x0011980001587983 */ /* 0x000f220000100a00 */
[----:B------:R-:W1:Y:S03]  /*19920*/  LDC R29, c[0x0][0x230] ;  /* 0x00008c00ff1d7b82 */ /* 0x000e660000000800 */
[----:B------:R-:W4:Y:S04]  /*19930*/  LDL.64 R120, [R1+0x11a0] ;  /* 0x0011a00001787983 */ /* 0x000f280000100a00 */
[----:B------:R-:W4:Y:S04]  /*19940*/  LDL.64 R118, [R1+0x11a8] ;  /* 0x0011a80001767983 */ /* 0x000f280000100a00 */
[----:B------:R-:W4:Y:S04]  /*19950*/  LDL.64 R116, [R1+0x11b0] ;  /* 0x0011b00001747983 */ /* 0x000f280000100a00 */
[----:B------:R-:W4:Y:S04]  /*19960*/  LDL.64 R114, [R1+0x11b8] ;  /* 0x0011b80001727983 */ /* 0x000f280000100a00 */
[----:B---3--:R-:W-:Y:S01]  /*19970*/  LDGSTS.E [R13], desc[UR60][R204.64], !P3 ;  /* 0x00000000cc0d7fae */ /* 0x008fe2000d92187c */
[----:B------:R-:W3:Y:S03]  /*19980*/  LDC R25, c[0x0][0x230] ;  /* 0x00008c00ff197b82 */ /* 0x000ee60000000800 */
[----:B------:R-:W-:Y:S04]  /*19990*/  LDGSTS.E [R13+0x4000], desc[UR60][R206.64], !P3 ;  /* 0x04000000ce0d7fae */ /* 0x000fe8000d92187c */
[----:B------:R-:W-:Y:S01]  /*199a0*/  LDGSTS.E [R13+0x8000], desc[UR60][R208.64], !P3 ;  /* 0x08000000d00d7fae */ /* 0x000fe2000d92187c */
[----:B------:R-:W3:Y:S03]  /*199b0*/  LDC R28, c[0x0][0x230] ;  /* 0x00008c00ff1c7b82 */ /* 0x000ee60000000800 */
[----:B------:R-:W-:Y:S04]  /*199c0*/  LDGSTS.E [R13+0xc000], desc[UR60][R210.64], !P3 ;  /* 0x0c000000d20d7fae */ /* 0x000fe8000d92187c */
[----:B--2---:R-:W-:Y:S04]  /*199d0*/  LDGSTS.E [R13+0x4], desc[UR60][R212.64], !P6 ;  /* 0x00004000d40d7fae */ /* 0x004fe8000f12187c */
        /* <DEDUP_REMOVED lines=15> */
[----:B------:R-:W2:Y:S04]  /*19ad0*/  LDL.64 R112, [R1+0x1d50] ;  /* 0x001d500001707983 */ /* 0x000ea80000100a00 */
[----:B------:R-:W4:Y:S04]  /*19ae0*/  LDL.64 R110, [R1+0x1d58] ;  /* 0x001d5800016e7983 */ /* 0x000f280000100a00 */
[----:B------:R-:W3:Y:S01]  /*19af0*/  LDL.64 R108, [R1+0x1d60] ;  /* 0x001d6000016c7983 */ /* 0x000ee20000100a00 */
[----:B------:R-:W-:-:S02]  /*19b00*/  IADD3 R24, R31, -0x2a, RZ ;  /* 0xffffffd61f187810 */ /* 0x000fc40007ffe0ff */
[----:B------:R-:W3:Y:S02]  /*19b10*/  LDC R31, c[0x0][0x230] ;  /* 0x00008c00ff1f7b82 */ /* 0x000ee40000000800 */
[----:B------:R-:W-:Y:S01]  /*19b20*/  ISETP.GE.U32.AND P5, PT, R24, 0x7fffff57, PT ;  /* 0x7fffff571800780c */ /* 0x000fe20003fa6070 */
[----:B------:R-:W-:-:S05]  /*19b30*/  VIADD R24, R32, 0xffffffd5 ;  /* 0xffffffd520187836 */ /* 0x000fca0000000000 */
[----:B------:R-:W-:Y:S01]  /*19b40*/  ISETP.GE.U32.AND P3, PT, R24, 0x7fffff56, PT ;  /* 0x7fffff561800780c */ /* 0x000fe20003f66070 */
[----:B-1----:R-:W-:Y:S01]  /*19b50*/  VIADD R24, R30, 0xffffffd4 ;  /* 0xffffffd41e187836 */ /* 0x002fe20000000000 */
[----:B------:R-:W1:Y:S04]  /*19b60*/  LDC R32, c[0x0][0x230] ;  /* 0x00008c00ff207b82 */ /* 0x000e680000000800 */
[----:B------:R-:W-:Y:S01]  /*19b70*/  ISETP.GE.U32.AND P1, PT, R24, 0x7fffff55, PT ;  /* 0x7fffff551800780c */ /* 0x000fe20003f26070 */
[----:B------:R-:W-:Y:S01]  /*19b80*/  VIADD R24, R26, 0xffffffb7 ;  /* 0xffffffb71a187836 */ /* 0x000fe20000000000 */
[----:B------:R-:W-:Y:S02]  /*19b90*/  LDGSTS.E [R13+0x10004], desc[UR60][R130.64], !P5 ;  /* 0x10004000820d7fae */ /* 0x000fe4000e92187c */
[----:B------:R-:W1:Y:S02]  /*19ba0*/  LDC R26, c[0x0][0x230] ;  /* 0x00008c00ff1a7b82 */ /* 0x000e640000000800 */
[----:B------:R-:W-:Y:S01]  /*19bb0*/  ISETP.GE.U32.AND P2, PT, R24, 0x7fffff38, PT ;  /* 0x7fffff381800780c */ /* 0x000fe20003f46070 */
[----:B------:R-:W-:Y:S04]  /*19bc0*/  LDGSTS.E [R13+0x14004], desc[UR60][R128.64], !P5 ;  /* 0x14004000800d7fae */ /* 0x000fe8000e92187c */
[----:B------:R-:W-:Y:S01]  /*19bd0*/  LDGSTS.E [R13+0x18004], desc[UR60][R126.64], !P5 ;  /* 0x180040007e0d7fae */ /* 0x000fe2000e92187c */
[----:B------:R-:W1:Y:S03]  /*19be0*/  LDC R30, c[0x0][0x230] ;  /* 0x00008c00ff1e7b82 */ /* 0x000e660000000800 */
[----:B------:R-:W-:Y:S04]  /*19bf0*/  LDGSTS.E [R13+0x1c004], desc[UR60][R124.64], !P5 ;  /* 0x1c0040007c0d7fae */ /* 0x000fe8000e92187c */
[----:B------:R-:W-:Y:S04]  /*19c00*/  LDGSTS.E [R13+0x10008], desc[UR60][R104.64], !P3 ;  /* 0x10008000680d7fae */ /* 0x000fe8000d92187c */
[----:B------:R-:W-:Y:S04]  /*19c10*/  LDGSTS.E [R13+0x14008], desc[UR60][R122.64], !P3 ;  /* 0x140080007a0d7fae */ /* 0x000fe8000d92187c */
[----:B------:R-:W-:Y:S04]  /*19c20*/  LDGSTS.E [R13+0x18008], desc[UR60][R100.64], !P3 ;  /* 0x18008000640d7fae */ /* 0x000fe8000d92187c */
[----:B------:R-:W-:Y:S04]  /*19c30*/  LDGSTS.E [R13+0x1c008], desc[UR60][R88.64], !P3 ;  /* 0x1c008000580d7fae */ /* 0x000fe8000d92187c */
[----:B------:R-:W-:Y:S04]  /*19c40*/  LDGSTS.E [R13+0x1000c], desc[UR60][R120.64], !P1 ;  /* 0x1000c000780d7fae */ /* 0x000fe8000c92187c */
[----:B------:R-:W3:Y:S04]  /*19c50*/  LDL.64 R104, [R1+0x1d70] ;  /* 0x001d700001687983 */ /* 0x000ee80000100a00 */
[----:B------:R-:W-:Y:S04]  /*19c60*/  LDGSTS.E [R13+0x1400c], desc[UR60][R118.64], !P1 ;  /* 0x1400c000760d7fae */ /* 0x000fe8000c92187c */
[----:B------:R-:W3:Y:S04]  /*19c70*/  LDL.64 R100, [R1+0x1d78] ;  /* 0x001d780001647983 */ /* 0x000ee80000100a00 */
[----:B------:R-:W-:Y:S04]  /*19c80*/  LDGSTS.E [R13+0x1800c], desc[UR60][R116.64], !P1 ;  /* 0x1800c000740d7fae */ /* 0x000fe8000c92187c */
[----:B------:R-:W3:Y:S04]  /*19c90*/  LDL.64 R88, [R1+0x1d80] ;  /* 0x001d800001587983 */ /* 0x000ee80000100a00 */
[----:B------:R-:W-:Y:S04]  /*19ca0*/  LDGSTS.E [R13+0x1c00c], desc[UR60][R114.64], !P1 ;  /* 0x1c00c000720d7fae */ /* 0x000fe8000c92187c */
[----:B------:R-:W3:Y:S04]  /*19cb0*/  LDL.64 R130, [R1+0x1d90] ;  /* 0x001d900001827983 */ /* 0x000ee80000100a00 */
[----:B------:R-:W3:Y:S04]  /*19cc0*/  LDL.64 R128, [R1+0x1d98] ;  /* 0x001d980001807983 */ /* 0x000ee80000100a00 */
[----:B------:R-:W3:Y:S04]  /*19cd0*/  LDL.64 R126, [R1+0x1da0] ;  /* 0x001da000017e7983 */ /* 0x000ee80000100a00 */
[----:B--2---:R-:W-:Y:S04]  /*19ce0*/  LDGSTS.E [R13+0x20000], desc[UR60][R112.64], !P2 ;  /* 0x20000000700d7fae */ /* 0x004fe8000d12187c */
[----:B----4-:R-:W-:Y:S04]  /*19cf0*/  LDGSTS.E [R13+0x24000], desc[UR60][R110.64], !P2 ;  /* 0x240000006e0d7fae */ /* 0x010fe8000d12187c */
[----:B---3--:R-:W-:Y:S04]  /*19d00*/  LDGSTS.E [R13+0x28000], desc[UR60][R108.64], !P2 ;  /* 0x280000006c0d7fae */ /* 0x008fe8000d12187c */
[----:B------:R-:W-:Y:S04]  /*19d10*/  LDGSTS.E [R13+0x2c000], desc[UR60][R250.64], !P2 ;  /* 0x2c000000fa0d7fae */ /* 0x000fe8000d12187c */
[----:B------:R-:W2:Y:S04]  /*19d20*/  LDL.LU.64 R250, [R1+0x2ce8] ;  /* 0x002ce80001fa7983 */ /* 0x000ea80000300a00 */
[----:B------:R-:W3:Y:S04]  /*19d30*/  LDL.64 R124, [R1+0x1db0] ;  /* 0x001db000017c7983 */ /* 0x000ee80000100a00 */
[----:B------:R-:W4:Y:S04]  /*19d40*/  LDL.64 R122, [R1+0x1db8] ;  /* 0x001db800017a7983 */ /* 0x000f280000100a00 */
[----:B------:R-:W2:Y:S04]  /*19d50*/  LDL.64 R120, [R1+0x1dc0] ;  /* 0x001dc00001787983 */ /* 0x000ea80000100a00 */
[----:B------:R-:W2:Y:S04]  /*19d60*/  LDL.64 R118, [R1+0x2150] ;  /* 0x0021500001767983 */ /* 0x000ea80000100a00 */
[----:B------:R-:W2:Y:S04]  /*19d70*/  LDL.64 R116, [R1+0x2158] ;  /* 0x0021580001747983 */ /* 0x000ea80000100a00 */
[----:B------:R-:W2:Y:S01]  /*19d80*/  LDL.64 R114, [R1+0x2160] ;  /* 0x0021600001727983 */ /* 0x000ea20000100a00 */
[----:B------:R-:W-:-:S02]  /*19d90*/  VIADD R24, R25, 0xffffffb6 ;  /* 0xffffffb619187836 */ /* 0x000fc40000000000 */
[----:B------:R-:W1:Y:S01]  /*19da0*/  LDC R25, c[0x0][0x230] ;  /* 0x00008c00ff197b82 */ /* 0x000e620000000800 */
[----:B------:R-:W2:Y:S02]  /*19db0*/  LDL.64 R112, [R1+0x2170] ;  /* 0x0021700001707983 */ /* 0x000ea40000100a00 */
[----:B------:R-:W-:Y:S01]  /*19dc0*/  ISETP.GE.U32.AND P4, PT, R24, 0x7fffff37, PT ;  /* 0x7fffff371800780c */ /* 0x000fe20003f86070 */
[----:B------:R-:W-:Y:S01]  /*19dd0*/  VIADD R24, R27, 0xffffffb5 ;  /* 0xffffffb51b187836 */ /* 0x000fe20000000000 */
[----:B------:R-:W2:Y:S03]  /*19de0*/  LDL.64 R110, [R1+0x2178] ;  /* 0x00217800016e7983 */ /* 0x000ea60000100a00 */
[----:B------:R-:W1:Y:S01]  /*19df0*/  LDC R27, c[0x0][0x230] ;  /* 0x00008c00ff1b7b82 */ /* 0x000e620000000800 */
[----:B------:R-:W-:Y:S01]  /*19e00*/  ISETP.GE.U32.AND P5, PT, R24, 0x7fffff36, PT ;  /* 0x7fffff361800780c */ /* 0x000fe20003fa6070 */
[----:B------:R-:W-:Y:S01]  /*19e10*/  VIADD R24, R29, 0xffffffb4 ;  /* 0xffffffb41d187836 */ /* 0x000fe20000000000 */
[----:B------:R-:W2:Y:S04]  /*19e20*/  LDL.64 R108, [R1+0x2180] ;  /* 0x00218000016c7983 */ /* 0x000ea80000100a00 */
[----:B------:R-:W-:Y:S01]  /*19e30*/  ISETP.GE.U32.AND P3, PT, R24, 0x7fffff35, PT ;  /* 0x7fffff351800780c */ /* 0x000fe20003f66070 */
[----:B------:R-:W-:Y:S01]  /*19e40*/  LDGSTS.E [R13+0x20004], desc[UR60][R104.64], !P4 ;  /* 0x20004000680d7fae */ /* 0x000fe2000e12187c */
[----:B------:R-:W-:Y:S01]  /*19e50*/  IADD3 R24, R28, -0x69, RZ ;  /* 0xffffff971c187810 */ /* 0x000fe20007ffe0ff */
[----:B------:R-:W1:Y:S03]  /*19e60*/  LDC R29, c[0x0][0x230] ;  /* 0x00008c00ff1d7b82 */ /* 0x000e660000000800 */
[----:B------:R-:W-:Y:S01]  /*19e70*/  ISETP.GE.U32.AND P1, PT, R24, 0x7fffff18, PT ;  /* 0x7fffff181800780c */ /* 0x000fe20003f26070 */
[----:B------:R-:W-:Y:S04]  /*19e80*/  LDGSTS.E [R13+0x24004], desc[UR60][R100.64], !P4 ;  /* 0x24004000640d7fae */ /* 0x000fe8000e12187c */
[----:B------:R-:W1:Y:S01]  /*19e90*/  LDC R28, c[0x0][0x230] ;  /* 0x00008c00ff1c7b82 */ /* 0x000e620000000800 */
[----:B------:R-:W2:Y:S04]  /*19ea0*/  LDL.64 R104, [R1+0x2190] ;  /* 0x0021900001687983 */ /* 0x000ea80000100a00 */
[----:B------:R-:W-:Y:S04]  /*19eb0*/  LDGSTS.E [R13+0x28004], desc[UR60][R88.64], !P4 ;  /* 0x28004000580d7fae */ /* 0x000fe8000e12187c */
[----:B------:R-:W-:Y:S04]  /*19ec0*/  LDGSTS.E [R13+0x2c004], desc[UR60][R242.64], !P4 ;  /* 0x2c004000f20d7fae */ /* 0x000fe8000e12187c */
[----:B------:R-:W-:Y:S04]  /*19ed0*/  LDGSTS.E [R13+0x20008], desc[UR60][R130.64], !P5 ;  /* 0x20008000820d7fae */ /* 0x000fe8000e92187c */
[----:B------:R-:W-:Y:S04]  /*19ee0*/  LDGSTS.E [R13+0x24008], desc[UR60][R128.64], !P5 ;  /* 0x24008000800d7fae */ /* 0x000fe8000e92187c */
[----:B------:R-:W-:Y:S04]  /*19ef0*/  LDGSTS.E [R13+0x28008], desc[UR60][R126.64], !P5 ;  /* 0x280080007e0d7fae */ /* 0x000fe8000e92187c */
[----:B------:R-:W-:Y:S04]  /*19f00*/  LDGSTS.E [R13+0x2c008], desc[UR60][R244.64], !P5 ;  /* 0x2c008000f40d7fae */ /* 0x000fe8000e92187c */
[----:B------:R-:W2:Y:S04]  /*19f10*/  LDL.64 R100, [R1+0x2198] ;  /* 0x0021980001647983 */ /* 0x000ea80000100a00 */
[----:B------:R-:W2:Y:S04]  /*19f20*/  LDL.LU.64 R242, [R1+0x2ce0] ;  /* 0x002ce00001f27983 */ /* 0x000ea80000300a00 */
[----:B------:R-:W2:Y:S04]  /*19f30*/  LDL.64 R88, [R1+0x21b0] ;  /* 0x0021b00001587983 */ /* 0x000ea80000100a00 */
[----:B------:R-:W2:Y:S04]  /*19f40*/  LDL.LU.64 R244, [R1+0x2cd8] ;  /* 0x002cd80001f47983 */ /* 0x000ea80000300a00 */
[----:B---3--:R-:W-:Y:S04]  /*19f50*/  LDGSTS.E [R13+0x2000c], desc[UR60][R124.64], !P3 ;  /* 0x2000c0007c0d7fae */ /* 0x008fe8000d92187c */
[----:B----4-:R-:W-:Y:S04]  /*19f60*/  LDGSTS.E [R13+0x2400c], desc[UR60][R122.64], !P3 ;  /* 0x2400c0007a0d7fae */ /* 0x010fe8000d92187c */
[----:B--2---:R-:W-:Y:S04]  /*19f70*/  LDGSTS.E [R13+0x2800c], desc[UR60][R120.64], !P3 ;  /* 0x2800c000780d7fae */ /* 0x004fe8000d92187c */
[----:B------:R-:W-:Y:S04]  /*19f80*/  LDGSTS.E [R13+0x2c00c], desc[UR60][R240.64], !P3 ;  /* 0x2c00c000f00d7fae */ /* 0x000fe8000d92187c */
[----:B------:R-:W-:Y:S04]  /*19f90*/  LDGSTS.E [R13+0x30000], desc[UR60][R118.64], !P1 ;  /* 0x30000000760d7fae */ /* 0x000fe8000c92187c */
[----:B------:R-:W-:Y:S04]  /*19fa0*/  LDGSTS.E [R13+0x34000], desc[UR60][R116.64], !P1 ;  /* 0x34000000740d7fae */ /* 0x000fe8000c92187c */
[----:B------:R-:W2:Y:S04]  /*19fb0*/  LDL.LU.64 R240, [R1+0x2cd0] ;  /* 0x002cd00001f07983 */ /* 0x000ea80000300a00 */
[----:B------:R-:W-:Y:S04]  /*19fc0*/  LDGSTS.E [R13+0x38000], desc[UR60][R114.64], !P1 ;  /* 0x38000000720d7fae */ /* 0x000fe8000c92187c */
[----:B------:R-:W-:Y:S04]  /*19fd0*/  LDGSTS.E [R13+0x3c000], desc[UR60][R238.64], !P1 ;  /* 0x3c000000ee0d7fae */ /* 0x000fe8000c92187c */
[----:B------:R-:W3:Y:S01]  /*19fe0*/  LDL.LU.64 R238, [R1+0x2cc8] ;  /* 0x002cc80001ee7983 */ /* 0x000ee20000300a00 */
[----:B------:R-:W-:-:S02]  /*19ff0*/  VIADD R24, R31, 0xffffff96 ;  /* 0xffffff961f187836 */ /* 0x000fc40000000000 */
[----:B------:R-:W4:Y:S03]  /*1a000*/  LDC R31, c[0x0][0x230] ;  /* 0x00008c00ff1f7b82 */ /* 0x000f260000000800 */
[----:B------:R-:W-:Y:S01]  /*1a010*/  ISETP.GE.U32.AND P2, PT, R24, 0x7fffff17, PT ;  /* 0x7fffff171800780c */ /* 0x000fe20003f46070 */
[----:B-1----:R-:W-:-:S04]  /*1a020*/  VIADD R24, R26, 0xffffff95 ;  /* 0xffffff951a187836 */ /* 0x002fc80000000000 */
[----:B------:R-:W1:Y:S01]  /*1a030*/  LDC R26, c[0x0][0x230] ;  /* 0x00008c00ff1a7b82 */ /* 0x000e620000000800 */
[----:B------:R-:W-:Y:S01]  /*1a040*/  ISETP.GE.U32.AND P4, PT, R24, 0x7fffff16, PT ;  /* 0x7fffff161800780c */ /* 0x000fe20003f86070 */
[----:B------:R-:W-:-:S05]  /*1a050*/  VIADD R24, R25, 0xffffff94 ;  /* 0xffffff9419187836 */ /* 0x000fca0000000000 */
[----:B------:R-:W-:Y:S01]  /*1a060*/  ISETP.GE.U32.AND P5, PT, R24, 0x7fffff15, PT ;  /* 0x7fffff151800780c */ /* 0x000fe20003fa6070 */
[----:B------:R-:W-:Y:S04]  /*1a070*/  LDGSTS.E [R13+0x30004], desc[UR60][R112.64], !P2 ;  /* 0x30004000700d7fae */ /* 0x000fe8000d12187c */
[----:B------:R-:W-:Y:S04]  /*1a080*/  LDGSTS.E [R13+0x34004], desc[UR60][R110.64], !P2 ;  /* 0x340040006e0d7fae */ /* 0x000fe8000d12187c */
[----:B------:R-:W-:Y:S04]  /*1a090*/  LDGSTS.E [R13+0x38004], desc[UR60][R108.64], !P2 ;  /* 0x380040006c0d7fae */ /* 0x000fe8000d12187c */
[----:B------:R-:W-:Y:S04]  /*1a0a0*/  LDGSTS.E [R13+0x3c004], desc[UR60][R248.64], !P2 ;  /* 0x3c004000f80d7fae */ /* 0x000fe8000d12187c */
[----:B------:R-:W-:Y:S04]  /*1a0b0*/  LDGSTS.E [R13+0x30008], desc[UR60][R104.64], !P4 ;  /* 0x30008000680d7fae */ /* 0x000fe8000e12187c */
[----:B------:R-:W-:Y:S04]  /*1a0c0*/  LDGSTS.E [R13+0x34008], desc[UR60][R100.64], !P4 ;  /* 0x34008000640d7fae */ /* 0x000fe8000e12187c */
[----:B------:R-:W4:Y:S04]  /*1a0d0*/  LDL.LU.64 R248, [R1+0x2cc0] ;  /* 0x002cc00001f87983 */ /* 0x000f280000300a00 */
[----:B--2---:R-:W-:Y:S04]  /*1a0e0*/  LDGSTS.E [R13+0x38008], desc[UR60][R240.64], !P4 ;  /* 0x38008000f00d7fae */ /* 0x004fe8000e12187c */
[----:B------:R-:W-:Y:S04]  /*1a0f0*/  LDGSTS.E [R13+0x3c008], desc[UR60][R246.64], !P4 ;  /* 0x3c008000f60d7fae */ /* 0x000fe8000e12187c */
[----:B------:R-:W-:Y:S04]  /*1a100*/  LDGSTS.E [R13+0x3000c], desc[UR60][R88.64], !P5 ;  /* 0x3000c000580d7fae */ /* 0x000fe8000e92187c */
[----:B------:R-:W2:Y:S04]  /*1a110*/  LDL.LU.64 R240, [R1+0x2cb8] ;  /* 0x002cb80001f07983 */ /* 0x000ea80000300a00 */
[----:B------:R-:W4:Y:S04]  /*1a120*/  LDL.LU.64 R246, [R1+0x2cb0] ;  /* 0x002cb00001f67983 */ /* 0x000f280000300a00 */
[----:B---3--:R-:W-:Y:S04]  /*1a130*/  LDGSTS.E [R13+0x3400c], desc[UR60][R238.64], !P5 ;  /* 0x3400c000ee0d7fae */ /* 0x008fe8000e92187c */
[----:B------:R-:W-:Y:S04]  /*1a140*/  LDGSTS.E [R13+0x3800c], desc[UR60][R244.64], !P5 ;  /* 0x3800c000f40d7fae */ /* 0x000fe8000e92187c */
[----:B------:R3:W-:Y:S04]  /*1a150*/  LDGSTS.E [R13+0x3c00c], desc[UR60][R236.64], !P5 ;  /* 0x3c00c000ec0d7fae */ /* 0x0007e8000e92187c */
[----:B------:R-:W2:Y:S04]  /*1a160*/  LDL.LU.64 R238, [R1+0x2ca8] ;  /* 0x002ca80001ee7983 */ /* 0x000ea80000300a00 */
[----:B------:R-:W4:Y:S04]  /*1a170*/  LDL.LU.64 R244, [R1+0x2ca0] ;  /* 0x002ca00001f47983 */ /* 0x000f280000300a00 */
[----:B------:R-:W2:Y:S04]  /*1a180*/  LDL.LU.64 R236, [R1+0x2c98] ;  /* 0x002c980001ec7983 */ /* 0x000ea80000300a00 */
[----:B------:R-:W4:Y:S04]  /*1a190*/  LDL.64 R112, [R1+0xe00] ;  /* 0x000e000001707983 */ /* 0x000f280000100a00 */
[----:B------:R-:W4:Y:S04]  /*1a1a0*/  LDL.64 R104, [R1+0xe08] ;  /* 0x000e080001687983 */ /* 0x000f280000100a00 */
[----:B------:R-:W4:Y:S04]  /*1a1b0*/  LDL.64 R100, [R1+0xe10] ;  /* 0x000e100001647983 */ /* 0x000f280000100a00 */
[----:B------:R-:W4:Y:S01]  /*1a1c0*/  LDL.64 R88, [R1+0xe18] ;  /* 0x000e180001587983 */ /* 0x000f220000100a00 */
[----:B------:R-:W-:-:S02]  /*1a1d0*/  VIADD R25, R29, 0xfffffff3 ;  /* 0xfffffff31d197836 */ /* 0x000fc40000000000 */
[----:B------:R-:W-:Y:S01]  /*1a1e0*/  VIADD R24, R30, 0xfffffff2 ;  /* 0xfffffff21e187836 */ /* 0x000fe20000000000 */
[----:B---3--:R-:W-:Y:S01]  /*1a1f0*/  LOP3.LUT R13, R0, 0x30, RZ, 0x3c, !PT ;  /* 0x00000030000d7812 */ /* 0x008fe200078e3cff */
[----:B------:R-:W3:Y:S01]  /*1a200*/  LDL.64 R124, [R1+0xe20] ;  /* 0x000e2000017c7983 */ /* 0x000ee20000100a00 */
[----:B------:R-:W-:Y:S01]  /*1a210*/  ISETP.GE.U32.AND P3, PT, R25, 0x7fffff74, PT ;  /* 0x7fffff741900780c */ /* 0x000fe20003f66070 */
[----:B------:R-:W3:Y:S01]  /*1a220*/  LDC R30, c[0x0][0x230] ;  /* 0x00008c00ff1e7b82 */ /* 0x000ee20000000800 */
[----:B------:R-:W-:Y:S01]  /*1a230*/  ISETP.GE.U32.AND P6, PT, R24, 0x7fffff73, PT ;  /* 0x7fffff731800780c */ /* 0x000fe20003fc6070 */
[----:B-1----:R-:W-:Y:S01]  /*1a240*/  VIADD R24, R26, 0xfffffff1 ;  /* 0xfffffff11a187836 */ /* 0x002fe20000000000 */
[----:B------:R-:W3:Y:S01]  /*1a250*/  LDL.64 R122, [R1+0xe28] ;  /* 0x000e2800017a7983 */ /* 0x000ee20000100a00 */
[----:B------:R-:W-:-:S03]  /*1a260*/  VIADD R13, R13, UR50 ;  /* 0x000000320d0d7c36 */ /* 0x000fc60008000000 */
[----:B------:R-:W-:Y:S01]  /*1a270*/  ISETP.GE.U32.AND P1, PT, R24, 0x7fffff72, PT ;  /* 0x7fffff721800780c */ /* 0x000fe20003f26070 */
[----:B------:R-:W3:Y:S04]  /*1a280*/  LDL.64 R120, [R1+0xe30] ;  /* 0x000e300001787983 */ /* 0x000ee80000100a00 */
[----:B------:R-:W3:Y:S04]  /*1a290*/  LDL.64 R118, [R1+0xe38] ;  /* 0x000e380001767983 */ /* 0x000ee80000100a00 */
[----:B------:R-:W3:Y:S04]  /*1a2a0*/  LDL.64 R110, [R1+0x11c0] ;  /* 0x0011c000016e7983 */ /* 0x000ee80000100a00 */
[----:B------:R-:W3:Y:S04]  /*1a2b0*/  LDL.64 R108, [R1+0x11c8] ;  /* 0x0011c800016c7983 */ /* 0x000ee80000100a00 */
[----:B------:R-:W3:Y:S04]  /*1a2c0*/  LDL.64 R116, [R1+0x11d0] ;  /* 0x0011d00001747983 */ /* 0x000ee80000100a00 */
[----:B------:R-:W3:Y:S01]  /*1a2d0*/  LDL.64 R114, [R1+0x11d8] ;  /* 0x0011d80001727983 */ /* 0x000ee20000100a00 */
[----:B------:R-:W-:Y:S01]  /*1a2e0*/  IADD3 R25, R27, -0x10, RZ ;  /* 0xfffffff01b197810 */ /* 0x000fe20007ffe0ff */
[----:B------:R-:W1:Y:S02]  /*1a2f0*/  LDC R26, c[0x0][0x230] ;  /* 0x00008c00ff1a7b82 */ /* 0x000e640000000800 */
[----:B------:R-:W3:Y:S04]  /*1a300*/  LDL.64 R134, [R1+0x1200] ;  /* 0x0012000001867983 */ /* 0x000ee80000100a00 */
[----:B------:R-:W3:Y:S02]  /*1a310*/  LDL.64 R132, [R1+0x1208] ;  /* 0x0012080001847983 */ /* 0x000ee40000100a00 */
[----:B------:R-:W1:Y:S02]  /*1a320*/  LDC R29, c[0x0][0x230] ;  /* 0x00008c00ff1d7b82 */ /* 0x000e640000000800 */
[----:B------:R-:W3:Y:S04]  /*1a330*/  LDL.64 R130, [R1+0x1210] ;  /* 0x0012100001827983 */ /* 0x000ee80000100a00 */
[----:B------:R-:W3:Y:S04]  /*1a340*/  LDL.64 R128, [R1+0x1218] ;  /* 0x0012180001807983 */ /* 0x000ee80000100a00 */
[----:B------:R-:W3:Y:S04]  /*1a350*/  LDL.64 R126, [R1+0x1220] ;  /* 0x00122000017e7983 */ /* 0x000ee80000100a00 */
[----:B------:R-:W3:Y:S04]  /*1a360*/  LDL.64 R140, [R1+0x1e30] ;  /* 0x001e3000018c7983 */ /* 0x000ee80000100a00 */
[----:B------:R-:W3:Y:S04]  /*1a370*/  LDL.64 R138, [R1+0x1e38] ;  /* 0x001e3800018a7983 */ /* 0x000ee80000100a00 */
[----:B------:R-:W3:Y:S04]  /*1a380*/  LDL.64 R136, [R1+0x1e40] ;  /* 0x001e400001887983 */ /* 0x000ee80000100a00 */
[----:B--2---:R-:W-:Y:S01]  /*1a390*/  LDGSTS.E [R13], desc[UR60][R236.64], !P3 ;  /* 0x00000000ec0d7fae */ /* 0x004fe2000d92187c */
[----:B------:R-:W-:Y:S01]  /*1a3a0*/  VIADD R24, R28, 0xffffffd3 ;  /* 0xffffffd31c187836 */ /* 0x000fe20000000000 */
[----:B------:R-:W-:Y:S01]  /*1a3b0*/  ISETP.GE.U32.AND P2, PT, R25, 0x7fffff71, PT ;  /* 0x7fffff711900780c */ /* 0x000fe20003f46070 */
[----:B------:R-:W2:Y:S01]  /*1a3c0*/  LDC R27, c[0x0][0x230] ;  /* 0x00008c00ff1b7b82 */ /* 0x000ea20000000800 */
[----:B------:R-:W-:Y:S04]  /*1a3d0*/  LDGSTS.E [R13+0x4000], desc[UR60][R238.64], !P3 ;  /* 0x04000000ee0d7fae */ /* 0x000fe8000d92187c */
[----:B------:R-:W-:Y:S01]  /*1a3e0*/  LDGSTS.E [R13+0x8000], desc[UR60][R240.64], !P3 ;  /* 0x08000000f00d7fae */ /* 0x000fe2000d92187c */
[----:B------:R-:W-:-:S02]  /*1a3f0*/  ISETP.GE.U32.AND P4, PT, R24, 0x7fffff54, PT ;  /* 0x7fffff541800780c */ /* 0x000fc40003f86070 */
[----:B------:R-:W2:Y:S01]  /*1a400*/  LDC R25, c[0x0][0x230] ;  /* 0x00008c00ff197b82 */ /* 0x000ea20000000800 */
[----:B------:R-:W-:Y:S04]  /*1a410*/  LDGSTS.E [R13+0xc000], desc[UR60][R242.64], !P3 ;  /* 0x0c000000f20d7fae */ /* 0x000fe8000d92187c */
[----:B----4-:R-:W-:Y:S03]  /*1a420*/  LDGSTS.E [R13+0x4], desc[UR60][R244.64], !P6 ;  /* 0x00004000f40d7fae */ /* 0x010fe6000f12187c */
[----:B------:R-:W4:Y:S01]  /*1a430*/  LDC R28, c[0x0][0x230] ;  /* 0x00008c00ff1c7b82 */ /* 0x000f220000000800 */
        /* <DEDUP_REMOVED lines=8> */
[----:B------:R-:W-:Y:S04]  /*1a4c0*/  LDGSTS.E [R13+0xc008], desc[UR60][R88.64], !P1 ;  /* 0x0c008000580d7fae */ /* 0x000fe8000c92187c */
[----:B------:R-:W2:Y:S01]  /*1a4d0*/  LDL.64 R100, [R1+0x11f0] ;  /* 0x0011f00001647983 */ /* 0x000ea20000100a00 */
[----:B------:R-:W-:-:S02]  /*1a4e0*/  VIADD R24, R31, 0xffffffd2 ;  /* 0xffffffd21f187836 */ /* 0x000fc40000000000 */
[----:B------:R-:W1:Y:S01]  /*1a4f0*/  LDC R31, c[0x0][0x230] ;  /* 0x00008c00ff1f7b82 */ /* 0x000e620000000800 */
[----:B---3--:R-:W-:Y:S04]  /*1a500*/  LDGSTS.E [R13+0xc], desc[UR60][R124.64], !P2 ;  /* 0x0000c0007c0d7fae */ /* 0x008fe8000d12187c */
[----:B------:R-:W3:Y:S01]  /*1a510*/  LDL.64 R88, [R1+0x11f8] ;  /* 0x0011f80001587983 */ /* 0x000ee20000100a00 */
[----:B------:R-:W-:-:S03]  /*1a520*/  ISETP.GE.U32.AND P5, PT, R24, 0x7fffff53, PT ;  /* 0x7fffff531800780c */ /* 0x000fc60003fa6070 */
        /* <DEDUP_REMOVED lines=9> */
[----:B------:R-:W3:Y:S04]  /*1a5c0*/  LDL.64 R122, [R1+0x1dd0] ;  /* 0x001dd000017a7983 */ /* 0x000ee80000100a00 */
[----:B------:R-:W-:Y:S04]  /*1a5d0*/  LDGSTS.E [R13+0x1c000], desc[UR60][R114.64], !P4 ;  /* 0x1c000000720d7fae */ /* 0x000fe8000e12187c */
[----:B------:R-:W3:Y:S04]  /*1a5e0*/  LDL.64 R120, [R1+0x1dd8] ;  /* 0x001dd80001787983 */ /* 0x000ee80000100a00 */
[----:B------:R-:W3:Y:S04]  /*1a5f0*/  LDL.64 R118, [R1+0x1de0] ;  /* 0x001de00001767983 */ /* 0x000ee80000100a00 */
[----:B------:R-:W3:Y:S04]  /*1a600*/  LDL.64 R116, [R1+0x1df0] ;  /* 0x001df00001747983 */ /* 0x000ee80000100a00 */
[----:B------:R-:W3:Y:S04]  /*1a610*/  LDL.64 R114, [R1+0x1df8] ;  /* 0x001df80001727983 */ /* 0x000ee80000100a00 */
[----:B----4-:R-:W-:Y:S04]  /*1a620*/  LDGSTS.E [R13+0x10004], desc[UR60][R104.64], !P5 ;  /* 0x10004000680d7fae */ /* 0x010fe8000e92187c */
[----:B--2---:R-:W-:Y:S04]  /*1a630*/  LDGSTS.E [R13+0x14004], desc[UR60][R112.64], !P5 ;  /* 0x14004000700d7fae */ /* 0x004fe8000e92187c */
[----:B------:R-:W-:Y:S04]  /*1a640*/  LDGSTS.E [R13+0x18004], desc[UR60][R100.64], !P5 ;  /* 0x18004000640d7fae */ /* 0x000fe8000e92187c */
[----:B------:R-:W2:Y:S04]  /*1a650*/  LDL.64 R104, [R1+0x1de8] ;  /* 0x001de80001687983 */ /* 0x000ea80000100a00 */
[----:B------:R-:W4:Y:S04]  /*1a660*/  LDL.64 R112, [R1+0x1e00] ;  /* 0x001e000001707983 */ /* 0x000f280000100a00 */
[----:B---3--:R-:W-:Y:S04]  /*1a670*/  LDGSTS.E [R13+0x1c004], desc[UR60][R88.64], !P5 ;  /* 0x1c004000580d7fae */ /* 0x008fe8000e92187c */
[----:B------:R-:W3:Y:S04]  /*1a680*/  LDL.64 R100, [R1+0x1e08] ;  /* 0x001e080001647983 */ /* 0x000ee80000100a00 */
[----:B------:R-:W3:Y:S01]  /*1a690*/  LDL.64 R88, [R1+0x1e10] ;  /* 0x001e100001587983 */ /* 0x000ee20000100a00 */
[----:B------:R-:W-:-:S02]  /*1a6a0*/  VIADD R24, R32, 0xffffffd1 ;  /* 0xffffffd120187836 */ /* 0x000fc40000000000 */
[----:B------:R-:W3:Y:S03]  /*1a6b0*/  LDC R32, c[0x0][0x230] ;  /* 0x00008c00ff207b82 */ /* 0x000ee60000000800 */
[----:B------:R-:W-:Y:S01]  /*1a6c0*/  ISETP.GE.U32.AND P3, PT, R24, 0x7fffff52, PT ;  /* 0x7fffff521800780c */ /* 0x000fe20003f66070 */
[----:B------:R-:W-:-:S04]  /*1a6d0*/  VIADD R24, R30, 0xffffffd0 ;  /* 0xffffffd01e187836 */ /* 0x000fc80000000000 */
[----:B------:R-:W3:Y:S01]  /*1a6e0*/  LDC R30, c[0x0][0x230] ;  /* 0x00008c00ff1e7b82 */ /* 0x000ee20000000800 */
[----:B------:R-:W-:Y:S01]  /*1a6f0*/  ISETP.GE.U32.AND P1, PT, R24, 0x7fffff51, PT ;  /* 0x7fffff511800780c */ /* 0x000fe20003f26070 */
[----:B-1----:R-:W-:-:S05]  /*1a700*/  VIADD R24, R26, 0xffffffb3 ;  /* 0xffffffb31a187836 */ /* 0x002fca0000000000 */
[----:B------:R-:W-:Y:S01]  /*1a710*/  ISETP.GE.U32.AND P2, PT, R24, 0x7fffff34, PT ;  /* 0x7fffff341800780c */ /* 0x000fe20003f46070 */
[----:B------:R-:W-:Y:S01]  /*1a720*/  LDGSTS.E [R13+0x10008], desc[UR60][R134.64], !P3 ;  /* 0x10008000860d7fae */ /* 0x000fe2000d92187c */
[----:B------:R-:W-:Y:S01]  /*1a730*/  IADD3 R24, R25, -0x4e, RZ ;  /* 0xffffffb219187810 */ /* 0x000fe20007ffe0ff */
[----:B------:R-:W1:Y:S02]  /*1a740*/  LDC R26, c[0x0][0x230] ;  /* 0x00008c00ff1a7b82 */ /* 0x000e640000000800 */
[----:B------:R-:W-:Y:S04]  /*1a750*/  LDGSTS.E [R13+0x14008], desc[UR60][R132.64], !P3 ;  /* 0x14008000840d7fae */ /* 0x000fe8000d92187c */
[----:B------:R-:W-:Y:S02]  /*1a760*/  LDGSTS.E [R13+0x18008], desc[UR60][R130.64], !P3 ;  /* 0x18008000820d7fae */ /* 0x000fe4000d92187c */
[----:B------:R-:W1:Y:S02]  /*1a770*/  LDC R25, c[0x0][0x230] ;  /* 0x00008c00ff197b82 */ /* 0x000e640000000800 */
[----:B------:R-:W-:Y:S01]  /*1a780*/  LDGSTS.E [R13+0x1c008], desc[UR60][R128.64], !P3 ;  /* 0x1c008000800d7fae */ /* 0x000fe2000d92187c */
[----:B------:R-:W-:-:S03]  /*1a790*/  ISETP.GE.U32.AND P4, PT, R24, 0x7fffff33, PT ;  /* 0x7fffff331800780c */ /* 0x000fc60003f86070 */
[----:B------:R-:W-:Y:S01]  /*1a7a0*/  LDGSTS.E [R13+0x1000c], desc[UR60][R126.64], !P1 ;  /* 0x1000c0007e0d7fae */ /* 0x000fe2000c92187c */
[----:B------:R-:W-:Y:S02]  /*1a7b0*/  VIADD R24, R27, 0xffffffb1 ;  /* 0xffffffb11b187836 */ /* 0x000fe40000000000 */
[----:B------:R-:W1:Y:S01]  /*1a7c0*/  LDC R27, c[0x0][0x230] ;  /* 0x00008c00ff1b7b82 */ /* 0x000e620000000800 */
[----:B------:R-:W-:Y:S04]  /*1a7d0*/  LDGSTS.E [R13+0x1400c], desc[UR60][R124.64], !P1 ;  /* 0x1400c0007c0d7fae */ /* 0x000fe8000c92187c */
[----:B------:R-:W-:Y:S04]  /*1a7e0*/  LDGSTS.E [R13+0x1800c], desc[UR60][R110.64], !P1 ;  /* 0x1800c0006e0d7fae */ /* 0x000fe8000c92187c */
[----:B------:R-:W-:Y:S04]  /*1a7f0*/  LDGSTS.E [R13+0x1c00c], desc[UR60][R108.64], !P1 ;  /* 0x1c00c0006c0d7fae */ /* 0x000fe8000c92187c */
[----:B------:R-:W-:Y:S04]  /*1a800*/  LDGSTS.E [R13+0x20000], desc[UR60][R122.64], !P2 ;  /* 0x200000007a0d7fae */ /* 0x000fe8000d12187c */
[----:B------:R-:W-:Y:S01]  /*1a810*/  LDGSTS.E [R13+0x24000], desc[UR60][R120.64], !P2 ;  /* 0x24000000780d7fae */ /* 0x000fe2000d12187c */
[----:B------:R-:W-:-:S03]  /*1a820*/  ISETP.GE.U32.AND P5, PT, R24, 0x7fffff32, PT ;  /* 0x7fffff321800780c */ /* 0x000fc60003fa6070 */
[----:B------:R-:W3:Y:S04]  /*1a830*/  LDL.64 R110, [R1+0x1e18] ;  /* 0x001e1800016e7983 */ /* 0x000ee80000100a00 */
[----:B------:R-:W-:Y:S04]  /*1a840*/  LDGSTS.E [R13+0x28000], desc[UR60][R118.64], !P2 ;  /* 0x28000000760d7fae */ /* 0x000fe8000d12187c */
[----:B------:R-:W3:Y:S04]  /*1a850*/  LDL.64 R108, [R1+0x1e20] ;  /* 0x001e2000016c7983 */ /* 0x000ee80000100a00 */
        /* <DEDUP_REMOVED lines=9> */
[----:B--2---:R-:W-:Y:S04]  /*1a8f0*/  LDGSTS.E [R13+0x2c000], desc[UR60][R104.64], !P2 ;  /* 0x2c000000680d7fae */ /* 0x004fe8000d12187c */
[----:B------:R-:W-:Y:S04]  /*1a900*/  LDGSTS.E [R13+0x20004], desc[UR60][R116.64], !P4 ;  /* 0x20004000740d7fae */ /* 0x000fe8000e12187c */
[----:B------:R-:W-:Y:S04]  /*1a910*/  LDGSTS.E [R13+0x24004], desc[UR60][R114.64], !P4 ;  /* 0x24004000720d7fae */ /* 0x000fe8000e12187c */
[----:B------:R-:W2:Y:S04]  /*1a920*/  LDL.64 R104, [R1+0x1e28] ;  /* 0x001e280001687983 */ /* 0x000ea80000100a00 */
[----:B----4-:R-:W-:Y:S04]  /*1a930*/  LDGSTS.E [R13+0x28004], desc[UR60][R112.64], !P4 ;  /* 0x28004000700d7fae */ /* 0x010fe8000e12187c */
[----:B---3--:R-:W-:Y:S04]  /*1a940*/  LDGSTS.E [R13+0x2c004], desc[UR60][R100.64], !P4 ;  /* 0x2c004000640d7fae */ /* 0x008fe8000e12187c */
[----:B------:R-:W3:Y:S04]  /*1a950*/  LDL.64 R116, [R1+0x2210] ;  /* 0x0022100001747983 */ /* 0x000ee80000100a00 */
[----:B------:R-:W-:Y:S04]  /*1a960*/  LDGSTS.E [R13+0x20008], desc[UR60][R88.64], !P5 ;  /* 0x20008000580d7fae */ /* 0x000fe8000e92187c */
[----:B------:R-:W4:Y:S01]  /*1a970*/  LDL.64 R100, [R1+0x2218] ;  /* 0x0022180001647983 */ /* 0x000f220000100a00 */
[----:B------:R-:W-:-:S02]  /*1a980*/  VIADD R24, R29, 0xffffffb0 ;  /* 0xffffffb01d187836 */ /* 0x000fc40000000000 */
[----:B------:R-:W4:Y:S01]  /*1a990*/  LDC R29, c[0x0][0x230] ;  /* 0x00008c00ff1d7b82 */ /* 0x000f220000000800 */
[----:B------:R-:W4:Y:S04]  /*1a9a0*/  LDL.64 R114, [R1+0x2228] ;  /* 0x0022280001727983 */ /* 0x000f280000100a00 */
[----:B------:R-:W4:Y:S01]  /*1a9b0*/  LDL.64 R88, [R1+0x2220] ;  /* 0x0022200001587983 */ /* 0x000f220000100a00 */
[----:B------:R-:W-:Y:S01]  /*1a9c0*/  ISETP.GE.U32.AND P3, PT, R24, 0x7fffff31, PT ;  /* 0x7fffff311800780c */ /* 0x000fe20003f66070 */
[----:B------:R-:W-:Y:S02]  /*1a9d0*/  VIADD R24, R28, 0xffffff93 ;  /* 0xffffff931c187836 */ /* 0x000fe40000000000 */
[----:B------:R-:W4:Y:S01]  /*1a9e0*/  LDL.64 R112, [R1+0x2230] ;  /* 0x0022300001707983 */ /* 0x000f220000100a00 */
[----:B------:R-:W4:Y:S02]  /*1a9f0*/  LDC R28, c[0x0][0x230] ;  /* 0x00008c00ff1c7b82 */ /* 0x000f240000000800 */
[----:B------:R-:W-:Y:S01]  /*1aa00*/  ISETP.GE.U32.AND P1, PT, R24, 0x7fffff14, PT ;  /* 0x7fffff141800780c */ /* 0x000fe20003f26070 */
[----:B------:R-:W-:-:S05]  /*1aa10*/  VIADD R24, R31, 0xffffff92 ;  /* 0xffffff921f187836 */ /* 0x000fca0000000000 */
[----:B------:R-:W-:Y:S01]  /*1aa20*/  ISETP.GE.U32.AND P2, PT, R24, 0x7fffff13, PT ;  /* 0x7fffff131800780c */ /* 0x000fe20003f46070 */
[----:B-1----:R-:W-:Y:S01]  /*1aa30*/  VIADD R24, R26, 0xffffff91 ;  /* 0xffffff911a187836 */ /* 0x002fe20000000000 */
[----:B------:R-:W1:Y:S04]  /*1aa40*/  LDC R31, c[0x0][0x230] ;  /* 0x00008c00ff1f7b82 */ /* 0x000e680000000800 */
[----:B------:R-:W-:Y:S01]  /*1aa50*/  ISETP.GE.U32.AND P4, PT, R24, 0x7fffff12, PT ;  /* 0x7fffff121800780c */ /* 0x000fe20003f86070 */
[----:B------:R-:W-:Y:S03]  /*1aa60*/  LDGSTS.E [R13+0x24008], desc[UR60][R110.64], !P5 ;  /* 0x240080006e0d7fae */ /* 0x000fe6000e92187c */
[----:B------:R-:W1:Y:S01]  /*1aa70*/  LDC R26, c[0x0][0x230] ;  /* 0x00008c00ff1a7b82 */ /* 0x000e620000000800 */
[----:B------:R-:W-:Y:S04]  /*1aa80*/  LDGSTS.E [R13+0x28008], desc[UR60][R108.64], !P5 ;  /* 0x280080006c0d7fae */ /* 0x000fe8000e92187c */
[----:B------:R-:W4:Y:S04]  /*1aa90*/  LDL.64 R110, [R1+0x2238] ;  /* 0x00223800016e7983 */ /* 0x000f280000100a00 */
[----:B------:R-:W4:Y:S04]  /*1aaa0*/  LDL.64 R108, [R1+0x2240] ;  /* 0x00224000016c7983 */ /* 0x000f280000100a00 */
[----:B--2---:R-:W-:Y:S04]  /*1aab0*/  LDGSTS.E [R13+0x2c008], desc[UR60][R104.64], !P5 ;  /* 0x2c008000680d7fae */ /* 0x004fe8000e92187c */
[----:B------:R-:W-:Y:S04]  /*1aac0*/  LDGSTS.E [R13+0x2000c], desc[UR60][R140.64], !P3 ;  /* 0x2000c0008c0d7fae */ /* 0x000fe8000d92187c */
[----:B------:R-:W-:Y:S04]  /*1aad0*/  LDGSTS.E [R13+0x2400c], desc[UR60][R138.64], !P3 ;  /* 0x2400c0008a0d7fae */ /* 0x000fe8000d92187c */
[----:B------:R-:W-:Y:S04]  /*1aae0*/  LDGSTS.E [R13+0x2800c], desc[UR60][R136.64], !P3 ;  /* 0x2800c000880d7fae */ /* 0x000fe8000d92187c */
[----:B------:R-:W2:Y:S04]  /*1aaf0*/  LDL.64 R104, [R1+0x2248] ;  /* 0x0022480001687983 */ /* 0x000ea80000100a00 */
        /* <DEDUP_REMOVED lines=9> */
[----:B---3--:R-:W-:Y:S04]  /*1ab90*/  LDGSTS.E [R13+0x30008], desc[UR60][R116.64], !P4 ;  /* 0x30008000740d7fae */ /* 0x008fe8000e12187c */
[----:B----4-:R-:W-:Y:S04]  /*1aba0*/  LDGSTS.E [R13+0x34008], desc[UR60][R100.64], !P4 ;  /* 0x34008000640d7fae */ /* 0x010fe8000e12187c */
[----:B------:R-:W-:Y:S01]  /*1abb0*/  LDGSTS.E [R13+0x38008], desc[UR60][R88.64], !P4 ;  /* 0x38008000580d7fae */ /* 0x000fe2000e12187c */
[----:B------:R-:W-:-:S03]  /*1abc0*/  VIADD R24, R25, 0xffffff90 ;  /* 0xffffff9019187836 */ /* 0x000fc60000000000 */
[----:B------:R-:W3:Y:S04]  /*1abd0*/  LDL.64 R128, [R1+0xe50] ;  /* 0x000e500001807983 */ /* 0x000ee80000100a00 */
[----:B------:R-:W4:Y:S04]  /*1abe0*/  LDL.64 R100, [R1+0xe40] ;  /* 0x000e400001647983 */ /* 0x000f280000100a00 */
[----:B------:R-:W3:Y:S01]  /*1abf0*/  LDL.64 R88, [R1+0xe48] ;  /* 0x000e480001587983 */ /* 0x000ee20000100a00 */
[----:B------:R-:W-:-:S03]  /*1ac00*/  ISETP.GE.U32.AND P5, PT, R24, 0x7fffff11, PT ;  /* 0x7fffff111800780c */ /* 0x000fc60003fa6070 */
[----:B------:R-:W3:Y:S01]  /*1ac10*/  LDL.64 R126, [R1+0xe58] ;  /* 0x000e5800017e7983 */ /* 0x000ee20000100a00 */
[----:B------:R-:W-:-:S03]  /*1ac20*/  IADD3 R25, R29, -0x11, RZ ;  /* 0xffffffef1d197810 */ /* 0x000fc60007ffe0ff */
[----:B------:R-:W3:Y:S04]  /*1ac30*/  LDL.64 R124, [R1+0xe60] ;  /* 0x000e6000017c7983 */ /* 0x000ee80000100a00 */
[----:B------:R-:W-:Y:S04]  /*1ac40*/  LDGSTS.E [R13+0x3c008], desc[UR60][R114.64], !P4 ;  /* 0x3c008000720d7fae */ /* 0x000fe8000e12187c */
[----:B------:R-:W3:Y:S04]  /*1ac50*/  LDL.64 R116, [R1+0xe68] ;  /* 0x000e680001747983 */ /* 0x000ee80000100a00 */
[----:B------:R-:W3:Y:S04]  /*1ac60*/  LDL.64 R122, [R1+0xe80] ;  /* 0x000e8000017a7983 */ /* 0x000ee80000100a00 */
[----:B------:R-:W3:Y:S04]  /*1ac70*/  LDL.64 R120, [R1+0xea0] ;  /* 0x000ea00001787983 */ /* 0x000ee80000100a00 */
[----:B------:R-:W3:Y:S01]  /*1ac80*/  LDL.64 R118, [R1+0xea8] ;  /* 0x000ea80001767983 */ /* 0x000ee20000100a00 */
[----:B------:R-:W-:Y:S01]  /*1ac90*/  VIADD R24, R30, 0xffffffee ;  /* 0xffffffee1e187836 */ /* 0x000fe20000000000 */
[----:B------:R-:W-:Y:S01]  /*1aca0*/  ISETP.GE.U32.AND P3, PT, R25, 0x7fffff70, PT ;  /* 0x7fffff701900780c */ /* 0x000fe20003f66070 */
[----:B------:R-:W1:Y:S01]  /*1acb0*/  LDC R30, c[0x0][0x230] ;  /* 0x00008c00ff1e7b82 */ /* 0x000e620000000800 */
[----:B------:R-:W-:Y:S04]  /*1acc0*/  LDGSTS.E [R13+0x3000c], desc[UR60][R112.64], !P5 ;  /* 0x3000c000700d7fae */ /* 0x000fe8000e92187c */
[----:B------:R-:W3:Y:S03]  /*1acd0*/  LDL.64 R114, [R1+0xe70] ;  /* 0x000e700001727983 */ /* 0x000ee60000100a00 */
[----:B------:R-:W1:Y:S01]  /*1ace0*/  LDC R29, c[0x0][0x230] ;  /* 0x00008c00ff1d7b82 */ /* 0x000e620000000800 */
[----:B------:R-:W-:Y:S04]  /*1acf0*/  LDGSTS.E [R13+0x3400c], desc[UR60][R110.64], !P5 ;  /* 0x3400c0006e0d7fae */ /* 0x000fe8000e92187c */
[----:B------:R-:W3:Y:S04]  /*1ad00*/  LDL.64 R112, [R1+0xe78] ;  /* 0x000e780001707983 */ /* 0x000ee80000100a00 */
[----:B------:R-:W-:Y:S04]  /*1ad10*/  LDGSTS.E [R13+0x3800c], desc[UR60][R108.64], !P5 ;  /* 0x3800c0006c0d7fae */ /* 0x000fe8000e92187c */
[----:B------:R-:W3:Y:S04]  /*1ad20*/  LDL.64 R110, [R1+0xe88] ;  /* 0x000e8800016e7983 */ /* 0x000ee80000100a00 */
[----:B------:R-:W3:Y:S04]  /*1ad30*/  LDL.64 R132, [R1+0x1240] ;  /* 0x0012400001847983 */ /* 0x000ee80000100a00 */
[----:B------:R-:W3:Y:S04]  /*1ad40*/  LDL.64 R108, [R1+0xe90] ;  /* 0x000e9000016c7983 */ /* 0x000ee80000100a00 */
[----:B------:R-:W3:Y:S04]  /*1ad50*/  LDL.64 R130, [R1+0x1270] ;  /* 0x0012700001827983 */ /* 0x000ee80000100a00 */
[----:B--2---:R2:W-:Y:S02]  /*1ad60*/  LDGSTS.E [R13+0x3c00c], desc[UR60][R104.64], !P5 ;  /* 0x3c00c000680d7fae */ /* 0x0045e4000e92187c */
[----:B--2---:R-:W-:-:S02]  /*1ad70*/  LOP3.LUT R13, R0, 0x40, RZ, 0x3c, !PT ;  /* 0x00000040000d7812 */ /* 0x004fc400078e3cff */
[----:B------:R-:W2:Y:S03]  /*1ad80*/  LDL.64 R104, [R1+0xe98] ;  /* 0x000e980001687983 */ /* 0x000ea60000100a00 */
[----:B------:R-:W-:-:S05]  /*1ad90*/  VIADD R13, R13, UR50 ;  /* 0x000000320d0d7c36 */ /* 0x000fca0008000000 */
[----:B----4-:R-:W-:Y:S04]  /*1ada0*/  LDGSTS.E [R13], desc[UR60][R100.64], !P3 ;  /* 0x00000000640d7fae */ /* 0x010fe8000d92187c */
[----:B---3--:R-:W-:Y:S01]  /*1adb0*/  LDGSTS.E [R13+0x4000], desc[UR60][R88.64], !P3 ;  /* 0x04000000580d7fae */ /* 0x008fe2000d92187c */
[----:B------:R-:W-:-:S03]  /*1adc0*/  ISETP.GE.U32.AND P6, PT, R24, 0x7fffff6f, PT ;  /* 0x7fffff6f1800780c */ /* 0x000fc60003fc6070 */
[----:B------:R-:W3:Y:S04]  /*1add0*/  LDL.64 R100, [R1+0xeb0] ;  /* 0x000eb00001647983 */ /* 0x000ee80000100a00 */
[----:B------:R-:W4:Y:S01]  /*1ade0*/  LDL.64 R88, [R1+0xeb8] ;  /* 0x000eb80001587983 */ /* 0x000f220000100a00 */
[----:B-1----:R-:W-:Y:S02]  /*1adf0*/  VIADD R24, R26, 0xffffffed ;  /* 0xffffffed1a187836 */ /* 0x002fe40000000000 */
[----:B------:R-:W-:Y:S01]  /*1ae00*/  VIADD R25, R27, 0xffffffec ;  /* 0xffffffec1b197836 */ /* 0x000fe20000000000 */
[----:B------:R-:W-:Y:S01]  /*1ae10*/  LDGSTS.E [R13+0x8000], desc[UR60][R128.64], !P3 ;  /* 0x08000000800d7fae */ /* 0x000fe2000d92187c */
[----:B------:R-:W1:Y:S01]  /*1ae20*/  LDC R26, c[0x0][0x230] ;  /* 0x00008c00ff1a7b82 */ /* 0x000e620000000800 */
[----:B------:R-:W-:-:S02]  /*1ae30*/  ISETP.GE.U32.AND P1, PT, R24, 0x7fffff6e, PT ;  /* 0x7fffff6e1800780c */ /* 0x000fc40003f26070 */
[----:B------:R-:W-:Y:S04]  /*1ae40*/  LDGSTS.E [R13+0xc000], desc[UR60][R126.64], !P3 ;  /* 0x0c0000007e0d7fae */ /* 0x000fe8000d92187c */
[----:B------:R-:W-:Y:S01]  /*1ae50*/  LDGSTS.E [R13+0x4], desc[UR60][R124.64], !P6 ;  /* 0x000040007c0d7fae */ /* 0x000fe2000f12187c */
[----:B------:R-:W1:Y:S03]  /*1ae60*/  LDC R27, c[0x0][0x230] ;  /* 0x00008c00ff1b7b82 */ /* 0x000e660000000800 */
[----:B------:R-:W-:Y:S01]  /*1ae70*/  LDGSTS.E [R13+0x4004], desc[UR60][R116.64], !P6 ;  /* 0x04004000740d7fae */ /* 0x000fe2000f12187c */
[----:B------:R-:W-:-:S03]  /*1ae80*/  ISETP.GE.U32.AND P2, PT, R25, 0x7fffff6d, PT ;  /* 0x7fffff6d1900780c */ /* 0x000fc60003f46070 */
[----:B------:R-:W4:Y:S01]  /*1ae90*/  LDL.64 R128, [R1+0x1280] ;  /* 0x0012800001807983 */ /* 0x000f220000100a00 */
[----:B------:R-:W-:Y:S01]  /*1aea0*/  VIADD R24, R28, 0xffffffcf ;  /* 0xffffffcf1c187836 */ /* 0x000fe20000000000 */
[----:B------:R-:W1:Y:S02]  /*1aeb0*/  LDC R25, c[0x0][0x230] ;  /* 0x00008c00ff197b82 */ /* 0x000e640000000800 */
[----:B------:R-:W-:Y:S04]  /*1aec0*/  LDGSTS.E [R13+0x8004], desc[UR60][R114.64], !P6 ;  /* 0x08004000720d7fae */ /* 0x000fe8000f12187c */
[----:B------:R-:W4:Y:S02]  /*1aed0*/  LDL.64 R116, [R1+0x1248] ;  /* 0x0012480001747983 */ /* 0x000f240000100a00 */
[----:B------:R-:W1:Y:S02]  /*1aee0*/  LDC R28, c[0x0][0x230] ;  /* 0x00008c00ff1c7b82 */ /* 0x000e640000000800 */
[----:B------:R-:W-:Y:S04]  /*1aef0*/  LDGSTS.E [R13+0xc004], desc[UR60][R112.64], !P6 ;  /* 0x0c004000700d7fae */ /* 0x000fe8000f12187c */
[----:B------:R-:W4:Y:S04]  /*1af00*/  LDL.64 R114, [R1+0x1250] ;  /* 0x0012500001727983 */ /* 0x000f280000100a00 */
[----:B------:R-:W-:Y:S04]  /*1af10*/  LDGSTS.E [R13+0x8], desc[UR60][R122.64], !P1 ;  /* 0x000080007a0d7fae */ /* 0x000fe8000c92187c */
[----:B------:R-:W4:Y:S04]  /*1af20*/  LDL.64 R112, [R1+0x1258] ;  /* 0x0012580001707983 */ /* 0x000f280000100a00 */
[----:B------:R-:W-:Y:S04]  /*1af30*/  LDGSTS.E [R13+0x4008], desc[UR60][R110.64], !P1 ;  /* 0x040080006e0d7fae */ /* 0x000fe8000c92187c */
[----:B------:R-:W-:Y:S04]  /*1af40*/  LDGSTS.E [R13+0x8008], desc[UR60][R108.64], !P1 ;  /* 0x080080006c0d7fae */ /* 0x000fe8000c92187c */
[----:B------:R-:W4:Y:S04]  /*1af50*/  LDL.64 R126, [R1+0x1288] ;  /* 0x00128800017e7983 */ /* 0x000f280000100a00 */
[----:B------:R-:W4:Y:S04]  /*1af60*/  LDL.64 R110, [R1+0x1260] ;  /* 0x00126000016e7983 */ /* 0x000f280000100a00 */
[----:B------:R-:W4:Y:S04]  /*1af70*/  LDL.64 R108, [R1+0x1268] ;  /* 0x00126800016c7983 */ /* 0x000f280000100a00 */
[----:B------:R-:W4:Y:S04]  /*1af80*/  LDL.64 R124, [R1+0x1298] ;  /* 0x00129800017c7983 */ /* 0x000f280000100a00 */
[----:B------:R-:W4:Y:S04]  /*1af90*/  LDL.64 R122, [R1+0x12a0] ;  /* 0x0012a000017a7983 */ /* 0x000f280000100a00 */
[----:B--2---:R-:W-:Y:S04]  /*1afa0*/  LDGSTS.E [R13+0xc008], desc[UR60][R104.64], !P1 ;  /* 0x0c008000680d7fae */ /* 0x004fe8000c92187c */
[----:B------:R-:W-:Y:S04]  /*1afb0*/  LDGSTS.E [R13+0xc], desc[UR60][R120.64], !P2 ;  /* 0x0000c000780d7fae */ /* 0x000fe8000d12187c */
[----:B------:R-:W-:Y:S04]  /*1afc0*/  LDGSTS.E [R13+0x400c], desc[UR60][R118.64], !P2 ;  /* 0x0400c000760d7fae */ /* 0x000fe8000d12187c */
[----:B------:R-:W2:Y:S04]  /*1afd0*/  LDL.64 R104, [R1+0x1278] ;  /* 0x0012780001687983 */ /* 0x000ea80000100a00 */
[----:B------:R-:W2:Y:S04]  /*1afe0*/  LDL.64 R120, [R1+0x12a8] ;  /* 0x0012a80001787983 */ /* 0x000ea80000100a00 */
[----:B------:R-:W2:Y:S04]  /*1aff0*/  LDL.64 R118, [R1+0x12b8] ;  /* 0x0012b80001767983 */ /* 0x000ea80000100a00 */
[----:B---3--:R-:W-:Y:S04]  /*1b000*/  LDGSTS.E [R13+0x800c], desc[UR60][R100.64], !P2 ;  /* 0x0800c000640d7fae */ /* 0x008fe8000d12187c */
[----:B----4-:R-:W-:Y:S04]  /*1b010*/  LDGSTS.E [R13+0xc00c], desc[UR60][R88.64], !P2 ;  /* 0x0c00c000580d7fae */ /* 0x010fe8000d12187c */
[----:B------:R-:W3:Y:S04]  /*1b020*/  LDL.64 R100, [R1+0x12c0] ;  /* 0x0012c00001647983 */ /* 0x000ee80000100a00 */
[----:B------:R-:W4:Y:S01]  /*1b030*/  LDL.64 R88, [R1+0x12c8] ;  /* 0x0012c80001587983 */ /* 0x000f220000100a00 */
[----:B------:R-:W-:Y:S01]  /*1b040*/  ISETP.GE.U32.AND P4, PT, R24, 0x7fffff50, PT ;  /* 0x7fffff501800780c */ /* 0x000fe20003f86070 */
[----:B------:R-:W-:-:S02]  /*1b050*/  VIADD R24, R31, 0xffffffce ;  /* 0xffffffce1f187836 */ /* 0x000fc40000000000 */
[----:B------:R-:W1:Y:S03]  /*1b060*/  LDC R31, c[0x0][0x230] ;  /* 0x00008c00ff1f7b82 */ /* 0x000e660000000800 */
[----:B------:R-:W-:Y:S02]  /*1b070*/  ISETP.GE.U32.AND P5, PT, R24, 0x7fffff4f, PT ;  /* 0x7fffff4f1800780c */ /* 0x000fe40003fa6070 */
[----:B------:R-:W-:-:S03]  /*1b080*/  IADD3 R24, R32, -0x33, RZ ;  /* 0xffffffcd20187810 */ /* 0x000fc60007ffe0ff */
[----:B------:R-:W1:Y:S01]  /*1b090*/  LDC R32, c[0x0][0x230] ;  /* 0x00008c00ff207b82 */ /* 0x000e620000000800 */
[----:B------:R-:W-:Y:S01]  /*1b0a0*/  ISETP.GE.U32.AND P3, PT, R24, 0x7fffff4e, PT ;  /* 0x7fffff4e1800780c */ /* 0x000fe20003f66070 */
[----:B------:R-:W-:Y:S01]  /*1b0b0*/  LDGSTS.E [R13+0x10000], desc[UR60][R132.64], !P4 ;  /* 0x10000000840d7fae */ /* 0x000fe2000e12187c */
[----:B------:R-:W-:-:S03]  /*1b0c0*/  VIADD R24, R30, 0xffffffcc ;  /* 0xffffffcc1e187836 */ /* 0x000fc60000000000 */
[----:B------:R-:W-:Y:S02]  /*1b0d0*/  LDGSTS.E [R13+0x14000], desc[UR60][R116.64], !P4 ;  /* 0x14000000740d7fae */ /* 0x000fe4000e12187c */
[----:B------:R-:W-:Y:S01]  /*1b0e0*/  ISETP.GE.U32.AND P1, PT, R24, 0x7fffff4d, PT ;  /* 0x7fffff4d1800780c */ /* 0x000fe20003f26070 */
[----:B------:R-:W1:Y:S01]  /*1b0f0*/  LDC R30, c[0x0][0x230] ;  /* 0x00008c00ff1e7b82 */ /* 0x000e620000000800 */
[----:B------:R-:W-:Y:S04]  /*1b100*/  LDGSTS.E [R13+0x18000], desc[UR60][R114.64], !P4 ;  /* 0x18000000720d7fae */ /* 0x000fe8000e12187c */
[----:B------:R-:W4:Y:S04]  /*1b110*/  LDL.64 R116, [R1+0x1e50] ;  /* 0x001e500001747983 */ /* 0x000f280000100a00 */
[----:B------:R-:W-:Y:S04]  /*1b120*/  LDGSTS.E [R13+0x1c000], desc[UR60][R112.64], !P4 ;  /* 0x1c000000700d7fae */ /* 0x000fe8000e12187c */
[----:B------:R-:W4:Y:S04]  /*1b130*/  LDL.64 R114, [R1+0x1e58] ;  /* 0x001e580001727983 */ /* 0x000f280000100a00 */
[----:B------:R-:W4:Y:S04]  /*1b140*/  LDL.64 R112, [R1+0x1e60] ;  /* 0x001e600001707983 */ /* 0x000f280000100a00 */
[----:B------:R-:W-:Y:S04]  /*1b150*/  LDGSTS.E [R13+0x10004], desc[UR60][R110.64], !P5 ;  /* 0x100040006e0d7fae */ /* 0x000fe8000e92187c */
[----:B------:R-:W-:Y:S04]  /*1b160*/  LDGSTS.E [R13+0x14004], desc[UR60][R108.64], !P5 ;  /* 0x140040006c0d7fae */ /* 0x000fe8000e92187c */
[----:B------:R-:W-:Y:S04]  /*1b170*/  LDGSTS.E [R13+0x18004], desc[UR60][R130.64], !P5 ;  /* 0x18004000820d7fae */ /* 0x000fe8000e92187c */
[----:B------:R-:W4:Y:S04]  /*1b180*/  LDL.64 R110, [R1+0x1e70] ;  /* 0x001e7000016e7983 */ /* 0x000f280000100a00 */
[----:B------:R-:W4:Y:S04]  /*1b190*/  LDL.64 R108, [R1+0x1e78] ;  /* 0x001e7800016c7983 */ /* 0x000f280000100a00 */
[----:B------:R-:W4:Y:S04]  /*1b1a0*/  LDL.64 R130, [R1+0x1e90] ;  /* 0x001e900001827983 */ /* 0x000f280000100a00 */
[----:B--2---:R-:W-:Y:S04]  /*1b1b0*/  LDGSTS.E [R13+0x1c004], desc[UR60][R104.64], !P5 ;  /* 0x1c004000680d7fae */ /* 0x004fe8000e92187c */
[----:B------:R-:W-:Y:S04]  /*1b1c0*/  LDGSTS.E [R13+0x10008], desc[UR60][R128.64], !P3 ;  /* 0x10008000800d7fae */ /* 0x000fe8000d92187c */
[----:B------:R-:W-:Y:S04]  /*1b1d0*/  LDGSTS.E [R13+0x14008], desc[UR60][R126.64], !P3 ;  /* 0x140080007e0d7fae */ /* 0x000fe8000d92187c */
[----:B------:R-:W2:Y:S04]  /*1b1e0*/  LDL.64 R104, [R1+0x1e80] ;  /* 0x001e800001687983 */ /* 0x000ea80000100a00 */
[----:B------:R-:W-:Y:S04]  /*1b1f0*/  LDGSTS.E [R13+0x18008], desc[UR60][R124.64], !P3 ;  /* 0x180080007c0d7fae */ /* 0x000fe8000d92187c */
[----:B------:R-:W-:Y:S04]  /*1b200*/  LDGSTS.E [R13+0x1c008], desc[UR60][R122.64], !P3 ;  /* 0x1c0080007a0d7fae */ /* 0x000fe8000d92187c */
[----:B------:R-:W-:Y:S04]  /*1b210*/  LDGSTS.E [R13+0x1000c], desc[UR60][R120.64], !P1 ;  /* 0x1000c000780d7fae */ /* 0x000fe8000c92187c */
[----:B------:R-:W-:Y:S04]  /*1b220*/  LDGSTS.E [R13+0x1400c], desc[UR60][R118.64], !P1 ;  /* 0x1400c000760d7fae */ /* 0x000fe8000c92187c */
[----:B---3--:R-:W-:Y:S04]  /*1b230*/  LDGSTS.E [R13+0x1800c], desc[UR60][R100.64], !P1 ;  /* 0x1800c000640d7fae */ /* 0x008fe8000c92187c */
[----:B----4-:R-:W-:Y:S04]  /*1b240*/  LDGSTS.E [R13+0x1c00c], desc[UR60][R88.64], !P1 ;  /* 0x1c00c000580d7fae */ /* 0x010fe8000c92187c */
[----:B------:R-:W3:Y:S04]  /*1b250*/  LDL.64 R100, [R1+0x1e98] ;  /* 0x001e980001647983 */ /* 0x000ee80000100a00 */
[----:B------:R-:W4:Y:S01]  /*1b260*/  LDL.64 R88, [R1+0x1ea0] ;  /* 0x001ea00001587983 */ /* 0x000f220000100a00 */
[----:B-1----:R-:W-:-:S02]  /*1b270*/  VIADD R24, R26, 0xffffffaf ;  /* 0xffffffaf1a187836 */ /* 0x002fc40000000000 */
[----:B------:R-:W1:Y:S03]  /*1b280*/  LDC R26, c[0x0][0x230] ;  /* 0x00008c00ff1a7b82 */ /* 0x000e660000000800 */
[----:B------:R-:W-:Y:S01]  /*1b290*/  ISETP.GE.U32.AND P2, PT, R24, 0x7fffff30, PT ;  /* 0x7fffff301800780c */ /* 0x000fe20003f46070 */
[----:B------:R-:W-:-:S04]  /*1b2a0*/  VIADD R24, R25, 0xffffffae ;  /* 0xffffffae19187836 */ /* 0x000fc80000000000 */
[----:B------:R-:W1:Y:S01]  /*1b2b0*/  LDC R25, c[0x0][0x230] ;  /* 0x00008c00ff197b82 */ /* 0x000e620000000800 */
[----:B------:R-:W-:Y:S01]  /*1b2c0*/  ISETP.GE.U32.AND P4, PT, R24, 0x7fffff2f, PT ;  /* 0x7fffff2f1800780c */ /* 0x000fe20003f86070 */
[----:B------:R-:W-:-:S06]  /*1b2d0*/  VIADD R24, R27, 0xffffffad ;  /* 0xffffffad1b187836 */ /* 0x000fcc0000000000 */
[----:B------:R-:W-:Y:S01]  /*1b2e0*/  LDGSTS.E [R13+0x20000], desc[UR60][R116.64], !P2 ;  /* 0x20000000740d7fae */ /* 0x000fe2000d12187c */
[----:B------:R-:W-:Y:S01]  /*1b2f0*/  ISETP.GE.U32.AND P5, PT, R24, 0x7fffff2e, PT ;  /* 0x7fffff2e1800780c */ /* 0x000fe20003fa6070 */
[----:B------:R-:W1:Y:S02]  /*1b300*/  LDC R27, c[0x0][0x230] ;  /* 0x00008c00ff1b7b82 */ /* 0x000e640000000800 */
[----:B------:R-:W-:Y:S04]  /*1b310*/  LDGSTS.E [R13+0x24000], desc[UR60][R114.64], !P2 ;  /* 0x24000000720d7fae */ /* 0x000fe8000d12187c */
[----:B------:R-:W-:Y:S04]  /*1b320*/  LDGSTS.E [R13+0x28000], desc[UR60][R112.64], !P2 ;  /* 0x28000000700d7fae */ /* 0x000fe8000d12187c */
[----:B------:R-:W-:Y:S04]  /*1b330*/  LDGSTS.E [R13+0x2c000], desc[UR60][R156.64], !P2 ;  /* 0x2c0000009c0d7fae */ /* 0x000fe8000d12187c */
[----:B------:R-:W4:Y:S04]  /*1b340*/  LDL.LU.64 R156, [R1+0x2c90] ;  /* 0x002c9000019c7983 */ /* 0x000f280000300a00 */
[----:B------:R-:W4:Y:S04]  /*1b350*/  LDL.64 R128, [R1+0x1eb0] ;  /* 0x001eb00001807983 */ /* 0x000f280000100a00 */
[----:B------:R-:W4:Y:S04]  /*1b360*/  LDL.64 R126, [R1+0x1eb8] ;  /* 0x001eb800017e7983 */ /* 0x000f280000100a00 */
[----:B------:R-:W4:Y:S04]  /*1b370*/  LDL.64 R124, [R1+0x1ec0] ;  /* 0x001ec000017c7983 */ /* 0x000f280000100a00 */
        /* <DEDUP_REMOVED lines=8> */
[----:B------:R-:W2:Y:S04]  /*1b400*/  LDL.LU.64 R148, [R1+0x2c88] ;  /* 0x002c880001947983 */ /* 0x000ea80000300a00 */
[----:B------:R-:W2:Y:S04]  /*1b410*/  LDL.64 R116, [R1+0x2270] ;  /* 0x0022700001747983 */ /* 0x000ea80000100a00 */
[----:B------:R-:W2:Y:S04]  /*1b420*/  LDL.64 R114, [R1+0x2278] ;  /* 0x0022780001727983 */ /* 0x000ea80000100a00 */
[----:B------:R-:W2:Y:S04]  /*1b430*/  LDL.64 R112, [R1+0x2280] ;  /* 0x0022800001707983 */ /* 0x000ea80000100a00 */
[----:B------:R-:W2:Y:S04]  /*1b440*/  LDL.64 R110, [R1+0x2290] ;  /* 0x00229000016e7983 */ /* 0x000ea80000100a00 */
[----:B------:R-:W2:Y:S04]  /*1b450*/  LDL.64 R108, [R1+0x2298] ;  /* 0x00229800016c7983 */ /* 0x000ea80000100a00 */
[----:B------:R-:W2:Y:S04]  /*1b460*/  LDL.64 R104, [R1+0x22a0] ;  /* 0x0022a00001687983 */ /* 0x000ea80000100a00 */
[----:B---3--:R-:W-:Y:S04]  /*1b470*/  LDGSTS.E [R13+0x24008], desc[UR60][R100.64], !P5 ;  /* 0x24008000640d7fae */ /* 0x008fe8000e92187c */
[----:B----4-:R-:W-:Y:S04]  /*1b480*/  LDGSTS.E [R13+0x28008], desc[UR60][R88.64], !P5 ;  /* 0x28008000580d7fae */ /* 0x010fe8000e92187c */
[----:B------:R-:W-:Y:S04]  /*1b490*/  LDGSTS.E [R13+0x2c008], desc[UR60][R76.64], !P5 ;  /* 0x2c0080004c0d7fae */ /* 0x000fe8000e92187c */
[----:B------:R-:W3:Y:S04]  /*1b4a0*/  LDL.64 R100, [R1+0x22b8] ;  /* 0x0022b80001647983 */ /* 0x000ee80000100a00 */
[----:B------:R-:W4:Y:S04]  /*1b4b0*/  LDL.64 R88, [R1+0x22c0] ;  /* 0x0022c00001587983 */ /* 0x000f280000100a00 */
[----:B------:R-:W3:Y:S01]  /*1b4c0*/  LDL.64 R76, [R1+0x22b0] ;  /* 0x0022b000014c7983 */ /* 0x000ee20000100a00 */
[----:B------:R-:W-:-:S02]  /*1b4d0*/  VIADD R24, R29, 0xffffffac ;  /* 0xffffffac1d187836 */ /* 0x000fc40000000000 */
[----:B------:R-:W4:Y:S03]  /*1b4e0*/  LDC R29, c[0x0][0x230] ;  /* 0x00008c00ff1d7b82 */ /* 0x000f260000000800 */
[----:B------:R-:W-:Y:S01]  /*1b4f0*/  ISETP.GE.U32.AND P3, PT, R24, 0x7fffff2d, PT ;  /* 0x7fffff2d1800780c */ /* 0x000fe20003f66070 */
[----:B------:R-:W-:-:S04]  /*1b500*/  VIADD R24, R28, 0xffffff8f ;  /* 0xffffff8f1c187836 */ /* 0x000fc80000000000 */
[----:B------:R-:W4:Y:S01]  /*1b510*/  LDC R28, c[0x0][0x230] ;  /* 0x00008c00ff1c7b82 */ /* 0x000f220000000800 */
[----:B------:R-:W-:Y:S02]  /*1b520*/  ISETP.GE.U32.AND P1, PT, R24, 0x7fffff10, PT ;  /* 0x7fffff101800780c */ /* 0x000fe40003f26070 */
[----:B------:R-:W-:-:S04]  /*1b530*/  IADD3 R24, R31, -0x72, RZ ;  /* 0xffffff8e1f187810 */ /* 0x000fc80007ffe0ff */
[----:B------:R-:W-:Y:S01]  /*1b540*/  ISETP.GE.U32.AND P2, PT, R24, 0x7fffff0f, PT ;  /* 0x7fffff0f1800780c */ /* 0x000fe20003f46070 */
[----:B-1----:R-:W-:Y:S01]  /*1b550*/  VIADD R24, R26, 0xffffff8d ;  /* 0xffffff8d1a187836 */ /* 0x002fe20000000000 */
[----:B------:R-:W1:Y:S04]  /*1b560*/  LDC R31, c[0x0][0x230] ;  /* 0x00008c00ff1f7b82 */ /* 0x000e680000000800 */
[----:B------:R-:W-:Y:S01]  /*1b570*/  ISETP.GE.U32.AND P4, PT, R24, 0x7fffff0e, PT ;  /* 0x7fffff0e1800780c */ /* 0x000fe20003f86070 */
[----:B------:R-:W-:-:S03]  /*1b580*/  VIADD R24, R25, 0xffffff8c ;  /* 0xffffff8c19187836 */ /* 0x000fc60000000000 */
[----:B------:R-:W1:Y:S02]  /*1b590*/  LDC R26, c[0x0][0x230] ;  /* 0x00008c00ff1a7b82 */ /* 0x000e640000000800 */
[----:B------:R-:W-:Y:S01]  /*1b5a0*/  ISETP.GE.U32.AND P5, PT, R24, 0x7fffff0d, PT ;  /* 0x7fffff0d1800780c */ /* 0x000fe20003fa6070 */
        /* <DEDUP_REMOVED lines=9> */
[----:B------:R-:W4:Y:S04]  /*1b640*/  LDL.LU.64 R6, [R1+0x2c78] ;  /* 0x002c780001067983 */ /* 0x000f280000300a00 */
[----:B--2---:R-:W-:Y:S04]  /*1b650*/  LDGSTS.E [R13+0x30004], desc[UR60][R116.64], !P2 ;  /* 0x30004000740d7fae */ /* 0x004fe8000d12187c */
[----:B------:R-:W-:Y:S04]  /*1b660*/  LDGSTS.E [R13+0x34004], desc[UR60][R114.64], !P2 ;  /* 0x34004000720d7fae */ /* 0x000fe8000d12187c */
[----:B------:R-:W-:Y:S04]  /*1b670*/  LDGSTS.E [R13+0x38004], desc[UR60][R112.64], !P2 ;  /* 0x38004000700d7fae */ /* 0x000fe8000d12187c */
[----:B------:R-:W-:Y:S04]  /*1b680*/  LDGSTS.E [R13+0x3c004], desc[UR60][R144.64], !P2 ;  /* 0x3c004000900d7fae */ /* 0x000fe8000d12187c */
[----:B------:R-:W-:Y:S04]  /*1b690*/  LDGSTS.E [R13+0x30008], desc[UR60][R110.64], !P4 ;  /* 0x300080006e0d7fae */ /* 0x000fe8000e12187c */
[----:B------:R-:W-:Y:S04]  /*1b6a0*/  LDGSTS.E [R13+0x34008], desc[UR60][R108.64], !P4 ;  /* 0x340080006c0d7fae */ /* 0x000fe8000e12187c */
[----:B------:R-:W2:Y:S04]  /*1b6b0*/  LDL.LU.64 R144, [R1+0x2c70] ;  /* 0x002c700001907983 */ /* 0x000ea80000300a00 */
[----:B------:R-:W2:Y:S04]  /*1b6c0*/  LDL.64 R120, [R1+0xec0] ;  /* 0x000ec00001787983 */ /* 0x000ea80000100a00 */
[----:B------:R-:W-:Y:S04]  /*1b6d0*/  LDGSTS.E [R13+0x38008], desc[UR60][R104.64], !P4 ;  /* 0x38008000680d7fae */ /* 0x000fe8000e12187c */
[----:B------:R-:W2:Y:S04]  /*1b6e0*/  LDL.64 R118, [R1+0xec8] ;  /* 0x000ec80001767983 */ /* 0x000ea80000100a00 */
[----:B------:R-:W2:Y:S04]  /*1b6f0*/  LDL.64 R116, [R1+0xed0] ;  /* 0x000ed00001747983 */ /* 0x000ea80000100a00 */
[----:B------:R-:W2:Y:S04]  /*1b700*/  LDL.64 R114, [R1+0xed8] ;  /* 0x000ed80001727983 */ /* 0x000ea80000100a00 */
[----:B------:R-:W-:Y:S04]  /*1b710*/  LDGSTS.E [R13+0x3c008], desc[UR60][R4.64], !P4 ;  /* 0x3c008000040d7fae */ /* 0x000fe8000e12187c */
[----:B---3--:R-:W-:Y:S04]  /*1b720*/  LDGSTS.E [R13+0x3000c], desc[UR60][R76.64], !P5 ;  /* 0x3000c0004c0d7fae */ /* 0x008fe8000e92187c */
[----:B------:R-:W-:Y:S04]  /*1b730*/  LDGSTS.E [R13+0x3400c], desc[UR60][R100.64], !P5 ;  /* 0x3400c000640d7fae */ /* 0x000fe8000e92187c */
[----:B------:R-:W3:Y:S04]  /*1b740*/  LDL.LU.64 R4, [R1+0x2c68] ;  /* 0x002c680001047983 */ /* 0x000ee80000300a00 */
[----:B------:R-:W3:Y:S04]  /*1b750*/  LDL.64 R112, [R1+0xee0] ;  /* 0x000ee00001707983 */ /* 0x000ee80000100a00 */
[----:B------:R-:W3:Y:S04]  /*1b760*/  LDL.64 R110, [R1+0xee8] ;  /* 0x000ee800016e7983 */ /* 0x000ee80000100a00 */
[----:B------:R-:W3:Y:S04]  /*1b770*/  LDL.64 R108, [R1+0xef0] ;  /* 0x000ef000016c7983 */ /* 0x000ee80000100a00 */
[----:B------:R-:W3:Y:S04]  /*1b780*/  LDL.64 R76, [R1+0xef8] ;  /* 0x000ef800014c7983 */ /* 0x000ee80000100a00 */
[----:B----4-:R-:W-:Y:S04]  /*1b790*/  LDGSTS.E [R13+0x3800c], desc[UR60][R88.64], !P5 ;  /* 0x3800c000580d7fae */ /* 0x010fe8000e92187c */
[----:B------:R4:W-:Y:S04]  /*1b7a0*/  LDGSTS.E [R13+0x3c00c], desc[UR60][R74.64], !P5 ;  /* 0x3c00c0004a0d7fae */ /* 0x0009e8000e92187c */
[----:B------:R-:W3:Y:S04]  /*1b7b0*/  LDL.64 R104, [R1+0xf08] ;  /* 0x000f080001687983 */ /* 0x000ee80000100a00 */
[----:B------:R-:W3:Y:S04]  /*1b7c0*/  LDL.64 R100, [R1+0xf10] ;  /* 0x000f100001647983 */ /* 0x000ee80000100a00 */
[----:B------:R-:W3:Y:S04]  /*1b7d0*/  LDL.64 R74, [R1+0xf00] ;  /* 0x000f0000014a7983 */ /* 0x000ee80000100a00 */
[----:B------:R-:W3:Y:S01]  /*1b7e0*/  LDL.64 R88, [R1+0xf18] ;  /* 0x000f180001587983 */ /* 0x000ee20000100a00 */
[----:B------:R-:W-:-:S02]  /*1b7f0*/  VIADD R25, R29, 0xffffffeb ;  /* 0xffffffeb1d197836 */ /* 0x000fc40000000000 */
[----:B------:R-:W-:Y:S01]  /*1b800*/  VIADD R24, R30, 0xffffffea ;  /* 0xffffffea1e187836 */ /* 0x000fe20000000000 */
[----:B----4-:R-:W-:Y:S01]  /*1b810*/  LOP3.LUT R13, R0, 0x50, RZ, 0x3c, !PT ;  /* 0x00000050000d7812 */ /* 0x010fe200078e3cff */
[----:B------:R-:W4:Y:S01]  /*1b820*/  LDL.64 R128, [R1+0xf28] ;  /* 0x000f280001807983 */ /* 0x000f220000100a00 */
[----:B------:R-:W-:Y:S01]  /*1b830*/  ISETP.GE.U32.AND P1, PT, R25, 0x7fffff6c, PT ;  /* 0x7fffff6c1900780c */ /* 0x000fe20003f26070 */
[----:B-1----:R-:W-:Y:S01]  /*1b840*/  VIADD R25, R26, 0xffffffe9 ;  /* 0xffffffe91a197836 */ /* 0x002fe20000000000 */
[----:B------:R-:W-:Y:S01]  /*1b850*/  ISETP.GE.U32.AND P5, PT, R24, 0x7fffff6b, PT ;  /* 0x7fffff6b1800780c */ /* 0x000fe20003fa6070 */
[----:B------:R-:W-:Y:S01]  /*1b860*/  VIADD R13, R13, UR50 ;  /* 0x000000320d0d7c36 */ /* 0x000fe20008000000 */
[----:B------:R-:W4:Y:S01]  /*1b870*/  LDL.64 R126, [R1+0xf38] ;  /* 0x000f3800017e7983 */ /* 0x000f220000100a00 */
[----:B------:R-:W1:Y:S01]  /*1b880*/  LDC R29, c[0x0][0x230] ;  /* 0x00008c00ff1d7b82 */ /* 0x000e620000000800 */
[----:B------:R-:W-:Y:S02]  /*1b890*/  ISETP.GE.U32.AND P4, PT, R25, 0x7fffff6a, PT ;  /* 0x7fffff6a1900780c */ /* 0x000fe40003f86070 */
[----:B------:R-:W4:Y:S04]  /*1b8a0*/  LDL.64 R124, [R1+0x12d0] ;  /* 0x0012d000017c7983 */ /* 0x000f280000100a00 */
[----:B------:R-:W4:Y:S01]  /*1b8b0*/  LDL.64 R122, [R1+0x12e8] ;  /* 0x0012e800017a7983 */ /* 0x000f220000100a00 */
[----:B------:R-:W-:Y:S01]  /*1b8c0*/  VIADD R24, R27, 0xffffffe8 ;  /* 0xffffffe81b187836 */ /* 0x000fe20000000000 */
[----:B------:R-:W-:Y:S01]  /*1b8d0*/  IADD3 R26, R28, -0x35, RZ ;  /* 0xffffffcb1c1a7810 */ /* 0x000fe20007ffe0ff */
[----:B------:R-:W1:Y:S01]  /*1b8e0*/  LDC R25, c[0x0][0x230] ;  /* 0x00008c00ff197b82 */ /* 0x000e620000000800 */
[----:B------:R-:W-:-:S07]  /*1b8f0*/  UISETP.GE.U32.AND UP0, UPT, UR5, 0x7fffff2c, UPT ;  /* 0x7fffff2c0500788c */ /* 0x000fce000bf06070 */
[----:B------:R-:W1:Y:S01]  /*1b900*/  LDC R30, c[0x0][0x230] ;  /* 0x00008c00ff1e7b82 */ /* 0x000e620000000800 */
[----:B--2---:R-:W-:Y:S01]  /*1b910*/  LDGSTS.E [R13], desc[UR60][R120.64], !P1 ;  /* 0x00000000780d7fae */ /* 0x004fe2000c92187c */
[----:B------:R-:W-:-:S06]  /*1b920*/  ISETP.GE.U32.AND P3, PT, R24, 0x7fffff69, PT ;  /* 0x7fffff691800780c */ /* 0x000fcc0003f66070 */
[----:B------:R-:W2:Y:S01]  /*1b930*/  LDC R28, c[0x0][0x230] ;  /* 0x00008c00ff1c7b82 */ /* 0x000ea20000000800 */
[----:B------:R-:W-:Y:S07]  /*1b940*/  LDGSTS.E [R13+0x4000], desc[UR60][R118.64], !P1 ;  /* 0x04000000760d7fae */ /* 0x000fee000c92187c */
[----:B------:R-:W2:Y:S01]  /*1b950*/  LDC R27, c[0x0][0x230] ;  /* 0x00008c00ff1b7b82 */ /* 0x000ea20000000800 */
[----:B------:R-:W-:Y:S04]  /*1b960*/  LDGSTS.E [R13+0x8000], desc[UR60][R116.64], !P1 ;  /* 0x08000000740d7fae */ /* 0x000fe8000c92187c */
[----:B------:R-:W-:Y:S04]  /*1b970*/  LDGSTS.E [R13+0xc000], desc[UR60][R114.64], !P1 ;  /* 0x0c000000720d7fae */ /* 0x000fe8000c92187c */
[----:B------:R-:W2:Y:S04]  /*1b980*/  LDL.64 R120, [R1+0x1330] ;  /* 0x0013300001787983 */ /* 0x000ea80000100a00 */
[----:B------:R-:W2:Y:S04]  /*1b990*/  LDL.64 R118, [R1+0x1340] ;  /* 0x0013400001767983 */ /* 0x000ea80000100a00 */
[----:B------:R-:W2:Y:S01]  /*1b9a0*/  LDL.64 R116, [R1+0x1378] ;  /* 0x0013780001747983 */ /* 0x000ea20000100a00 */
[----:B------:R-:W-:Y:S01]  /*1b9b0*/  VIADD R24, R31, 0xffffffca ;  /* 0xffffffca1f187836 */ /* 0x000fe20000000000 */
[----:B------:R-:W-:Y:S01]  /*1b9c0*/  ISETP.GE.U32.AND P2, PT, R26, 0x7fffff4c, PT ;  /* 0x7fffff4c1a00780c */ /* 0x000fe20003f46070 */
[----:B------:R-:W1:Y:S01]  /*1b9d0*/  LDC R31, c[0x0][0x230] ;  /* 0x00008c00ff1f7b82 */ /* 0x000e620000000800 */
[----:B------:R-:W2:Y:S04]  /*1b9e0*/  LDL.64 R114, [R1+0x13a0] ;  /* 0x0013a00001727983 */ /* 0x000ea80000100a00 */
[----:B---3--:R-:W-:Y:S01]  /*1b9f0*/  LDGSTS.E [R13+0x4], desc[UR60][R112.64], !P5 ;  /* 0x00004000700d7fae */ /* 0x008fe2000e92187c */
[----:B------:R-:W-:-:S02]  /*1ba00*/  ISETP.GE.U32.AND P1, PT, R24, 0x7fffff4b, PT ;  /* 0x7fffff4b1800780c */ /* 0x000fc40003f26070 */
[----:B------:R-:W3:Y:S01]  /*1ba10*/  LDC R26, c[0x0][0x230] ;  /* 0x00008c00ff1a7b82 */ /* 0x000ee20000000800 */
[----:B------:R-:W-:Y:S04]  /*1ba20*/  LDGSTS.E [R13+0x4004], desc[UR60][R110.64], !P5 ;  /* 0x040040006e0d7fae */ /* 0x000fe8000e92187c */
[----:B------:R-:W-:Y:S04]  /*1ba30*/  LDGSTS.E [R13+0x8004], desc[UR60][R108.64], !P5 ;  /* 0x080040006c0d7fae */ /* 0x000fe8000e92187c */
[----:B------:R-:W-:Y:S01]  /*1ba40*/  LDGSTS.E [R13+0xc004], desc[UR60][R76.64], !P5 ;  /* 0x0c0040004c0d7fae */ /* 0x000fe2000e92187c */
[----:B------:R-:W-:-:S02]  /*1ba50*/  VIADD R24, R32, 0xffffffc9 ;  /* 0xffffffc920187836 */ /* 0x000fc40000000000 */
[----:B------:R-:W3:Y:S01]  /*1ba60*/  LDC R32, c[0x0][0x230] ;  /* 0x00008c00ff207b82 */ /* 0x000ee20000000800 */
[----:B------:R-:W3:Y:S04]  /*1ba70*/  LDL.64 R112, [R1+0x13e8] ;  /* 0x0013e80001707983 */ /* 0x000ee80000100a00 */
[----:B------:R-:W3:Y:S04]  /*1ba80*/  LDL.64 R110, [R1+0x13f8] ;  /* 0x0013f800016e7983 */ /* 0x000ee80000100a00 */
[----:B------:R-:W4:Y:S04]  /*1ba90*/  LDL.64 R76, [R1+0xf20] ;  /* 0x000f2000014c7983 */ /* 0x000f280000100a00 */
[----:B------:R-:W3:Y:S04]  /*1baa0*/  LDL.64 R108, [R1+0x1438] ;  /* 0x00143800016c7983 */ /* 0x000ee80000100a00 */
[----:B------:R-:W-:Y:S04]  /*1bab0*/  LDGSTS.E [R13+0x8], desc[UR60][R74.64], !P4 ;  /* 0x000080004a0d7fae */ /* 0x000fe8000e12187c */
[----:B------:R-:W-:Y:S04]  /*1bac0*/  LDGSTS.E [R13+0x4008], desc[UR60][R104.64], !P4 ;  /* 0x04008000680d7fae */ /* 0x000fe8000e12187c */
[----:B------:R-:W-:Y:S04]  /*1bad0*/  LDGSTS.E [R13+0x8008], desc[UR60][R100.64], !P4 ;  /* 0x08008000640d7fae */ /* 0x000fe8000e12187c */
[----:B------:R-:W2:Y:S04]  /*1bae0*/  LDL.64 R74, [R1+0xf30] ;  /* 0x000f3000014a7983 */ /* 0x000ea80000100a00 */
[----:B------:R-:W3:Y:S04]  /*1baf0*/  LDL.64 R104, [R1+0x12f0] ;  /* 0x0012f00001687983 */ /* 0x000ee80000100a00 */
[----:B------:R-:W3:Y:S04]  /*1bb00*/  LDL.64 R100, [R1+0x1368] ;  /* 0x0013680001647983 */ /* 0x000ee80000100a00 */
[----:B------:R-:W-:Y:S04]  /*1bb10*/  LDGSTS.E [R13+0xc008], desc[UR60][R88.64], !P4 ;  /* 0x0c008000580d7fae */ /* 0x000fe8000e12187c */
[----:B------:R-:W3:Y:S01]  /*1bb20*/  LDL.64 R88, [R1+0x1398] ;  /* 0x0013980001587983 */ /* 0x000ee20000100a00 */
[----:B------:R-:W-:-:S03]  /*1bb30*/  ISETP.GE.U32.AND P5, PT, R24, 0x7fffff4a, PT ;  /* 0x7fffff4a1800780c */ /* 0x000fc60003fa6070 */
[----:B----4-:R-:W-:Y:S04]  /*1bb40*/  LDGSTS.E [R13+0xc], desc[UR60][R76.64], !P3 ;  /* 0x0000c0004c0d7fae */ /* 0x010fe8000d92187c */
[----:B------:R-:W-:Y:S04]  /*1bb50*/  LDGSTS.E [R13+0x400c], desc[UR60][R128.64], !P3 ;  /* 0x0400c000800d7fae */ /* 0x000fe8000d92187c */
[----:B------:R-:W4:Y:S04]  /*1bb60*/  LDL.64 R76, [R1+0x1ed0] ;  /* 0x001ed000014c7983 */ /* 0x000f280000100a00 */
[----:B--2---:R-:W-:Y:S04]  /*1bb70*/  LDGSTS.E [R13+0x800c], desc[UR60][R74.64], !P3 ;  /* 0x0800c0004a0d7fae */ /* 0x004fe8000d92187c */
[----:B------:R-:W-:Y:S04]  /*1bb80*/  LDGSTS.E [R13+0xc00c], desc[UR60][R126.64], !P3 ;  /* 0x0c00c0007e0d7fae */ /* 0x000fe8000d92187c */
[----:B------:R-:W-:Y:S04]  /*1bb90*/  LDGSTS.E [R13+0x10000], desc[UR60][R124.64], !P2 ;  /* 0x100000007c0d7fae */ /* 0x000fe8000d12187c */
[----:B------:R-:W2:Y:S04]  /*1bba0*/  LDL.64 R74, [R1+0x1ed8] ;  /* 0x001ed800014a7983 */ /* 0x000ea80000100a00 */
[----:B------:R-:W-:Y:S04]  /*1bbb0*/  LDGSTS.E [R13+0x14000], desc[UR60][R122.64], !P2 ;  /* 0x140000007a0d7fae */ /* 0x000fe8000d12187c */
[----:B---3--:R-:W-:Y:S04]  /*1bbc0*/  LDGSTS.E [R13+0x18000], desc[UR60][R104.64], !P2 ;  /* 0x18000000680d7fae */ /* 0x008fe8000d12187c */
[----:B------:R-:W-:Y:S04]  /*1bbd0*/  LDGSTS.E [R13+0x1c000], desc[UR60][R152.64], !P2 ;  /* 0x1c000000980d7fae */ /* 0x000fe8000d12187c */
[----:B------:R-:W-:Y:S04]  /*1bbe0*/  LDGSTS.E [R13+0x10004], desc[UR60][R120.64], !P1 ;  /* 0x10004000780d7fae */ /* 0x000fe8000c92187c */
[----:B------:R-:W-:Y:S04]  /*1bbf0*/  LDGSTS.E [R13+0x14004], desc[UR60][R118.64], !P1 ;  /* 0x14004000760d7fae */ /* 0x000fe8000c92187c */
[----:B------:R-:W3:Y:S04]  /*1bc00*/  LDL.LU.64 R152, [R1+0x2c60] ;  /* 0x002c600001987983 */ /* 0x000ee80000300a00 */
[----:B------:R-:W3:Y:S04]  /*1bc10*/  LDL.64 R104, [R1+0x1ee0] ;  /* 0x001ee00001687983 */ /* 0x000ee80000100a00 */
[----:B------:R-:W-:Y:S04]  /*1bc20*/  LDGSTS.E [R13+0x18004], desc[UR60][R100.64], !P1 ;  /* 0x18004000640d7fae */ /* 0x000fe8000c92187c */
[----:B------:R-:W-:Y:S04]  /*1bc30*/  LDGSTS.E [R13+0x1c004], desc[UR60][R94.64], !P1 ;  /* 0x1c0040005e0d7fae */ /* 0x000fe8000c92187c */
[----:B------:R-:W-:Y:S04]  /*1bc40*/  LDGSTS.E [R13+0x10008], desc[UR60][R116.64], !P5 ;  /* 0x10008000740d7fae */ /* 0x000fe8000e92187c */
[----:B------:R-:W3:Y:S04]  /*1bc50*/  LDL.64 R100, [R1+0x1ef0] ;  /* 0x001ef00001647983 */ /* 0x000ee80000100a00 */
[----:B------:R-:W3:Y:S04]  /*1bc60*/  LDL.64 R94, [R1+0x1ef8] ;  /* 0x001ef800015e7983 */ /* 0x000ee80000100a00 */
[----:B------:R-:W-:Y:S01]  /*1bc70*/  LDGSTS.E [R13+0x14008], desc[UR60][R88.64], !P5 ;  /* 0x14008000580d7fae */ /* 0x000fe2000e92187c */
[----:B-1----:R-:W-:Y:S01]  /*1bc80*/  VIADD R24, R29, 0xffffffc8 ;  /* 0xffffffc81d187836 */ /* 0x002fe20000000000 */
[----:B------:R-:W-:Y:S01]  /*1bc90*/  PLOP3.LUT P3, PT, PT, PT, UP0, 0x80, 0x0 ;  /* 0x000000000000781c */ /* 0x000fe20003f6f008 */
[----:B------:R-:W1:Y:S01]  /*1bca0*/  LDC R29, c[0x0][0x230] ;  /* 0x00008c00ff1d7b82 */ /* 0x000e620000000800 */
[----:B------:R-:W-:Y:S01]  /*1bcb0*/  PLOP3.LUT P2, PT, PT, PT, UP0, 0x80, 0x0 ;  /* 0x000000000000781c */ /* 0x000fe20003f4f008 */
[----:B------:R-:W-:Y:S04]  /*1bcc0*/  LDGSTS.E [R13+0x18008], desc[UR60][R114.64], !P5 ;  /* 0x18008000720d7fae */ /* 0x000fe8000e92187c */
[----:B------:R-:W3:Y:S01]  /*1bcd0*/  LDL.64 R88, [R1+0x1f00] ;  /* 0x001f000001587983 */ /* 0x000ee20000100a00 */
[----:B------:R-:W-:Y:S01]  /*1bce0*/  ISETP.GE.U32.AND P4, PT, R24, 0x7fffff49, PT ;  /* 0x7fffff491800780c */ /* 0x000fe20003f86070 */
[----:B------:R-:W-:-:S02]  /*1bcf0*/  VIADD R24, R25, 0xffffffaa ;  /* 0xffffffaa19187836 */ /* 0x000fc40000000000 */
[----:B------:R-:W-:Y:S01]  /*1bd00*/  LDGSTS.E [R13+0x1c008], desc[UR60][R146.64], !P5 ;  /* 0x1c008000920d7fae */ /* 0x000fe2000e92187c */
[----:B------:R-:W-:Y:S02]  /*1bd10*/  PLOP3.LUT P1, PT, PT, PT, UP0, 0x80, 0x0 ;  /* 0x000000000000781c */ /* 0x000fe40003f2f008 */
[----:B------:R-:W-:-:S07]  /*1bd20*/  PLOP3.LUT P5, PT, PT, PT, UP0, 0x80, 0x0 ;  /* 0x000000000000781c */ /* 0x000fce0003faf008 */
[----:B------:R-:W-:Y:S04]  /*1bd30*/  LDGSTS.E [R13+0x1000c], desc[UR60][R112.64], !P4 ;  /* 0x1000c000700d7fae */ /* 0x000fe8000e12187c */
[----:B------:R-:W-:Y:S04]  /*1bd40*/  LDGSTS.E [R13+0x1400c], desc[UR60][R110.64], !P4 ;  /* 0x1400c0006e0d7fae */ /* 0x000fe8000e12187c */
[----:B------:R-:W-:Y:S04]  /*1bd50*/  LDGSTS.E [R13+0x1800c], desc[UR60][R108.64], !P4 ;  /* 0x1800c0006c0d7fae */ /* 0x000fe8000e12187c */
[----:B------:R-:W3:Y:S04]  /*1bd60*/  LDL.LU.64 R146, [R1+0x2c58] ;  /* 0x002c580001927983 */ /* 0x000ee80000300a00 */
[----:B------:R-:W-:Y:S01]  /*1bd70*/  LDGSTS.E [R13+0x1c00c], desc[UR60][R84.64], !P4 ;  /* 0x1c00c000540d7fae */ /* 0x000fe2000e12187c */
[----:B------:R-:W-:-:S03]  /*1bd80*/  ISETP.GE.U32.AND P4, PT, R24, 0x7fffff2b, PT ;  /* 0x7fffff2b1800780c */ /* 0x000fc60003f86070 */
[----:B------:R-:W3:Y:S04]  /*1bd90*/  LDL.64 R118, [R1+0x1f30] ;  /* 0x001f300001767983 */ /* 0x000ee80000100a00 */
[----:B------:R-:W3:Y:S04]  /*1bda0*/  LDL.64 R116, [R1+0x1f38] ;  /* 0x001f380001747983 */ /* 0x000ee80000100a00 */
[----:B------:R-:W3:Y:S04]  /*1bdb0*/  LDL.64 R84, [R1+0x1f10] ;  /* 0x001f100001547983 */ /* 0x000ee80000100a00 */
[----:B------:R-:W3:Y:S04]  /*1bdc0*/  LDL.64 R114, [R1+0x1f40] ;  /* 0x001f400001727983 */ /* 0x000ee80000100a00 */
[----:B------:R-:W3:Y:S04]  /*1bdd0*/  LDL.64 R112, [R1+0x22d0] ;  /* 0x0022d00001707983 */ /* 0x000ee80000100a00 */
[----:B------:R-:W3:Y:S04]  /*1bde0*/  LDL.64 R110, [R1+0x22d8] ;  /* 0x0022d800016e7983 */ /* 0x000ee80000100a00 */
[----:B------:R-:W3:Y:S04]  /*1bdf0*/  LDL.64 R108, [R1+0x22e0] ;  /* 0x0022e000016c7983 */ /* 0x000ee80000100a00 */
[----:B----4-:R-:W-:Y:S04]  /*1be00*/  LDGSTS.E [R13+0x20000], desc[UR60][R76.64], !P3 ;  /* 0x200000004c0d7fae */ /* 0x010fe8000d92187c */
[----:B------:R-:W4:Y:S04]  /*1be10*/  LDL.64 R76, [R1+0x1f18] ;  /* 0x001f1800014c7983 */ /* 0x000f280000100a00 */
[----:B--2---:R-:W-:Y:S04]  /*1be20*/  LDGSTS.E [R13+0x24000], desc[UR60][R74.64], !P2 ;  /* 0x240000004a0d7fae */ /* 0x004fe8000d12187c */
[----:B------:R-:W2:Y:S04]  /*1be30*/  LDL.64 R74, [R1+0x1f20] ;  /* 0x001f2000014a7983 */ /* 0x000ea80000100a00 */
[----:B---3--:R-:W-:Y:S04]  /*1be40*/  LDGSTS.E [R13+0x28000], desc[UR60][R104.64], !P1 ;  /* 0x28000000680d7fae */ /* 0x008fe8000c92187c */
[----:B------:R-:W-:Y:S04]  /*1be50*/  LDGSTS.E [R13+0x2c000], desc[UR60][R102.64], !P5 ;  /* 0x2c000000660d7fae */ /* 0x000fe8000e92187c */
[----:B------:R-:W3:Y:S04]  /*1be60*/  LDL.64 R104, [R1+0x22f0] ;  /* 0x0022f00001687983 */ /* 0x000ee80000100a00 */
[----:B------:R-:W-:Y:S04]  /*1be70*/  LDGSTS.E [R13+0x20004], desc[UR60][R100.64], !P4 ;  /* 0x20004000640d7fae */ /* 0x000fe8000e12187c */
[----:B------:R-:W3:Y:S04]  /*1be80*/  LDL.64 R102, [R1+0x22f8] ;  /* 0x0022f80001667983 */ /* 0x000ee80000100a00 */
[----:B------:R-:W-:Y:S04]  /*1be90*/  LDGSTS.E [R13+0x24004], desc[UR60][R94.64], !P4 ;  /* 0x240040005e0d7fae */ /* 0x000fe8000e12187c */
[----:B------:R-:W3:Y:S04]  /*1bea0*/  LDL.64 R100, [R1+0x2300] ;  /* 0x0023000001647983 */ /* 0x000ee80000100a00 */
[----:B------:R-:W-:Y:S04]  /*1beb0*/  LDGSTS.E [R13+0x28004], desc[UR60][R88.64], !P4 ;  /* 0x28004000580d7fae */ /* 0x000fe8000e12187c */
[----:B------:R-:W-:Y:S04]  /*1bec0*/  LDGSTS.E [R13+0x2c004], desc[UR60][R58.64], !P4 ;  /* 0x2c0040003a0d7fae */ /* 0x000fe8000e12187c */
[----:B------:R-:W3:Y:S01]  /*1bed0*/  LDL.64 R94, [R1+0x2310] ;  /* 0x00231000015e7983 */ /* 0x000ee20000100a00 */
[----:B------:R-:W-:Y:S01]  /*1bee0*/  VIADD R25, R28, 0xffffffa9 ;  /* 0xffffffa91c197836 */ /* 0x000fe20000000000 */
[----:B------:R-:W-:Y:S01]  /*1bef0*/  IADD3 R24, R26, -0x58, RZ ;  /* 0xffffffa81a187810 */ /* 0x000fe20007ffe0ff */
[----:B------:R-:W3:Y:S01]  /*1bf00*/  LDC R28, c[0x0][0x230] ;  /* 0x00008c00ff1c7b82 */ /* 0x000ee20000000800 */
[----:B------:R-:W3:Y:S04]  /*1bf10*/  LDL.64 R88, [R1+0x2320] ;  /* 0x0023200001587983 */ /* 0x000ee80000100a00 */
[----:B------:R-:W3:Y:S01]  /*1bf20*/  LDL.64 R58, [R1+0x2318] ;  /* 0x00231800013a7983 */ /* 0x000ee20000100a00 */
[----:B------:R-:W-:-:S02]  /*1bf30*/  ISETP.GE.U32.AND P3, PT, R25, 0x7fffff2a, PT ;  /* 0x7fffff2a1900780c */ /* 0x000fc40003f66070 */
[----:B------:R-:W-:Y:S01]  /*1bf40*/  ISETP.GE.U32.AND P2, PT, R24, 0x7fffff29, PT ;  /* 0x7fffff291800780c */ /* 0x000fe20003f46070 */
[----:B------:R-:W-:Y:S01]  /*1bf50*/  VIADD R24, R27, 0xffffff8b ;  /* 0xffffff8b1b187836 */ /* 0x000fe20000000000 */
[----:B------:R-:W3:Y:S01]  /*1bf60*/  LDC R26, c[0x0][0x230] ;  /* 0x00008c00ff1a7b82 */ /* 0x000ee20000000800 */
[----:B-1----:R-:W-:-:S03]  /*1bf70*/  VIADD R25, R29, 0xffffff8a ;  /* 0xffffff8a1d197836 */ /* 0x002fc60000000000 */
[----:B------:R-:W-:Y:S01]  /*1bf80*/  ISETP.GE.U32.AND P1, PT, R24, 0x7fffff0c, PT ;  /* 0x7fffff0c1800780c */ /* 0x000fe20003f26070 */
[----:B------:R-:W-:Y:S01]  /*1bf90*/  VIADD R24, R32, 0xffffff89 ;  /* 0xffffff8920187836 */ /* 0x000fe20000000000 */
[----:B------:R-:W-:Y:S02]  /*1bfa0*/  ISETP.GE.U32.AND P5, PT, R25, 0x7fffff0b, PT ;  /* 0x7fffff0b1900780c */ /* 0x000fe40003fa6070 */
[----:B------:R-:W1:Y:S02]  /*1bfb0*/  LDC R27, c[0x0][0x230] ;  /* 0x00008c00ff1b7b82 */ /* 0x000e640000000800 */
[----:B------:R-:W-:Y:S01]  /*1bfc0*/  ISETP.GE.U32.AND P4, PT, R24, 0x7fffff0a, PT ;  /* 0x7fffff0a1800780c */ /* 0x000fe20003f86070 */
[----:B------:R-:W-:Y:S05]  /*1bfd0*/  LDGSTS.E [R13+0x20008], desc[UR60][R84.64], !P3 ;  /* 0x20008000540d7fae */ /* 0x000fea000d92187c */
[----:B------:R-:W1:Y:S08]  /*1bfe0*/  LDC R32, c[0x0][0x230] ;  /* 0x00008c00ff207b82 */ /* 0x000e700000000800 */
[----:B------:R-:W1:Y:S01]  /*1bff0*/  LDC R29, c[0x0][0x230] ;  /* 0x00008c00ff1d7b82 */ /* 0x000e620000000800 */
[----:B------:R-:W3:Y:S04]  /*1c000*/  LDL.64 R84, [R1+0x2330] ;  /* 0x0023300001547983 */ /* 0x000ee80000100a00 */
[----:B----4-:R-:W-:Y:S04]  /*1c010*/  LDGSTS.E [R13+0x24008], desc[UR60][R76.64], !P3 ;  /* 0x240080004c0d7fae */ /* 0x010fe8000d92187c */
        /* <DEDUP_REMOVED lines=13> */
[----:B------:R-:W-:Y:S04]  /*1c0f0*/  LDGSTS.E [R13+0x34004], desc[UR60][R102.64], !P5 ;  /* 0x34004000660d7fae */ /* 0x000fe8000e92187c */
[----:B------:R-:W-:Y:S04]  /*1c100*/  LDGSTS.E [R13+0x38004], desc[UR60][R100.64], !P5 ;  /* 0x38004000640d7fae */ /* 0x000fe8000e92187c */
[----:B------:R-:W3:Y:S04]  /*1c110*/  LDL.LU.64 R158, [R1+0x2c50] ;  /* 0x002c5000019e7983 */ /* 0x000ee80000300a00 */
[----:B------:R-:W-:Y:S04]  /*1c120*/  LDGSTS.E [R13+0x3c004], desc[UR60][R96.64], !P5 ;  /* 0x3c004000600d7fae */ /* 0x000fe8000e92187c */
[----:B------:R-:W3:Y:S04]  /*1c130*/  LDL.LU.64 R150, [R1+0x2c48] ;  /* 0x002c480001967983 */ /* 0x000ee80000300a00 */
[----:B------:R-:W-:Y:S04]  /*1c140*/  LDGSTS.E [R13+0x30008], desc[UR60][R94.64], !P4 ;  /* 0x300080005e0d7fae */ /* 0x000fe8000e12187c */
[----:B------:R-:W-:Y:S04]  /*1c150*/  LDGSTS.E [R13+0x34008], desc[UR60][R58.64], !P4 ;  /* 0x340080003a0d7fae */ /* 0x000fe8000e12187c */
[----:B------:R-:W3:Y:S01]  /*1c160*/  LDL.64 R102, [R1+0xf40] ;  /* 0x000f400001667983 */ /* 0x000ee20000100a00 */
[----:B------:R-:W-:-:S02]  /*1c170*/  VIADD R24, R33, 0xffffff88 ;  /* 0xffffff8821187836 */ /* 0x000fc40000000000 */
[----:B------:R-:W-:Y:S01]  /*1c180*/  VIADD R25, R31, 0xffffffe6 ;  /* 0xffffffe61f197836 */ /* 0x000fe20000000000 */
[----:B------:R-:W-:Y:S01]  /*1c190*/  LDGSTS.E [R13+0x38008], desc[UR60][R88.64], !P4 ;  /* 0x38008000580d7fae */ /* 0x000fe2000e12187c */
[----:B------:R-:W1:Y:S03]  /*1c1a0*/  LDC R33, c[0x0][0x230] ;  /* 0x00008c00ff217b82 */ /* 0x000e660000000800 */
[----:B------:R-:W3:Y:S01]  /*1c1b0*/  LDL.64 R58, [R1+0xf48] ;  /* 0x000f4800013a7983 */ /* 0x000ee20000100a00 */
[----:B------:R-:W-:Y:S01]  /*1c1c0*/  ISETP.GE.U32.AND P3, PT, R24, 0x7fffff09, PT ;  /* 0x7fffff091800780c */ /* 0x000fe20003f66070 */
[----:B------:R-:W-:Y:S02]  /*1c1d0*/  VIADD R24, R30, 0xffffffe7 ;  /* 0xffffffe71e187836 */ /* 0x000fe40000000000 */
[----:B------:R-:W-:Y:S01]  /*1c1e0*/  LDGSTS.E [R13+0x3c008], desc[UR60][R86.64], !P4 ;  /* 0x3c008000560d7fae */ /* 0x000fe2000e12187c */
[----:B------:R-:W1:Y:S02]  /*1c1f0*/  LDC R30, c[0x0][0x230] ;  /* 0x00008c00ff1e7b82 */ /* 0x000e640000000800 */
[----:B------:R-:W-:Y:S01]  /*1c200*/  ISETP.GE.U32.AND P5, PT, R24, 0x7fffff68, PT ;  /* 0x7fffff681800780c */ /* 0x000fe20003fa6070 */
[----:B------:R-:W3:Y:S04]  /*1c210*/  LDL.64 R100, [R1+0xf50] ;  /* 0x000f500001647983 */ /* 0x000ee80000100a00 */
[----:B------:R-:W3:Y:S01]  /*1c220*/  LDL.64 R96, [R1+0xf70] ;  /* 0x000f700001607983 */ /* 0x000ee20000100a00 */
[----:B------:R-:W1:Y:S03]  /*1c230*/  LDC R31, c[0x0][0x230] ;  /* 0x00008c00ff1f7b82 */ /* 0x000e660000000800 */
[----:B------:R-:W3:Y:S04]  /*1c240*/  LDL.64 R86, [R1+0xf60] ;  /* 0x000f600001567983 */ /* 0x000ee80000100a00 */
[----:B------:R-:W3:Y:S04]  /*1c250*/  LDL.64 R94, [R1+0xf90] ;  /* 0x000f9000015e7983 */ /* 0x000ee80000100a00 */
[----:B------:R-:W-:Y:S04]  /*1c260*/  LDGSTS.E [R13+0x3000c], desc[UR60][R84.64], !P3 ;  /* 0x3000c000540d7fae */ /* 0x000fe8000d92187c */
[----:B------:R-:W3:Y:S04]  /*1c270*/  LDL.64 R88, [R1+0xfa0] ;  /* 0x000fa00001587983 */ /* 0x000ee80000100a00 */
[----:B------:R-:W3:Y:S04]  /*1c280*/  LDL.64 R84, [R1+0xf68] ;  /* 0x000f680001547983 */ /* 0x000ee80000100a00 */
[----:B----4-:R-:W-:Y:S04]  /*1c290*/  LDGSTS.E [R13+0x3400c], desc[UR60][R76.64], !P3 ;  /* 0x3400c0004c0d7fae */ /* 0x010fe8000d92187c */
[----:B------:R-:W4:Y:S04]  /*1c2a0*/  LDL.64 R76, [R1+0xf80] ;  /* 0x000f8000014c7983 */ /* 0x000f280000100a00 */
[----:B--2---:R-:W-:Y:S04]  /*1c2b0*/  LDGSTS.E [R13+0x3800c], desc[UR60][R74.64], !P3 ;  /* 0x3800c0004a0d7fae */ /* 0x004fe8000d92187c */
[----:B------:R2:W-:Y:S04]  /*1c2c0*/  LDGSTS.E [R13+0x3c00c], desc[UR60][R66.64], !P3 ;  /* 0x3c00c000420d7fae */ /* 0x0005e8000d92187c */
[----:B------:R-:W4:Y:S01]  /*1c2d0*/  LDL.64 R74, [R1+0xf88] ;  /* 0x000f8800014a7983 */ /* 0x000f220000100a00 */
[----:B--2---:R-:W-:-:S03]  /*1c2e0*/  LOP3.LUT R13, R0, 0x60, RZ, 0x3c, !PT ;  /* 0x00000060000d7812 */ /* 0x004fc600078e3cff */
[----:B------:R-:W2:Y:S02]  /*1c2f0*/  LDL.64 R66, [R1+0xfa8] ;  /* 0x000fa80001427983 */ /* 0x000ea40000100a00 */
[----:B------:R-:W-:-:S05]  /*1c300*/  VIADD R13, R13, UR50 ;  /* 0x000000320d0d7c36 */ /* 0x000fca0008000000 */
[----:B---3--:R-:W-:Y:S04]  /*1c310*/  LDGSTS.E [R13], desc[UR60][R102.64], !P5 ;  /* 0x00000000660d7fae */ /* 0x008fe8000e92187c */
[----:B------:R-:W-:Y:S01]  /*1c320*/  LDGSTS.E [R13+0x4000], desc[UR60][R58.64], !P5 ;  /* 0x040000003a0d7fae */ /* 0x000fe2000e92187c */
[----:B------:R-:W-:-:S03]  /*1c330*/  ISETP.GE.U32.AND P4, PT, R25, 0x7fffff67, PT ;  /* 0x7fffff671900780c */ /* 0x000fc60003f86070 */
[----:B------:R-:W3:Y:S01]  /*1c340*/  LDL.64 R58, [R1+0xfb0] ;  /* 0x000fb000013a7983 */ /* 0x000ee20000100a00 */
[----:B------:R-:W-:Y:S01]  /*1c350*/  IADD3 R24, R26, -0x1b, RZ ;  /* 0xffffffe51a187810 */ /* 0x000fe20007ffe0ff */
[----:B-1----:R-:W-:Y:S01]  /*1c360*/  VIADD R25, R27, 0xffffffe4 ;  /* 0xffffffe41b197836 */ /* 0x002fe20000000000 */
[----:B------:R-:W1:Y:S01]  /*1c370*/  LDC R26, c[0x0][0x230] ;  /* 0x00008c00ff1a7b82 */ /* 0x000e620000000800 */
[----:B------:R-:W-:Y:S01]  /*1c380*/  LDGSTS.E [R13+0x8000], desc[UR60][R100.64], !P5 ;  /* 0x08000000640d7fae */ /* 0x000fe2000e92187c */
[----:B------:R-:W-:Y:S02]  /*1c390*/  ISETP.GE.U32.AND P1, PT, R24, 0x7fffff66, PT ;  /* 0x7fffff661800780c */ /* 0x000fe40003f26070 */
[----:B------:R-:W-:Y:S01]  /*1c3a0*/  ISETP.GE.U32.AND P2, PT, R25, 0x7fffff65, PT ;  /* 0x7fffff651900780c */ /* 0x000fe20003f46070 */
[----:B------:R-:W-:Y:S01]  /*1c3b0*/  LDGSTS.E [R13+0xc000], desc[UR60][R146.64], !P5 ;  /* 0x0c000000920d7fae */ /* 0x000fe2000e92187c */
[----:B------:R-:W-:Y:S02]  /*1c3c0*/  VIADD R24, R28, 0xffffffc7 ;  /* 0xffffffc71c187836 */ /* 0x000fe40000000000 */
[----:B------:R-:W1:Y:S01]  /*1c3d0*/  LDC R25, c[0x0][0x230] ;  /* 0x00008c00ff197b82 */ /* 0x000e620000000800 */
[----:B------:R-:W-:Y:S07]  /*1c3e0*/  LDGSTS.E [R13+0x4], desc[UR60][R86.64], !P4 ;  /* 0x00004000560d7fae */ /* 0x000fee000e12187c */
[----:B------:R-:W1:Y:S01]  /*1c3f0*/  LDC R27, c[0x0][0x230] ;  /* 0x00008c00ff1b7b82 */ /* 0x000e620000000800 */
[----:B------:R-:W3:Y:S04]  /*1c400*/  LDL.LU.64 R146, [R1+0x2c40] ;  /* 0x002c400001927983 */ /* 0x000ee80000300a00 */
[----:B------:R-:W-:Y:S03]  /*1c410*/  LDGSTS.E [R13+0x4004], desc[UR60][R84.64], !P4 ;  /* 0x04004000540d7fae */ /* 0x000fe6000e12187c */
[----:B------:R-:W1:Y:S01]  /*1c420*/  LDC R28, c[0x0][0x230] ;  /* 0x00008c00ff1c7b82 */ /* 0x000e620000000800 */
[----:B------:R-:W-:Y:S04]  /*1c430*/  LDGSTS.E [R13+0x8004], desc[UR60][R96.64], !P4 ;  /* 0x08004000600d7fae */ /* 0x000fe8000e12187c */
[----:B------:R-:W3:Y:S04]  /*1c440*/  LDL.64 R104, [R1+0x1450] ;  /* 0x0014500001687983 */ /* 0x000ee80000100a00 */
[----:B------:R-:W-:Y:S04]  /*1c450*/  LDGSTS.E [R13+0xc004], desc[UR60][R152.64], !P4 ;  /* 0x0c004000980d7fae */ /* 0x000fe8000e12187c */
[----:B------:R-:W3:Y:S04]  /*1c460*/  LDL.64 R86, [R1+0x1458] ;  /* 0x0014580001567983 */ /* 0x000ee80000100a00 */
[----:B------:R-:W3:Y:S04]  /*1c470*/  LDL.64 R84, [R1+0x1460] ;  /* 0x0014600001547983 */ /* 0x000ee80000100a00 */
[----:B------:R-:W3:Y:S04]  /*1c480*/  LDL.LU.64 R152, [R1+0x2c38] ;  /* 0x002c380001987983 */ /* 0x000ee80000300a00 */
[----:B----4-:R-:W-:Y:S04]  /*1c490*/  LDGSTS.E [R13+0x8], desc[UR60][R76.64], !P1 ;  /* 0x000080004c0d7fae */ /* 0x010fe8000c92187c */
[----:B------:R-:W4:Y:S04]  /*1c4a0*/  LDL.64 R76, [R1+0x1b70] ;  /* 0x001b7000014c7983 */ /* 0x000f280000100a00 */
[----:B------:R-:W-:Y:S04]  /*1c4b0*/  LDGSTS.E [R13+0x4008], desc[UR60][R74.64], !P1 ;  /* 0x040080004a0d7fae */ /* 0x000fe8000c92187c */
[----:B------:R-:W-:Y:S04]  /*1c4c0*/  LDGSTS.E [R13+0x8008], desc[UR60][R94.64], !P1 ;  /* 0x080080005e0d7fae */ /* 0x000fe8000c92187c */
[----:B------:R-:W-:Y:S04]  /*1c4d0*/  LDGSTS.E [R13+0xc008], desc[UR60][R4.64], !P1 ;  /* 0x0c008000040d7fae */ /* 0x000fe8000c92187c */
[----:B------:R-:W4:Y:S04]  /*1c4e0*/  LDL.64 R74, [R1+0x1b78] ;  /* 0x001b7800014a7983 */ /* 0x000f280000100a00 */
[----:B------:R-:W-:Y:S04]  /*1c4f0*/  LDGSTS.E [R13+0xc], desc[UR60][R88.64], !P2 ;  /* 0x0000c000580d7fae */ /* 0x000fe8000d12187c */
[----:B------:R-:W5:Y:S04]  /*1c500*/  LDL.LU.64 R4, [R1+0x2c30] ;  /* 0x002c300001047983 */ /* 0x000f680000300a00 */
[----:B------:R-:W4:Y:S04]  /*1c510*/  LDL.64 R102, [R1+0x1b80] ;  /* 0x001b800001667983 */ /* 0x000f280000100a00 */
[----:B--2---:R-:W-:Y:S04]  /*1c520*/  LDGSTS.E [R13+0x400c], desc[UR60][R66.64], !P2 ;  /* 0x0400c000420d7fae */ /* 0x004fe8000d12187c */
[----:B------:R-:W2:Y:S04]  /*1c530*/  LDL.64 R100, [R1+0x1b90] ;  /* 0x001b900001647983 */ /* 0x000ea80000100a00 */
[----:B------:R-:W2:Y:S04]  /*1c540*/  LDL.64 R96, [R1+0x1b98] ;  /* 0x001b980001607983 */ /* 0x000ea80000100a00 */
[----:B------:R-:W2:Y:S04]  /*1c550*/  LDL.64 R94, [R1+0x1ba0] ;  /* 0x001ba000015e7983 */ /* 0x000ea80000100a00 */
[----:B---3--:R-:W-:Y:S04]  /*1c560*/  LDGSTS.E [R13+0x800c], desc[UR60][R58.64], !P2 ;  /* 0x0800c0003a0d7fae */ /* 0x008fe8000d12187c */
[----:B------:R-:W-:Y:S04]  /*1c570*/  LDGSTS.E [R13+0xc00c], desc[UR60][R144.64], !P2 ;  /* 0x0c00c000900d7fae */ /* 0x000fe8000d12187c */
[----:B------:R-:W3:Y:S04]  /*1c580*/  LDL.LU.64 R144, [R1+0x2c28] ;  /* 0x002c280001907983 */ /* 0x000ee80000300a00 */
[----:B------:R-:W3:Y:S04]  /*1c590*/  LDL.64 R88, [R1+0x1bb0] ;  /* 0x001bb00001587983 */ /* 0x000ee80000100a00 */
[----:B------:R-:W3:Y:S04]  /*1c5a0*/  LDL.64 R66, [R1+0x1bb8] ;  /* 0x001bb80001427983 */ /* 0x000ee80000100a00 */
[----:B------:R-:W3:Y:S01]  /*1c5b0*/  LDL.64 R58, [R1+0x1bc0] ;  /* 0x001bc000013a7983 */ /* 0x000ee20000100a00 */
[----:B------:R-:W-:Y:S01]  /*1c5c0*/  ISETP.GE.U32.AND P3, PT, R24, 0x7fffff48, PT ;  /* 0x7fffff481800780c */ /* 0x000fe20003f66070 */
[----:B------:R-:W-:-:S02]  /*1c5d0*/  VIADD R24, R32, 0xffffffc6 ;  /* 0xffffffc620187836 */ /* 0x000fc40000000000 */
[----:B------:R-:W3:Y:S03]  /*1c5e0*/  LDC R32, c[0x0][0x230] ;  /* 0x00008c00ff207b82 */ /* 0x000ee60000000800 */
[----:B------:R-:W-:Y:S01]  /*1c5f0*/  ISETP.GE.U32.AND P5, PT, R24, 0x7fffff47, PT ;  /* 0x7fffff471800780c */ /* 0x000fe20003fa6070 */
[----:B------:R-:W-:-:S05]  /*1c600*/  VIADD R24, R33, 0xffffffc5 ;  /* 0xffffffc521187836 */ /* 0x000fca0000000000 */
[----:B------:R-:W-:Y:S01]  /*1c610*/  ISETP.GE.U32.AND P4, PT, R24, 0x7fffff46, PT ;  /* 0x7fffff461800780c */ /* 0x000fe20003f86070 */
[----:B------:R-:W-:Y:S01]  /*1c620*/  VIADD R24, R29, 0xffffffc4 ;  /* 0xffffffc41d187836 */ /* 0x000fe20000000000 */
[----:B------:R-:W-:Y:S01]  /*1c630*/  LDGSTS.E [R13+0x10000], desc[UR60][R104.64], !P3 ;  /* 0x10000000680d7fae */ /* 0x000fe2000d92187c */
[----:B------:R-:W3:Y:S03]  /*1c640*/  LDC R29, c[0x0][0x230] ;  /* 0x00008c00ff1d7b82 */ /* 0x000ee60000000800 */
[----:B------:R-:W-:Y:S01]  /*1c650*/  ISETP.GE.U32.AND P1, PT, R24, 0x7fffff45, PT ;  /* 0x7fffff451800780c */ /* 0x000fe20003f26070 */
[----:B------:R-:W-:Y:S04]  /*1c660*/  LDGSTS.E [R13+0x14000], desc[UR60][R86.64], !P3 ;  /* 0x14000000560d7fae */ /* 0x000fe8000d92187c */
[----:B------:R-:W-:Y:S04]  /*1c670*/  LDGSTS.E [R13+0x18000], desc[UR60][R84.64], !P3 ;  /* 0x18000000540d7fae */ /* 0x000fe8000d92187c */
[----:B------:R-:W-:Y:S04]  /*1c680*/  LDGSTS.E [R13+0x1c000], desc[UR60][R80.64], !P3 ;  /* 0x1c000000500d7fae */ /* 0x000fe8000d92187c */
[----:B------:R-:W3:Y:S04]  /*1c690*/  LDL.64 R86, [R1+0x1f50] ;  /* 0x001f500001567983 */ /* 0x000ee80000100a00 */
[----:B------:R-:W3:Y:S04]  /*1c6a0*/  LDL.64 R84, [R1+0x1f58] ;  /* 0x001f580001547983 */ /* 0x000ee80000100a00 */
[----:B------:R-:W3:Y:S04]  /*1c6b0*/  LDL.64 R80, [R1+0x1f60] ;  /* 0x001f600001507983 */ /* 0x000ee80000100a00 */
[----:B----4-:R-:W-:Y:S04]  /*1c6c0*/  LDGSTS.E [R13+0x10004], desc[UR60][R76.64], !P5 ;  /* 0x100040004c0d7fae */ /* 0x010fe8000e92187c */
[----:B------:R-:W4:Y:S04]  /*1c6d0*/  LDL.64 R76, [R1+0x1f70] ;  /* 0x001f7000014c7983 */ /* 0x000f280000100a00 */
[----:B------:R-:W-:Y:S04]  /*1c6e0*/  LDGSTS.E [R13+0x14004], desc[UR60][R74.64], !P5 ;  /* 0x140040004a0d7fae */ /* 0x000fe8000e92187c */
[----:B------:R-:W-:Y:S04]  /*1c6f0*/  LDGSTS.E [R13+0x18004], desc[UR60][R102.64], !P5 ;  /* 0x18004000660d7fae */ /* 0x000fe8000e92187c */
[----:B------:R-:W4:Y:S04]  /*1c700*/  LDL.64 R74, [R1+0x1f78] ;  /* 0x001f7800014a7983 */ /* 0x000f280000100a00 */
[----:B------:R-:W-:Y:S04]  /*1c710*/  LDGSTS.E [R13+0x1c004], desc[UR60][R72.64], !P5 ;  /* 0x1c004000480d7fae */ /* 0x000fe8000e92187c */
[----:B--2---:R-:W-:Y:S04]  /*1c720*/  LDGSTS.E [R13+0x10008], desc[UR60][R100.64], !P4 ;  /* 0x10008000640d7fae */ /* 0x004fe8000e12187c */
[----:B------:R-:W-:Y:S04]  /*1c730*/  LDGSTS.E [R13+0x14008], desc[UR60][R96.64], !P4 ;  /* 0x14008000600d7fae */ /* 0x000fe8000e12187c */
[----:B------:R-:W2:Y:S04]  /*1c740*/  LDL.64 R72, [R1+0x1f80] ;  /* 0x001f800001487983 */ /* 0x000ea80000100a00 */
[----:B------:R-:W-:Y:S04]  /*1c750*/  LDGSTS.E [R13+0x18008], desc[UR60][R94.64], !P4 ;  /* 0x180080005e0d7fae */ /* 0x000fe8000e12187c */
[----:B------:R-:W-:Y:S01]  /*1c760*/  LDGSTS.E [R13+0x1c008], desc[UR60][R92.64], !P4 ;  /* 0x1c0080005c0d7fae */ /* 0x000fe2000e12187c */
[----:B-1----:R-:W-:-:S02]  /*1c770*/  IADD3 R24, R25, -0x59, RZ ;  /* 0xffffffa719187810 */ /* 0x002fc40007ffe0ff */
[----:B------:R-:W1:Y:S01]  /*1c780*/  LDC R25, c[0x0][0x230] ;  /* 0x00008c00ff197b82 */ /* 0x000e620000000800 */
[----:B------:R-:W2:Y:S04]  /*1c790*/  LDL.64 R96, [R1+0x1fb0] ;  /* 0x001fb00001607983 */ /* 0x000ea80000100a00 */
[----:B------:R-:W2:Y:S04]  /*1c7a0*/  LDL.64 R94, [R1+0x1fb8] ;  /* 0x001fb800015e7983 */ /* 0x000ea80000100a00 */
[----:B------:R-:W2:Y:S04]  /*1c7b0*/  LDL.64 R92, [R1+0x1fc0] ;  /* 0x001fc000015c7983 */ /* 0x000ea80000100a00 */
[----:B---3--:R-:W-:Y:S04]  /*1c7c0*/  LDGSTS.E [R13+0x1000c], desc[UR60][R88.64], !P1 ;  /* 0x1000c000580d7fae */ /* 0x008fe8000c92187c */
[----:B------:R-:W-:Y:S04]  /*1c7d0*/  LDGSTS.E [R13+0x1400c], desc[UR60][R66.64], !P1 ;  /* 0x1400c000420d7fae */ /* 0x000fe8000c92187c */
[----:B------:R-:W-:Y:S04]  /*1c7e0*/  LDGSTS.E [R13+0x1800c], desc[UR60][R58.64], !P1 ;  /* 0x1800c0003a0d7fae */ /* 0x000fe8000c92187c */
[----:B------:R-:W-:Y:S04]  /*1c7f0*/  LDGSTS.E [R13+0x1c00c], desc[UR60][R54.64], !P1 ;  /* 0x1c00c000360d7fae */ /* 0x000fe8000c92187c */
[----:B------:R-:W3:Y:S04]  /*1c800*/  LDL.64 R66, [R1+0x1f90] ;  /* 0x001f900001427983 */ /* 0x000ee80000100a00 */
[----:B------:R-:W3:Y:S04]  /*1c810*/  LDL.64 R58, [R1+0x1f98] ;  /* 0x001f9800013a7983 */ /* 0x000ee80000100a00 */
[----:B------:R-:W3:Y:S01]  /*1c820*/  LDL.64 R54, [R1+0x1fa0] ;  /* 0x001fa00001367983 */ /* 0x000ee20000100a00 */
[----:B------:R-:W-:Y:S01]  /*1c830*/  ISETP.GE.U32.AND P2, PT, R24, 0x7fffff28, PT ;  /* 0x7fffff281800780c */ /* 0x000fe20003f46070 */
[----:B------:R-:W-:-:S02]  /*1c840*/  VIADD R24, R26, 0xffffffa6 ;  /* 0xffffffa61a187836 */ /* 0x000fc40000000000 */
[----:B------:R-:W3:Y:S01]  /*1c850*/  LDL.64 R88, [R1+0x2350] ;  /* 0x0023500001587983 */ /* 0x000ee20000100a00 */
[----:B------:R-:W1:Y:S02]  /*1c860*/  LDC R26, c[0x0][0x230] ;  /* 0x00008c00ff1a7b82 */ /* 0x000e640000000800 */
[----:B------:R-:W-:Y:S01]  /*1c870*/  ISETP.GE.U32.AND P3, PT, R24, 0x7fffff27, PT ;  /* 0x7fffff271800780c */ /* 0x000fe20003f66070 */
[----:B------:R-:W-:-:S05]  /*1c880*/  VIADD R24, R27, 0xffffffa5 ;  /* 0xffffffa51b187836 */ /* 0x000fca0000000000 */
[----:B------:R-:W-:Y:S01]  /*1c890*/  ISETP.GE.U32.AND P5, PT, R24, 0x7fffff26, PT ;  /* 0x7fffff261800780c */ /* 0x000fe20003fa6070 */
[----:B------:R-:W-:Y:S01]  /*1c8a0*/  LDGSTS.E [R13+0x20000], desc[UR60][R86.64], !P2 ;  /* 0x20000000560d7fae */ /* 0x000fe2000d12187c */
[----:B------:R-:W1:Y:S03]  /*1c8b0*/  LDC R27, c[0x0][0x230] ;  /* 0x00008c00ff1b7b82 */ /* 0x000e660000000800 */
[----:B------:R-:W-:Y:S04]  /*1c8c0*/  LDGSTS.E [R13+0x24000], desc[UR60][R84.64], !P2 ;  /* 0x24000000540d7fae */ /* 0x000fe8000d12187c */
[----:B------:R-:W-:Y:S04]  /*1c8d0*/  LDGSTS.E [R13+0x28000], desc[UR60][R80.64], !P2 ;  /* 0x28000000500d7fae */ /* 0x000fe8000d12187c */
[----:B------:R-:W3:Y:S04]  /*1c8e0*/  LDL.64 R86, [R1+0x2358] ;  /* 0x0023580001567983 */ /* 0x000ee80000100a00 */
[----:B------:R-:W3:Y:S04]  /*1c8f0*/  LDL.64 R84, [R1+0x2360] ;  /* 0x0023600001547983 */ /* 0x000ee80000100a00 */
[----:B------:R-:W-:Y:S04]  /*1c900*/  LDGSTS.E [R13+0x2c000], desc[UR60][R78.64], !P2 ;  /* 0x2c0000004e0d7fae */ /* 0x000fe8000d12187c */
[----:B------:R-:W3:Y:S04]  /*1c910*/  LDL.64 R80, [R1+0x2370] ;  /* 0x0023700001507983 */ /* 0x000ee80000100a00 */
[----:B------:R-:W3:Y:S04]  /*1c920*/  LDL.64 R78, [R1+0x2378] ;  /* 0x00237800014e7983 */ /* 0x000ee80000100a00 */
[----:B----4-:R-:W-:Y:S04]  /*1c930*/  LDGSTS.E [R13+0x20004], desc[UR60][R76.64], !P3 ;  /* 0x200040004c0d7fae */ /* 0x010fe8000d92187c */
[----:B------:R-:W4:Y:S04]  /*1c940*/  LDL.64 R76, [R1+0x2380] ;  /* 0x00238000014c7983 */ /* 0x000f280000100a00 */
[----:B------:R-:W-:Y:S04]  /*1c950*/  LDGSTS.E [R13+0x24004], desc[UR60][R74.64], !P3 ;  /* 0x240040004a0d7fae */ /* 0x000fe8000d92187c */
[----:B------:R-:W4:Y:S04]  /*1c960*/  LDL.64 R74, [R1+0x2398] ;  /* 0x00239800014a7983 */ /* 0x000f280000100a00 */
[----:B--2---:R-:W-:Y:S04]  /*1c970*/  LDGSTS.E [R13+0x28004], desc[UR60][R72.64], !P3 ;  /* 0x28004000480d7fae */ /* 0x004fe8000d92187c */
[----:B------:R-:W-:Y:S04]  /*1c980*/  LDGSTS.E [R13+0x2c004], desc[UR60][R60.64], !P3 ;  /* 0x2c0040003c0d7fae */ /* 0x000fe8000d92187c */
[----:B------:R-:W2:Y:S04]  /*1c990*/  LDL.64 R72, [R1+0x23a0] ;  /* 0x0023a00001487983 */ /* 0x000ea80000100a00 */
[----:B------:R-:W2:Y:S04]  /*1c9a0*/  LDL.64 R60, [R1+0x2390] ;  /* 0x00239000013c7983 */ /* 0x000ea80000100a00 */
[----:B---3--:R-:W-:Y:S04]  /*1c9b0*/  LDGSTS.E [R13+0x20008], desc[UR60][R66.64], !P5 ;  /* 0x20008000420d7fae */ /* 0x008fe8000e92187c */
[----:B------:R-:W-:Y:S04]  /*1c9c0*/  LDGSTS.E [R13+0x24008], desc[UR60][R58.64], !P5 ;  /* 0x240080003a0d7fae */ /* 0x000fe8000e92187c */
[----:B------:R-:W-:Y:S04]  /*1c9d0*/  LDGSTS.E [R13+0x28008], desc[UR60][R54.64], !P5 ;  /* 0x28008000360d7fae */ /* 0x000fe8000e92187c */
[----:B------:R-:W3:Y:S04]  /*1c9e0*/  LDL.64 R66, [R1+0x23b0] ;  /* 0x0023b00001427983 */ /* 0x000ee80000100a00 */
[----:B------:R-:W3:Y:S04]  /*1c9f0*/  LDL.64 R58, [R1+0x23b8] ;  /* 0x0023b800013a7983 */ /* 0x000ee80000100a00 */
[----:B------:R-:W3:Y:S01]  /*1ca00*/  LDL.64 R54, [R1+0x23c0] ;  /* 0x0023c00001367983 */ /* 0x000ee20000100a00 */
[----:B------:R-:W-:-:S02]  /*1ca10*/  VIADD R24, R28, 0xffffffa4 ;  /* 0xffffffa41c187836 */ /* 0x000fc40000000000 */
[----:B------:R-:W2:Y:S01]  /*1ca20*/  LDC R28, c[0x0][0x230] ;  /* 0x00008c00ff1c7b82 */ /* 0x000ea20000000800 */
[----:B------:R-:W-:Y:S02]  /*1ca30*/  LDGSTS.E [R13+0x2c008], desc[UR60][R98.64], !P5 ;  /* 0x2c008000620d7fae */ /* 0x000fe4000e92187c */
[----:B------:R-:W-:Y:S01]  /*1ca40*/  ISETP.GE.U32.AND P4, PT, R24, 0x7fffff25, PT ;  /* 0x7fffff251800780c */ /* 0x000fe20003f86070 */
[----:B------:R-:W-:-:S04]  /*1ca50*/  VIADD R24, R29, 0xffffff87 ;  /* 0xffffff871d187836 */ /* 0x000fc80000000000 */
[----:B------:R-:W2:Y:S01]  /*1ca60*/  LDC R29, c[0x0][0x230] ;  /* 0x00008c00ff1d7b82 */ /* 0x000ea20000000800 */
[----:B------:R-:W-:Y:S01]  /*1ca70*/  ISETP.GE.U32.AND P1, PT, R24, 0x7fffff08, PT ;  /* 0x7fffff081800780c */ /* 0x000fe20003f26070 */
[----:B------:R-:W-:-:S05]  /*1ca80*/  VIADD R24, R30, 0xffffff86 ;  /* 0xffffff861e187836 */ /* 0x000fca0000000000 */
[----:B------:R-:W-:Y:S01]  /*1ca90*/  ISETP.GE.U32.AND P2, PT, R24, 0x7fffff07, PT ;  /* 0x7fffff071800780c */ /* 0x000fe20003f46070 */
[----:B-1----:R-:W-:Y:S01]  /*1caa0*/  VIADD R24, R25, 0xffffff85 ;  /* 0xffffff8519187836 */ /* 0x002fe20000000000 */
[----:B------:R-:W-:Y:S01]  /*1cab0*/  LDGSTS.E [R13+0x2000c], desc[UR60][R96.64], !P4 ;  /* 0x2000c000600d7fae */ /* 0x000fe2000e12187c */
[----:B------:R-:W1:Y:S03]  /*1cac0*/  LDC R30, c[0x0][0x230] ;  /* 0x00008c00ff1e7b82 */ /* 0x000e660000000800 */
[----:B------:R-:W-:Y:S01]  /*1cad0*/  ISETP.GE.U32.AND P6, PT, R24, 0x7fffff06, PT ;  /* 0x7fffff061800780c */ /* 0x000fe20003fc6070 */
[----:B------:R-:W-:Y:S01]  /*1cae0*/  LDGSTS.E [R13+0x2400c], desc[UR60][R94.64], !P4 ;  /* 0x2400c0005e0d7fae */ /* 0x000fe2000e12187c */
[----:B------:R-:W-:-:S03]  /*1caf0*/  IADD3 R24, R26, -0x7c, RZ ;  /* 0xffffff841a187810 */ /* 0x000fc60007ffe0ff */
[----:B------:R-:W-:Y:S01]  /*1cb00*/  LDGSTS.E [R13+0x2800c], desc[UR60][R92.64], !P4 ;  /* 0x2800c0005c0d7fae */ /* 0x000fe2000e12187c */
[----:B------:R-:W-:Y:S01]  /*1cb10*/  ISETP.GE.U32.AND P3, PT, R24, 0x7fffff05, PT ;  /* 0x7fffff051800780c */ /* 0x000fe20003f66070 */
[----:B------:R-:W1:Y:S02]  /*1cb20*/  LDC R26, c[0x0][0x230] ;  /* 0x00008c00ff1a7b82 */ /* 0x000e640000000800 */
[----:B------:R-:W-:Y:S04]  /*1cb30*/  LDGSTS.E [R13+0x2c00c], desc[UR60][R90.64], !P4 ;  /* 0x2c00c0005a0d7fae */ /* 0x000fe8000e12187c */
[----:B------:R-:W-:Y:S04]  /*1cb40*/  LDGSTS.E [R13+0x30000], desc[UR60][R88.64], !P1 ;  /* 0x30000000580d7fae */ /* 0x000fe8000c92187c */
[----:B------:R-:W-:Y:S04]  /*1cb50*/  LDGSTS.E [R13+0x34000], desc[UR60][R86.64], !P1 ;  /* 0x34000000560d7fae */ /* 0x000fe8000c92187c */
[----:B------:R-:W-:Y:S04]  /*1cb60*/  LDGSTS.E [R13+0x38000], desc[UR60][R84.64], !P1 ;  /* 0x38000000540d7fae */ /* 0x000fe8000c92187c */
[----:B------:R-:W-:Y:S04]  /*1cb70*/  LDGSTS.E [R13+0x3c000], desc[UR60][R82.64], !P1 ;  /* 0x3c000000520d7fae */ /* 0x000fe8000c92187c */
[----:B------:R-:W-:Y:S04]  /*1cb80*/  LDGSTS.E [R13+0x30004], desc[UR60][R80.64], !P2 ;  /* 0x30004000500d7fae */ /* 0x000fe8000d12187c */
[----:B------:R-:W-:Y:S04]  /*1cb90*/  LDGSTS.E [R13+0x34004], desc[UR60][R78.64], !P2 ;  /* 0x340040004e0d7fae */ /* 0x000fe8000d12187c */
[----:B----4-:R-:W-:Y:S04]  /*1cba0*/  LDGSTS.E [R13+0x38004], desc[UR60][R76.64], !P2 ;  /* 0x380040004c0d7fae */ /* 0x010fe8000d12187c */
[----:B------:R-:W-:Y:S04]  /*1cbb0*/  LDGSTS.E [R13+0x3c004], desc[UR60][R64.64], !P2 ;  /* 0x3c004000400d7fae */ /* 0x000fe8000d12187c */
[----:B------:R-:W4:Y:S04]  /*1cbc0*/  LDL.64 R76, [R1+0xfd0] ;  /* 0x000fd000014c7983 */ /* 0x000f280000100a00 */
[----:B------:R-:W4:Y:S04]  /*1cbd0*/  LDL.64 R64, [R1+0xfc0] ;  /* 0x000fc00001407983 */ /* 0x000f280000100a00 */
[----:B--2---:R-:W-:Y:S04]  /*1cbe0*/  LDGSTS.E [R13+0x30008], desc[UR60][R60.64], !P6 ;  /* 0x300080003c0d7fae */ /* 0x004fe8000f12187c */
[----:B------:R-:W-:Y:S04]  /*1cbf0*/  LDGSTS.E [R13+0x34008], desc[UR60][R74.64], !P6 ;  /* 0x340080004a0d7fae */ /* 0x000fe8000f12187c */
[----:B------:R-:W-:Y:S04]  /*1cc00*/  LDGSTS.E [R13+0x38008], desc[UR60][R72.64], !P6 ;  /* 0x38008000480d7fae */ /* 0x000fe8000f12187c */
[----:B------:R-:W2:Y:S04]  /*1cc10*/  LDL.64 R60, [R1+0xfc8] ;  /* 0x000fc800013c7983 */ /* 0x000ea80000100a00 */
[----:B------:R-:W-:Y:S04]  /*1cc20*/  LDGSTS.E [R13+0x3c008], desc[UR60][R70.64], !P6 ;  /* 0x3c008000460d7fae */ /* 0x000fe8000f12187c */
[----:B------:R-:W2:Y:S01]  /*1cc30*/  LDL.64 R74, [R1+0xfe8] ;  /* 0x000fe800014a7983 */ /* 0x000ea20000100a00 */
[----:B------:R-:W-:-:S02]  /*1cc40*/  VIADD R24, R28, 0xffffffe3 ;  /* 0xffffffe31c187836 */ /* 0x000fc40000000000 */
[----:B------:R-:W-:Y:S01]  /*1cc50*/  VIADD R25, R29, 0xffffffe2 ;  /* 0xffffffe21d197836 */ /* 0x000fe20000000000 */
[----:B------:R-:W2:Y:S01]  /*1cc60*/  LDL.64 R72, [R1+0x1000] ;  /* 0x0010000001487983 */ /* 0x000ea20000100a00 */
[----:B------:R-:W1:Y:S03]  /*1cc70*/  LDC R28, c[0x0][0x230] ;  /* 0x00008c00ff1c7b82 */ /* 0x000e660000000800 */
[----:B------:R-:W2:Y:S04]  /*1cc80*/  LDL.64 R70, [R1+0x1010] ;  /* 0x0010100001467983 */ /* 0x000ea80000100a00 */
[----:B---3--:R-:W-:Y:S04]  /*1cc90*/  LDGSTS.E [R13+0x3000c], desc[UR60][R66.64], !P3 ;  /* 0x3000c000420d7fae */ /* 0x008fe8000d92187c */
[----:B------:R-:W-:Y:S04]  /*1cca0*/  LDGSTS.E [R13+0x3400c], desc[UR60][R58.64], !P3 ;  /* 0x3400c0003a0d7fae */ /* 0x000fe8000d92187c */
[----:B------:R-:W-:Y:S04]  /*1ccb0*/  LDGSTS.E [R13+0x3800c], desc[UR60][R54.64], !P3 ;  /* 0x3800c000360d7fae */ /* 0x000fe8000d92187c */
[----:B------:R1:W-:Y:S01]  /*1ccc0*/  LDGSTS.E [R13+0x3c00c], desc[UR60][R48.64], !P3 ;  /* 0x3c00c000300d7fae */ /* 0x0003e2000d92187c */
[----:B------:R-:W-:-:S02]  /*1ccd0*/  ISETP.GE.U32.AND P5, PT, R24, 0x7fffff64, PT ;  /* 0x7fffff641800780c */ /* 0x000fc40003fa6070 */
[----:B------:R-:W-:Y:S01]  /*1cce0*/  LOP3.LUT R29, R0, 0x70, RZ, 0x3c, !PT ;  /* 0x00000070001d7812 */ /* 0x000fe200078e3cff */
[----:B------:R-:W3:Y:S04]  /*1ccf0*/  LDL.64 R58, [R1+0x1008] ;  /* 0x00100800013a7983 */ /* 0x000ee80000100a00 */
[----:B------:R-:W3:Y:S04]  /*1cd00*/  LDL.64 R54, [R1+0xfe0] ;  /* 0x000fe00001367983 */ /* 0x000ee80000100a00 */
[----:B------:R-:W3:Y:S01]  /*1cd10*/  LDL.64 R48, [R1+0xff0] ;  /* 0x000ff00001307983 */ /* 0x000ee20000100a00 */
[----:B------:R-:W-:Y:S01]  /*1cd20*/  ISETP.GE.U32.AND P4, PT, R25, 0x7fffff63, PT ;  /* 0x7fffff631900780c */ /* 0x000fe20003f86070 */
[----:B------:R-:W-:Y:S01]  /*1cd30*/  VIADD R29, R29, UR50 ;  /* 0x000000321d1d7c36 */ /* 0x000fe20008000000 */
[----:B------:R-:W1:Y:S01]  /*1cd40*/  LDC R25, c[0x0][0x230] ;  /* 0x00008c00ff197b82 */ /* 0x000e620000000800 */
[----:B------:R-:W3:Y:S04]  /*1cd50*/  LDL.64 R66, [R1+0x1020] ;  /* 0x0010200001427983 */ /* 0x000ee80000100a00 */
[----:B----4-:R-:W-:Y:S04]  /*1cd60*/  LDGSTS.E [R29], desc[UR60][R64.64], !P5 ;  /* 0x00000000401d7fae */ /* 0x010fe8000e92187c */
[----:B------:R-:W4:Y:S04]  /*1cd70*/  LDL.64 R64, [R1+0x1028] ;  /* 0x0010280001407983 */ /* 0x000f280000100a00 */
[----:B--2---:R-:W-:Y:S04]  /*1cd80*/  LDGSTS.E [R29+0x4000], desc[UR60][R60.64], !P5 ;  /* 0x040000003c1d7fae */ /* 0x004fe8000e92187c */
[----:B------:R-:W-:Y:S04]  /*1cd90*/  LDGSTS.E [R29+0x8000], desc[UR60][R76.64], !P5 ;  /* 0x080000004c1d7fae */ /* 0x000fe8000e92187c */
[----:B------:R-:W-:Y:S04]  /*1cda0*/  LDGSTS.E [R29+0xc000], desc[UR60][R6.64], !P5 ;  /* 0x0c000000061d7fae */ /* 0x000fe8000e92187c */
[----:B------:R-:W2:Y:S04]  /*1cdb0*/  LDL.64 R60, [R1+0x1030] ;  /* 0x00103000013c7983 */ /* 0x000ea80000100a00 */
[----:B------:R-:W2:Y:S04]  /*1cdc0*/  LDL.LU.64 R6, [R1+0x2c20] ;  /* 0x002c200001067983 */ /* 0x000ea80000300a00 */
[----:B------:R-:W2:Y:S04]  /*1cdd0*/  LDL.64 R80, [R1+0x1bd8] ;  /* 0x001bd80001507983 */ /* 0x000ea80000100a00 */
[----:B---3--:R-:W-:Y:S04]  /*1cde0*/  LDGSTS.E [R29+0x4], desc[UR60][R54.64], !P4 ;  /* 0x00004000361d7fae */ /* 0x008fe8000e12187c */
[----:B------:R-:W-:Y:S04]  /*1cdf0*/  LDGSTS.E [R29+0x4004], desc[UR60][R74.64], !P4 ;  /* 0x040040004a1d7fae */ /* 0x000fe8000e12187c */
[----:B------:R-:W-:Y:S04]  /*1ce00*/  LDGSTS.E [R29+0x8004], desc[UR60][R48.64], !P4 ;  /* 0x08004000301d7fae */ /* 0x000fe8000e12187c */
[----:B------:R-:W3:Y:S01]  /*1ce10*/  LDL.64 R54, [R1+0x1bd0] ;  /* 0x001bd00001367983 */ /* 0x000ee20000100a00 */
[----:B-1----:R-:W-:-:S02]  /*1ce20*/  VIADD R13, R26, 0xffffffe1 ;  /* 0xffffffe11a0d7836 */ /* 0x002fc40000000000 */
[----:B------:R-:W-:Y:S01]  /*1ce30*/  VIADD R24, R27, 0xffffffe0 ;  /* 0xffffffe01b187836 */ /* 0x000fe20000000000 */
[----:B------:R-:W-:Y:S01]  /*1ce40*/  LDGSTS.E [R29+0xc004], desc[UR60][R8.64], !P4 ;  /* 0x0c004000081d7fae */ /* 0x000fe2000e12187c */
[----:B------:R-:W-:-:S03]  /*1ce50*/  VIADD R0, R30, 0xffffffc3 ;  /* 0xffffffc31e007836 */ /* 0x000fc60000000000 */
[----:B------:R-:W3:Y:S01]  /*1ce60*/  LDL.64 R48, [R1+0x1be0] ;  /* 0x001be00001307983 */ /* 0x000ee20000100a00 */
[----:B------:R-:W-:Y:S01]  /*1ce70*/  ISETP.GE.U32.AND P1, PT, R13, 0x7fffff62, PT ;  /* 0x7fffff620d00780c */ /* 0x000fe20003f26070 */
[----:B------:R-:W1:Y:S01]  /*1ce80*/  LDC R26, c[0x0][0x230] ;  /* 0x00008c00ff1a7b82 */ /* 0x000e620000000800 */
[----:B------:R-:W-:Y:S02]  /*1ce90*/  ISETP.GE.U32.AND P2, PT, R24, 0x7fffff61, PT ;  /* 0x7fffff611800780c */ /* 0x000fe40003f46070 */
[----:B------:R-:W-:Y:S01]  /*1cea0*/  ISETP.GE.U32.AND P3, PT, R0, 0x7fffff44, PT ;  /* 0x7fffff440000780c */ /* 0x000fe20003f66070 */
[----:B------:R-:W3:Y:S04]  /*1ceb0*/  LDL.LU.64 R8, [R1+0x2c18] ;  /* 0x002c180001087983 */ /* 0x000ee80000300a00 */
[----:B------:R-:W1:Y:S01]  /*1cec0*/  LDC R13, c[0x0][0x230] ;  /* 0x00008c00ff0d7b82 */ /* 0x000e620000000800 */
[----:B------:R-:W3:Y:S04]  /*1ced0*/  LDL.64 R78, [R1+0x1bf0] ;  /* 0x001bf000014e7983 */ /* 0x000ee80000100a00 */
[----:B------:R-:W-:Y:S03]  /*1cee0*/  LDGSTS.E [R29+0x8], desc[UR60][R72.64], !P1 ;  /* 0x00008000481d7fae */ /* 0x000fe6000c92187c */
[----:B------:R-:W1:Y:S01]  /*1cef0*/  LDC R24, c[0x0][0x230] ;  /* 0x00008c00ff187b82 */ /* 0x000e620000000800 */
[----:B------:R-:W-:Y:S04]  /*1cf00*/  LDGSTS.E [R29+0x4008], desc[UR60][R58.64], !P1 ;  /* 0x040080003a1d7fae */ /* 0x000fe8000c92187c */
[----:B------:R-:W3:Y:S03]  /*1cf10*/  LDL.64 R76, [R1+0x1bf8] ;  /* 0x001bf800014c7983 */ /* 0x000ee60000100a00 */
[----:B------:R-:W1:Y:S01]  /*1cf20*/  LDC R27, c[0x0][0x230] ;  /* 0x00008c00ff1b7b82 */ /* 0x000e620000000800 */
[----:B------:R-:W-:Y:S04]  /*1cf30*/  LDGSTS.E [R29+0x8008], desc[UR60][R70.64], !P1 ;  /* 0x08008000461d7fae */ /* 0x000fe8000c92187c */
[----:B------:R-:W3:Y:S04]  /*1cf40*/  LDL.64 R58, [R1+0x1c00] ;  /* 0x001c0000013a7983 */ /* 0x000ee80000100a00 */
[----:B------:R-:W-:Y:S04]  /*1cf50*/  LDGSTS.E [R29+0xc008], desc[UR60][R148.64], !P1 ;  /* 0x0c008000941d7fae */ /* 0x000fe8000c92187c */
[----:B------:R-:W-:Y:S04]  /*1cf60*/  LDGSTS.E [R29+0xc], desc[UR60][R66.64], !P2 ;  /* 0x0000c000421d7fae */ /* 0x000fe8000d12187c */
[----:B------:R-:W3:Y:S04]  /*1cf70*/  LDL.LU.64 R148, [R1+0x2c10] ;  /* 0x002c100001947983 */ /* 0x000ee80000300a00 */
[----:B------:R-:W3:Y:S04]  /*1cf80*/  LDL.64 R74, [R1+0x1c10] ;  /* 0x001c1000014a7983 */ /* 0x000ee80000100a00 */
[----:B------:R-:W3:Y:S04]  /*1cf90*/  LDL.64 R72, [R1+0x1c18] ;  /* 0x001c180001487983 */ /* 0x000ee80000100a00 */
[----:B------:R-:W3:Y:S04]  /*1cfa0*/  LDL.64 R70, [R1+0x1c20] ;  /* 0x001c200001467983 */ /* 0x000ee80000100a00 */
[----:B----4-:R-:W-:Y:S04]  /*1cfb0*/  LDGSTS.E [R29+0x400c], desc[UR60][R64.64], !P2 ;  /* 0x0400c000401d7fae */ /* 0x010fe8000d12187c */
[----:B--2---:R-:W-:Y:S04]  /*1cfc0*/  LDGSTS.E [R29+0x800c], desc[UR60][R60.64], !P2 ;  /* 0x0800c0003c1d7fae */ /* 0x004fe8000d12187c */
[----:B------:R-:W-:Y:S04]  /*1cfd0*/  LDGSTS.E [R29+0xc00c], desc[UR60][R156.64], !P2 ;  /* 0x0c00c0009c1d7fae */ /* 0x000fe8000d12187c */
[----:B------:R-:W2:Y:S04]  /*1cfe0*/  LDL.LU.64 R156, [R1+0x2c08] ;  /* 0x002c0800019c7983 */ /* 0x000ea80000300a00 */
[----:B------:R-:W4:Y:S04]  /*1cff0*/  LDL.64 R66, [R1+0x1c30] ;  /* 0x001c300001427983 */ /* 0x000f280000100a00 */
[----:B------:R-:W2:Y:S04]  /*1d000*/  LDL.64 R64, [R1+0x1c38] ;  /* 0x001c380001407983 */ /* 0x000ea80000100a00 */
[----:B------:R-:W2:Y:S04]  /*1d010*/  LDL.64 R60, [R1+0x1fd0] ;  /* 0x001fd000013c7983 */ /* 0x000ea80000100a00 */
[----:B---3--:R-:W-:Y:S04]  /*1d020*/  LDGSTS.E [R29+0x10000], desc[UR60][R54.64], !P3 ;  /* 0x10000000361d7fae */ /* 0x008fe8000d92187c */
[----:B------:R-:W-:Y:S04]  /*1d030*/  LDGSTS.E [R29+0x14000], desc[UR60][R80.64], !P3 ;  /* 0x14000000501d7fae */ /* 0x000fe8000d92187c */
[----:B------:R-:W-:Y:S04]  /*1d040*/  LDGSTS.E [R29+0x18000], desc[UR60][R48.64], !P3 ;  /* 0x18000000301d7fae */ /* 0x000fe8000d92187c */
[----:B------:R-:W3:Y:S04]  /*1d050*/  LDL.64 R54, [R1+0x1fd8] ;  /* 0x001fd80001367983 */ /* 0x000ee80000100a00 */
[----:B------:R-:W-:Y:S04]  /*1d060*/  LDGSTS.E [R29+0x1c000], desc[UR60][R46.64], !P3 ;  /* 0x1c0000002e1d7fae */ /* 0x000fe8000d92187c */
[----:B------:R-:W3:Y:S04]  /*1d070*/  LDL.64 R48, [R1+0x1ff0] ;  /* 0x001ff00001307983 */ /* 0x000ee80000100a00 */
[----:B------:R-:W3:Y:S01]  /*1d080*/  LDL.64 R46, [R1+0x1ff8] ;  /* 0x001ff800012e7983 */ /* 0x000ee20000100a00 */
[----:B------:R-:W-:-:S04]  /*1d090*/  IADD3 R0, R31, -0x3e, RZ ;  /* 0xffffffc21f007810 */ /* 0x000fc80007ffe0ff */
[----:B------:R-:W-:Y:S01]  /*1d0a0*/  ISETP.GE.U32.AND P5, PT, R0, 0x7fffff43, PT ;  /* 0x7fffff430000780c */ /* 0x000fe20003fa6070 */
[----:B------:R-:W-:-:S05]  /*1d0b0*/  VIADD R0, R32, 0xffffffc1 ;  /* 0xffffffc120007836 */ /* 0x000fca0000000000 */
[----:B------:R-:W-:Y:S01]  /*1d0c0*/  ISETP.GE.U32.AND P4, PT, R0, 0x7fffff42, PT ;  /* 0x7fffff420000780c */ /* 0x000fe20003f86070 */
[----:B-1----:R-:W-:Y:S02]  /*1d0d0*/  VIADD R0, R26, 0xffffffc0 ;  /* 0xffffffc01a007836 */ /* 0x002fe40000000000 */
[----:B------:R-:W1:Y:S03]  /*1d0e0*/  LDC R26, c[0x0][0x230] ;  /* 0x00008c00ff1a7b82 */ /* 0x000e660000000800 */
[----:B------:R-:W-:Y:S01]  /*1d0f0*/  ISETP.GE.U32.AND P1, PT, R0, 0x7fffff41, PT ;  /* 0x7fffff410000780c */ /* 0x000fe20003f26070 */
[----:B------:R-:W-:Y:S01]  /*1d100*/  VIADD R0, R13, 0xffffffa3 ;  /* 0xffffffa30d007836 */ /* 0x000fe20000000000 */
[----:B------:R-:W-:Y:S03]  /*1d110*/  LDGSTS.E [R29+0x10004], desc[UR60][R78.64], !P5 ;  /* 0x100040004e1d7fae */ /* 0x000fe6000e92187c */
[----:B------:R-:W1:Y:S01]  /*1d120*/  LDC R13, c[0x0][0x230] ;  /* 0x00008c00ff0d7b82 */ /* 0x000e620000000800 */
[----:B------:R-:W-:Y:S01]  /*1d130*/  ISETP.GE.U32.AND P2, PT, R0, 0x7fffff24, PT ;  /* 0x7fffff240000780c */ /* 0x000fe20003f46070 */
[----:B------:R-:W-:Y:S01]  /*1d140*/  VIADD R0, R24, 0xffffffa2 ;  /* 0xffffffa218007836 */ /* 0x000fe20000000000 */
[----:B------:R-:W-:Y:S04]  /*1d150*/  LDGSTS.E [R29+0x14004], desc[UR60][R76.64], !P5 ;  /* 0x140040004c1d7fae */ /* 0x000fe8000e92187c */
        /* <DEDUP_REMOVED lines=8> */
[----:B------:R-:W3:Y:S04]  /*1d1e0*/  LDL.64 R58, [R1+0x2010] ;  /* 0x00201000013a7983 */ /* 0x000ee80000100a00 */
[----:B------:R-:W3:Y:S04]  /*1d1f0*/  LDL.64 R56, [R1+0x2018] ;  /* 0x0020180001387983 */ /* 0x000ee80000100a00 */
[----:B----4-:R-:W-:Y:S04]  /*1d200*/  LDGSTS.E [R29+0x1000c], desc[UR60][R66.64], !P1 ;  /* 0x1000c000421d7fae */ /* 0x010fe8000c92187c */
[----:B--2---:R-:W-:Y:S04]  /*1d210*/  LDGSTS.E [R29+0x1400c], desc[UR60][R64.64], !P1 ;  /* 0x1400c000401d7fae */ /* 0x004fe8000c92187c */
[----:B------:R-:W-:Y:S04]  /*1d220*/  LDGSTS.E [R29+0x1800c], desc[UR60][R156.64], !P1 ;  /* 0x1800c0009c1d7fae */ /* 0x000fe8000c92187c */
[----:B------:R-:W-:Y:S04]  /*1d230*/  LDGSTS.E [R29+0x1c00c], desc[UR60][R62.64], !P1 ;  /* 0x1c00c0003e1d7fae */ /* 0x000fe8000c92187c */
[----:B------:R-:W-:Y:S04]  /*1d240*/  LDGSTS.E [R29+0x20000], desc[UR60][R60.64], !P2 ;  /* 0x200000003c1d7fae */ /* 0x000fe8000d12187c */
[----:B------:R-:W2:Y:S04]  /*1d250*/  LDL.LU.64 R156, [R1+0x2c00] ;  /* 0x002c0000019c7983 */ /* 0x000ea80000300a00 */
[----:B---3--:R-:W-:Y:S04]  /*1d260*/  LDGSTS.E [R29+0x24000], desc[UR60][R54.64], !P2 ;  /* 0x24000000361d7fae */ /* 0x008fe8000d12187c */
[----:B------:R-:W-:Y:S04]  /*1d270*/  LDGSTS.E [R29+0x28000], desc[UR60][R148.64], !P2 ;  /* 0x28000000941d7fae */ /* 0x000fe8000d12187c */
[----:B------:R-:W-:Y:S04]  /*1d280*/  LDGSTS.E [R29+0x2c000], desc[UR60][R52.64], !P2 ;  /* 0x2c000000341d7fae */ /* 0x000fe8000d12187c */
[----:B------:R-:W-:Y:S04]  /*1d290*/  LDGSTS.E [R29+0x20004], desc[UR60][R48.64], !P3 ;  /* 0x20004000301d7fae */ /* 0x000fe8000d92187c */
[----:B------:R-:W3:Y:S04]  /*1d2a0*/  LDL.LU.64 R148, [R1+0x2bf8] ;  /* 0x002bf80001947983 */ /* 0x000ee80000300a00 */
[----:B------:R-:W4:Y:S04]  /*1d2b0*/  LDL.64 R54, [R1+0x2030] ;  /* 0x0020300001367983 */ /* 0x000f280000100a00 */
[----:B------:R-:W-:Y:S04]  /*1d2c0*/  LDGSTS.E [R29+0x24004], desc[UR60][R46.64], !P3 ;  /* 0x240040002e1d7fae */ /* 0x000fe8000d92187c */
[----:B------:R-:W2:Y:S04]  /*1d2d0*/  LDL.64 R52, [R1+0x2038] ;  /* 0x0020380001347983 */ /* 0x000ea80000100a00 */
[----:B------:R-:W-:Y:S01]  /*1d2e0*/  LDGSTS.E [R29+0x28004], desc[UR60][R8.64], !P3 ;  /* 0x28004000081d7fae */ /* 0x000fe2000d92187c */
[----:B------:R-:W-:-:S03]  /*1d2f0*/  VIADD R0, R25, 0xffffffa1 ;  /* 0xffffffa119007836 */ /* 0x000fc60000000000 */
[----:B------:R-:W-:Y:S04]  /*1d300*/  LDGSTS.E [R29+0x2c004], desc[UR60][R42.64], !P3 ;  /* 0x2c0040002a1d7fae */ /* 0x000fe8000d92187c */
[----:B------:R-:W3:Y:S04]  /*1d310*/  LDL.LU.64 R8, [R1+0x2bf0] ;  /* 0x002bf00001087983 */ /* 0x000ee80000300a00 */
[----:B------:R-:W3:Y:S04]  /*1d320*/  LDL.64 R48, [R1+0x23d0] ;  /* 0x0023d00001307983 */ /* 0x000ee80000100a00 */
[----:B------:R-:W3:Y:S01]  /*1d330*/  LDL.64 R46, [R1+0x23d8] ;  /* 0x0023d800012e7983 */ /* 0x000ee20000100a00 */
[----:B------:R-:W-:Y:S01]  /*1d340*/  ISETP.GE.U32.AND P5, PT, R0, 0x7fffff22, PT ;  /* 0x7fffff220000780c */ /* 0x000fe20003fa6070 */
[----:B------:R-:W-:-:S02]  /*1d350*/  VIADD R0, R27, 0xffffffa0 ;  /* 0xffffffa01b007836 */ /* 0x000fc40000000000 */
[----:B------:R-:W3:Y:S03]  /*1d360*/  LDL.64 R42, [R1+0x23f0] ;  /* 0x0023f000012a7983 */ /* 0x000ee60000100a00 */
[----:B------:R-:W-:Y:S02]  /*1d370*/  ISETP.GE.U32.AND P4, PT, R0, 0x7fffff21, PT ;  /* 0x7fffff210000780c */ /* 0x000fe40003f86070 */
[----:B------:R-:W-:-:S04]  /*1d380*/  IADD3 R0, R28, -0x7d, RZ ;  /* 0xffffff831c007810 */ /* 0x000fc80007ffe0ff */
[----:B------:R-:W-:Y:S01]  /*1d390*/  ISETP.GE.U32.AND P1, PT, R0, 0x7fffff04, PT ;  /* 0x7fffff040000780c */ /* 0x000fe20003f26070 */
[----:B------:R-:W-:Y:S04]  /*1d3a0*/  LDGSTS.E [R29+0x20008], desc[UR60][R58.64], !P5 ;  /* 0x200080003a1d7fae */ /* 0x000fe8000e92187c */
[----:B------:R-:W-:Y:S04]  /*1d3b0*/  LDGSTS.E [R29+0x24008], desc[UR60][R56.64], !P5 ;  /* 0x24008000381d7fae */ /* 0x000fe8000e92187c */
[----:B------:R-:W-:Y:S04]  /*1d3c0*/  LDGSTS.E [R29+0x28008], desc[UR60][R6.64], !P5 ;  /* 0x28008000061d7fae */ /* 0x000fe8000e92187c */
[----:B------:R-:W-:Y:S04]  /*1d3d0*/  LDGSTS.E [R29+0x2c008], desc[UR60][R34.64], !P5 ;  /* 0x2c008000221d7fae */ /* 0x000fe8000e92187c */
[----:B------:R-:W5:Y:S04]  /*1d3e0*/  LDL.LU.64 R6, [R1+0x2be8] ;  /* 0x002be80001067983 */ /* 0x000f680000300a00 */
[----:B------:R-:W3:Y:S04]  /*1d3f0*/  LDL.64 R34, [R1+0x2638] ;  /* 0x0026380001227983 */ /* 0x000ee80000100a00 */
[----:B----4-:R-:W-:Y:S04]  /*1d400*/  LDGSTS.E [R29+0x2000c], desc[UR60][R54.64], !P4 ;  /* 0x2000c000361d7fae */ /* 0x010fe8000e12187c */
[----:B--2---:R-:W-:Y:S04]  /*1d410*/  LDGSTS.E [R29+0x2400c], desc[UR60][R52.64], !P4 ;  /* 0x2400c000341d7fae */ /* 0x004fe8000e12187c */
[----:B------:R-:W-:Y:S04]  /*1d420*/  LDGSTS.E [R29+0x2800c], desc[UR60][R144.64], !P4 ;  /* 0x2800c000901d7fae */ /* 0x000fe8000e12187c */
[----:B------:R-:W-:Y:S04]  /*1d430*/  LDGSTS.E [R29+0x2c00c], desc[UR60][R50.64], !P4 ;  /* 0x2c00c000321d7fae */ /* 0x000fe8000e12187c */
[----:B------:R-:W2:Y:S04]  /*1d440*/  LDL.LU.64 R144, [R1+0x2be0] ;  /* 0x002be00001907983 */ /* 0x000ea80000300a00 */
[----:B---3--:R-:W-:Y:S04]  /*1d450*/  LDGSTS.E [R29+0x30000], desc[UR60][R48.64], !P1 ;  /* 0x30000000301d7fae */ /* 0x008fe8000c92187c */
[----:B------:R-:W-:Y:S04]  /*1d460*/  LDGSTS.E [R29+0x34000], desc[UR60][R46.64], !P1 ;  /* 0x340000002e1d7fae */ /* 0x000fe8000c92187c */
[----:B------:R-:W-:Y:S01]  /*1d470*/  LDGSTS.E [R29+0x38000], desc[UR60][R152.64], !P1 ;  /* 0x38000000981d7fae */ /* 0x000fe2000c92187c */
[----:B-1----:R-:W-:-:S03]  /*1d480*/  VIADD R0, R26, 0xffffff82 ;  /* 0xffffff821a007836 */ /* 0x002fc60000000000 */
[----:B------:R-:W-:Y:S04]  /*1d490*/  LDGSTS.E [R29+0x3c000], desc[UR60][R44.64], !P1 ;  /* 0x3c0000002c1d7fae */ /* 0x000fe8000c92187c */
[----:B------:R-:W3:Y:S01]  /*1d4a0*/  LDL.LU.64 R152, [R1+0x2bd8] ;  /* 0x002bd80001987983 */ /* 0x000ee20000300a00 */
[----:B------:R-:W-:Y:S01]  /*1d4b0*/  ISETP.GE.U32.AND P2, PT, R0, 0x7fffff03, PT ;  /* 0x7fffff030000780c */ /* 0x000fe20003f46070 */
[----:B------:R-:W-:-:S05]  /*1d4c0*/  VIADD R0, R24, 0xffffff80 ;  /* 0xffffff8018007836 */ /* 0x000fca0000000000 */
[----:B------:R-:W-:Y:S01]  /*1d4d0*/  ISETP.GE.U32.AND P3, PT, R0, 0x7fffff01, PT ;  /* 0x7fffff010000780c */ /* 0x000fe20003f66070 */
[----:B------:R-:W-:-:S05]  /*1d4e0*/  VIADD R0, R13, 0xffffff81 ;  /* 0xffffff810d007836 */ /* 0x000fca0000000000 */
[----:B------:R-:W-:Y:S01]  /*1d4f0*/  ISETP.GE.U32.AND P5, PT, R0, 0x7fffff02, PT ;  /* 0x7fffff020000780c */ /* 0x000fe20003fa6070 */
[----:B------:R-:W-:Y:S04]  /*1d500*/  LDGSTS.E [R29+0x30004], desc[UR60][R42.64], !P2 ;  /* 0x300040002a1d7fae */ /* 0x000fe8000d12187c */
[----:B------:R-:W-:Y:S04]  /*1d510*/  LDGSTS.E [R29+0x34004], desc[UR60][R8.64], !P2 ;  /* 0x34004000081d7fae */ /* 0x000fe8000d12187c */
[----:B------:R-:W-:Y:S04]  /*1d520*/  LDGSTS.E [R29+0x38004], desc[UR60][R146.64], !P2 ;  /* 0x38004000921d7fae */ /* 0x000fe8000d12187c */
[----:B------:R-:W-:Y:S04]  /*1d530*/  LDGSTS.E [R29+0x3c004], desc[UR60][R40.64], !P2 ;  /* 0x3c004000281d7fae */ /* 0x000fe8000d12187c */
[----:B------:R-:W5:Y:S04]  /*1d540*/  LDL.LU.64 R8, [R1+0x2bd0] ;  /* 0x002bd00001087983 */ /* 0x000f680000300a00 */
[----:B------:R-:W4:Y:S01]  /*1d550*/  LDL.LU.64 R146, [R1+0x2bc8] ;  /* 0x002bc80001927983 */ /* 0x000f220000300a00 */
[----:B------:R-:W-:Y:S01]  /*1d560*/  IMAD.U32 R30, RZ, RZ, UR50 ;  /* 0x00000032ff1e7e24 */ /* 0x000fe2000f8e00ff */
[----:B------:R-:W-:-:S02]  /*1d570*/  LOP3.LUT R28, R12, 0x10, RZ, 0x3c, !PT ;  /* 0x000000100c1c7812 */ /* 0x000fc400078e3cff */
[C---:B------:R-:W-:Y:S02]  /*1d580*/  LOP3.LUT R27, R12.reuse, 0x20, RZ, 0x3c, !PT ;  /* 0x000000200c1b7812 */ /* 0x040fe400078e3cff */
[C---:B------:R-:W-:Y:S02]  /*1d590*/  LOP3.LUT R26, R12.reuse, 0x30, RZ, 0x3c, !PT ;  /* 0x000000300c1a7812 */ /* 0x040fe400078e3cff */
[C---:B------:R-:W-:Y:S02]  /*1d5a0*/  LOP3.LUT R25, R12.reuse, 0x40, RZ, 0x3c, !PT ;  /* 0x000000400c197812 */ /* 0x040fe400078e3cff */
[C---:B------:R-:W-:Y:S02]  /*1d5b0*/  LOP3.LUT R24, R12.reuse, 0x50, RZ, 0x3c, !PT ;  /* 0x000000500c187812 */ /* 0x040fe400078e3cff */
[C---:B------:R-:W-:Y:S02]  /*1d5c0*/  LOP3.LUT R13, R12.reuse, 0x60, RZ, 0x3c, !PT ;  /* 0x000000600c0d7812 */ /* 0x040fe400078e3cff */
[----:B------:R-:W-:-:S02]  /*1d5d0*/  LOP3.LUT R0, R12, 0x70, RZ, 0x3c, !PT ;  /* 0x000000700c007812 */ /* 0x000fc400078e3cff */
[C---:B------:R-:W-:Y:S02]  /*1d5e0*/  IADD3 R28, R30.reuse, 0x100000, R28 ;  /* 0x001000001e1c7810 */ /* 0x040fe40007ffe01c */
[C---:B------:R-:W-:Y:S02]  /*1d5f0*/  IADD3 R27, R30.reuse, 0x100000, R27 ;  /* 0x001000001e1b7810 */ /* 0x040fe40007ffe01b */
[C---:B------:R-:W-:Y:S02]  /*1d600*/  IADD3 R26, R30.reuse, 0x100000, R26 ;  /* 0x001000001e1a7810 */ /* 0x040fe40007ffe01a */
[C---:B------:R-:W-:Y:S02]  /*1d610*/  IADD3 R25, R30.reuse, 0x100000, R25 ;  /* 0x001000001e197810 */ /* 0x040fe40007ffe019 */
[C---:B------:R-:W-:Y:S02]  /*1d620*/  IADD3 R24, R30.reuse, 0x100000, R24 ;  /* 0x001000001e187810 */ /* 0x040fe40007ffe018 */
[----:B------:R-:W-:-:S02]  /*1d630*/  IADD3 R13, R30, 0x100000, R13 ;  /* 0x001000001e0d7810 */ /* 0x000fc40007ffe00d */
[C---:B------:R-:W-:Y:S02]  /*1d640*/  IADD3 R0, R30.reuse, 0x100000, R0 ;  /* 0x001000001e007810 */ /* 0x040fe40007ffe000 */
[----:B------:R-:W-:Y:S01]  /*1d650*/  IADD3 R30, R30, 0x100000, R12 ;  /* 0x001000001e1e7810 */ /* 0x000fe20007ffe00c */
[----:B--2---:R-:W-:Y:S04]  /*1d660*/  LDGSTS.E [R29+0x30008], desc[UR60][R144.64], !P5 ;  /* 0x30008000901d7fae */ /* 0x004fe8000e92187c */
[----:B------:R-:W-:Y:S04]  /*1d670*/  LDGSTS.E [R29+0x34008], desc[UR60][R148.64], !P5 ;  /* 0x34008000941d7fae */ /* 0x000fe8000e92187c */
[----:B------:R-:W-:Y:S04]  /*1d680*/  LDGSTS.E [R29+0x38008], desc[UR60][R150.64], !P5 ;  /* 0x38008000961d7fae */ /* 0x000fe8000e92187c */
[----:B------:R-:W2:Y:S04]  /*1d690*/  LDL.LU.64 R144, [R1+0x2bc0] ;  /* 0x002bc00001907983 */ /* 0x000ea80000300a00 */
[----:B------:R-:W4:Y:S04]  /*1d6a0*/  LDL.LU.64 R148, [R1+0x2bb8] ;  /* 0x002bb80001947983 */ /* 0x000f280000300a00 */
[----:B------:R-:W-:Y:S04]  /*1d6b0*/  LDGSTS.E [R29+0x3c008], desc[UR60][R38.64], !P5 ;  /* 0x3c008000261d7fae */ /* 0x000fe8000e92187c */
[----:B------:R-:W2:Y:S04]  /*1d6c0*/  LDL.LU.64 R150, [R1+0x2bb0] ;  /* 0x002bb00001967983 */ /* 0x000ea80000300a00 */
[----:B---3--:R-:W-:Y:S04]  /*1d6d0*/  LDGSTS.E [R29+0x3000c], desc[UR60][R152.64], !P3 ;  /* 0x3000c000981d7fae */ /* 0x008fe8000d92187c */
[----:B------:R-:W-:Y:S04]  /*1d6e0*/  LDGSTS.E [R29+0x3400c], desc[UR60][R156.64], !P3 ;  /* 0x3400c0009c1d7fae */ /* 0x000fe8000d92187c */
[----:B------:R-:W-:Y:S04]  /*1d6f0*/  LDGSTS.E [R29+0x3800c], desc[UR60][R158.64], !P3 ;  /* 0x3800c0009e1d7fae */ /* 0x000fe8000d92187c */
[----:B------:R-:W3:Y:S04]  /*1d700*/  LDL.LU.64 R152, [R1+0x2ba8] ;  /* 0x002ba80001987983 */ /* 0x000ee80000300a00 */
[----:B------:R-:W4:Y:S04]  /*1d710*/  LDL.LU.64 R156, [R1+0x2ba0] ;  /* 0x002ba000019c7983 */ /* 0x000f280000300a00 */
[----:B------:R-:W2:Y:S04]  /*1d720*/  LDL.LU.64 R158, [R1+0x2b98] ;  /* 0x002b9800019e7983 */ /* 0x000ea80000300a00 */
[----:B------:R-:W3:Y:S04]  /*1d730*/  LDL.64 R94, [R1+0x2678] ;  /* 0x00267800015e7983 */ /* 0x000ee80000100a00 */
[----:B------:R-:W4:Y:S04]  /*1d740*/  LDL.64 R92, [R1+0x26b8] ;  /* 0x0026b800015c7983 */ /* 0x000f280000100a00 */
[----:B------:R-:W2:Y:S04]  /*1d750*/  LDL.64 R90, [R1+0x26f8] ;  /* 0x0026f800015a7983 */ /* 0x000ea80000100a00 */
        /* <DEDUP_REMOVED lines=24> */
[----:B------:R-:W-:Y:S04]  /*1d8e0*/  LDGSTS.E [R29+0x3c00c], desc[UR60][R36.64], !P3 ;  /* 0x3c00c000241d7fae */ /* 0x000fe8000d92187c */
[----:B------:R-:W2:Y:S04]  /*1d8f0*/  LDL.64 R40, [R1+0x24d8] ;  /* 0x0024d80001287983 */ /* 0x000ea80000100a00 */
[----:B------:R-:W0:Y:S04]  /*1d900*/  LDGDEPBAR ;  /* 0x00000000000079af */ /* 0x000e280000000000 */
[----:B------:R-:W2:Y:S04]  /*1d910*/  LDL.64 R38, [R1+0x24d0] ;  /* 0x0024d00001267983 */ /* 0x000ea80000100a00 */
[----:B------:R-:W-:Y:S04]  /*1d920*/  LDGSTS.E [R30+-0x80000], desc[UR60][R34.64], P0 ;  /* 0x80000000221e7fae */ /* 0x000fe8000812187c */
[----:B------:R-:W2:Y:S04]  /*1d930*/  LDL.64 R36, [R1+0x24c8] ;  /* 0x0024c80001247983 */ /* 0x000ea80000100a00 */
[----:B------:R-:W2:Y:S04]  /*1d940*/  LDL.64 R34, [R1+0x28c8] ;  /* 0x0028c80001227983 */ /* 0x000ea80000100a00 */
[----:B---3--:R-:W-:Y:S04]  /*1d950*/  LDGSTS.E [R30+-0x7fc00], desc[UR60][R94.64], P0 ;  /* 0x804000005e1e7fae */ /* 0x008fe8000812187c */
[----:B----4-:R-:W-:Y:S04]  /*1d960*/  LDGSTS.E [R30+-0x7f800], desc[UR60][R92.64], P0 ;  /* 0x808000005c1e7fae */ /* 0x010fe8000812187c */
[----:B--2---:R-:W-:Y:S04]  /*1d970*/  LDGSTS.E [R30+-0x7f400], desc[UR60][R90.64], P0 ;  /* 0x80c000005a1e7fae */ /* 0x004fe8000812187c */
[----:B------:R-:W2:Y:S04]  /*1d980*/  LDL.64 R94, [R1+0x25c0] ;  /* 0x0025c000015e7983 */ /* 0x000ea80000100a00 */
[----:B------:R-:W3:Y:S04]  /*1d990*/  LDL.64 R92, [R1+0x2620] ;  /* 0x00262000015c7983 */ /* 0x000ee80000100a00 */
[----:B------:R-:W-:Y:S04]  /*1d9a0*/  LDGSTS.E [R30+-0x7f000], desc[UR60][R88.64], P0 ;  /* 0x81000000581e7fae */ /* 0x000fe8000812187c */
[----:B------:R-:W4:Y:S04]  /*1d9b0*/  LDL.64 R90, [R1+0x2670] ;  /* 0x00267000015a7983 */ /* 0x000f280000100a00 */
        /* <DEDUP_REMOVED lines=54> */
[----:B------:R-:W4:Y:S04]  /*1dd20*/  LDL.64 R34, [R1+0x2990] ;  /* 0x0029900001227983 */ /* 0x000f280000100a00 */
[----:B--2---:R-:W-:Y:S04]  /*1dd30*/  LDGSTS.E [R28+-0x7ff80], desc[UR60][R94.64], P0 ;  /* 0x800800005e1c7fae */ /* 0x004fe8000812187c */
[----:B---3--:R-:W-:Y:S04]  /*1dd40*/  LDGSTS.E [R28+-0x7fb80], desc[UR60][R92.64], P0 ;  /* 0x804800005c1c7fae */ /* 0x008fe8000812187c */
[----:B------:R-:W2:Y:S04]  /*1dd50*/  LDL.64 R94, [R1+0x2998] ;  /* 0x00299800015e7983 */ /* 0x000ea80000100a00 */
[----:B----4-:R-:W-:Y:S04]  /*1dd60*/  LDGSTS.E [R28+-0x7f780], desc[UR60][R90.64], P0 ;  /* 0x808800005a1c7fae */ /* 0x010fe8000812187c */
        /* <DEDUP_REMOVED lines=313> */
[----:B------:R1:W-:Y:S04]  /*1f100*/  LDGSTS.E [R24+-0x78180], desc[UR60][R86.64], P0 ;  /* 0x87e8000056187fae */ /* 0x0003e8000812187c */
        /* <DEDUP_REMOVED lines=56> */
[----:B----4-:R-:W-:Y:S04]  /*1f490*/  LDGSTS.E [R13+-0x78d00], desc[UR60][R90.64], P0 ;  /* 0x873000005a0d7fae */ /* 0x010fe8000812187c */
[----:B------:R-:W-:Y:S04]  /*1f4a0*/  LDGSTS.E [R13+-0x78900], desc[UR60][R88.64], P0 ;  /* 0x87700000580d7fae */ /* 0x000fe8000812187c */
        /* <DEDUP_REMOVED lines=26> */
[----:B------:R2:W-:Y:S04]  /*1f650*/  LDGSTS.E [R0+-0x79c80], desc[UR60][R34.64], P0 ;  /* 0x8638000022007fae */ /* 0x0005e8000812187c */
[----:B------:R-:W-:Y:S04]  /*1f660*/  LDGSTS.E [R0+-0x79880], desc[UR60][R158.64], P0 ;  /* 0x867800009e007fae */ /* 0x000fe8000812187c */
[----:B------:R-:W-:Y:S04]  /*1f670*/  LDGSTS.E [R0+-0x79480], desc[UR60][R156.64], P0 ;  /* 0x86b800009c007fae */ /* 0x000fe8000812187c */
[----:B------:R-:W-:Y:S04]  /*1f680*/  LDGSTS.E [R0+-0x79080], desc[UR60][R152.64], P0 ;  /* 0x86f8000098007fae */ /* 0x000fe8000812187c */
[----:B------:R-:W5:Y:S04]  /*1f690*/  LDL.LU R158, [R1+0x2b90] ;  /* 0x002b9000019e7983 */ /* 0x000f680000300800 */
[----:B------:R-:W5:Y:S04]  /*1f6a0*/  LDL.LU.64 R156, [R1+0x2b88] ;  /* 0x002b8800019c7983 */ /* 0x000f680000300a00 */
[----:B------:R-:W5:Y:S04]  /*1f6b0*/  LDL.LU.64 R152, [R1+0x2b80] ;  /* 0x002b800001987983 */ /* 0x000f680000300a00 */
[----:B------:R3:W-:Y:S04]  /*1f6c0*/  STL [R1+0xc00], RZ ;  /* 0x000c00ff01007387 */ /* 0x0007e80000100800 */
        /* <DEDUP_REMOVED lines=767> */
[----:B------:R3:W-:Y:S04]  /*226c0*/  STL [R1], RZ ;  /* 0x000000ff01007387 */ /* 0x0007e80000100800 */
        /* <DEDUP_REMOVED lines=121> */
[----:B------:R3:W-:Y:S01]  /*22e60*/  STL [R1+0x1e8], RZ ;  /* 0x0001e8ff01007387 */ /* 0x0007e20000100800 */
[----:B------:R-:W-:-:S03]  /*22e70*/  UISETP.GE.AND UP0, UPT, UR4, 0x80, UPT ;  /* 0x000000800400788c */ /* 0x000fc6000bf06270 */
[----:B------:R3:W-:Y:S04]  /*22e80*/  STL [R1+0x1ec], RZ ;  /* 0x0001ecff01007387 */ /* 0x0007e80000100800 */
[----:B------:R3:W-:Y:S04]  /*22e90*/  STL [R1+0x1f0], RZ ;  /* 0x0001f0ff01007387 */ /* 0x0007e80000100800 */
[----:B------:R3:W-:Y:S04]  /*22ea0*/  STL [R1+0x1f4], RZ ;  /* 0x0001f4ff01007387 */ /* 0x0007e80000100800 */
[----:B------:R3:W-:Y:S04]  /*22eb0*/  STL [R1+0x1f8], RZ ;  /* 0x0001f8ff01007387 */ /* 0x0007e80000100800 */
[----:B------:R3:W-:Y:S04]  /*22ec0*/  STL [R1+0x1fc], RZ ;  /* 0x0001fcff01007387 */ /* 0x0007e80000100800 */
[----:B------:R-:W-:Y:S04]  /*22ed0*/  LDGSTS.E [R0+-0x78c80], desc[UR60][R150.64], P0 ;  /* 0x8738000096007fae */ /* 0x000fe8000812187c */
[----:B------:R-:W-:Y:S04]  /*22ee0*/  LDGSTS.E [R0+-0x78880], desc[UR60][R148.64], P0 ;  /* 0x8778000094007fae */ /* 0x000fe8000812187c */
[----:B------:R-:W-:Y:S04]  /*22ef0*/  LDGSTS.E [R0+-0x78480], desc[UR60][R146.64], P0 ;  /* 0x87b8000092007fae */ /* 0x000fe8000812187c */
[----:B------:R4:W-:Y:S01]  /*22f00*/  LDGSTS.E [R0+-0x78080], desc[UR60][R144.64], P0 ;  /* 0x87f8000090007fae */ /* 0x0009e2000812187c */
[----:B------:R-:W-:-:S03]  /*22f10*/  PLOP3.LUT P0, PT, PT, PT, UP0, 0x80, 0x0 ;  /* 0x000000000000781c */ /* 0x000fc60003f0f008 */
[----:B------:R-:W0:Y:S01]  /*22f20*/  LDGDEPBAR ;  /* 0x00000000000079af */ /* 0x000e220000000000 */
[----:B-1----:R-:W-:Y:S02]  /*22f30*/  CS2R R24, SRZ ;  /* 0x0000000000187805 */ /* 0x002fe4000001ff00 */
[----:B------:R-:W-:Y:S02]  /*22f40*/  CS2R R26, SRZ ;  /* 0x00000000001a7805 */ /* 0x000fe4000001ff00 */
[----:B------:R-:W-:Y:S02]  /*22f50*/  CS2R R28, SRZ ;  /* 0x00000000001c7805 */ /* 0x000fe4000001ff00 */
[----:B------:R-:W-:Y:S02]  /*22f60*/  CS2R R30, SRZ ;  /* 0x00000000001e7805 */ /* 0x000fe4000001ff00 */
[----:B------:R-:W-:Y:S02]  /*22f70*/  CS2R R32, SRZ ;  /* 0x0000000000207805 */ /* 0x000fe4000001ff00 */
[----:B--2---:R-:W-:-:S02]  /*22f80*/  CS2R R34, SRZ ;  /* 0x0000000000227805 */ /* 0x004fc4000001ff00 */
[----:B------:R-:W-:Y:S02]  /*22f90*/  CS2R R36, SRZ ;  /* 0x0000000000247805 */ /* 0x000fe4000001ff00 */
[----:B------:R-:W-:Y:S02]  /*22fa0*/  CS2R R38, SRZ ;  /* 0x0000000000267805 */ /* 0x000fe4000001ff00 */
[----:B------:R-:W-:Y:S02]  /*22fb0*/  CS2R R40, SRZ ;  /* 0x0000000000287805 */ /* 0x000fe4000001ff00 */
[----:B------:R-:W-:Y:S02]  /*22fc0*/  CS2R R42, SRZ ;  /* 0x00000000002a7805 */ /* 0x000fe4000001ff00 */
[----:B------:R-:W-:Y:S02]  /*22fd0*/  CS2R R44, SRZ ;  /* 0x00000000002c7805 */ /* 0x000fe4000001ff00 */
[----:B------:R-:W-:-:S02]  /*22fe0*/  CS2R R46, SRZ ;  /* 0x00000000002e7805 */ /* 0x000fc4000001ff00 */
        /* <DEDUP_REMOVED lines=48> */
[----:B----4-:R-:W-:Y:S02]  /*232f0*/  CS2R R144, SRZ ;  /* 0x0000000000907805 */ /* 0x010fe4000001ff00 */
[----:B------:R-:W-:Y:S02]  /*23300*/  CS2R R146, SRZ ;  /* 0x0000000000927805 */ /* 0x000fe4000001ff00 */
[----:B------:R-:W-:Y:S02]  /*23310*/  CS2R R148, SRZ ;  /* 0x0000000000947805 */ /* 0x000fe4000001ff00 */
[----:B------:R-:W-:Y:S01]  /*23320*/  CS2R R150, SRZ ;  /* 0x0000000000967805 */ /* 0x000fe2000001ff00 */
[----:B---3--:R-:W-:Y:S06]  /*23330*/  @!P0 BRA `(.L_x_0) ;  /* 0x0000034000948947 */ /* 0x008fec0003800000 */
[----:B------:R-:W-:Y:S04]  /*23340*/  STL [R1+0x1470], R180 ;  /* 0x001470b401007387 */ /* 0x000fe80000100800 */
        /* <DEDUP_REMOVED lines=83> */
[----:B------:R-:W2:Y:S04]  /*23880*/  LDL.LU.64 R148, [R1+0xe00] ;  /* 0x000e000001947983 */ /* 0x000ea80000300a00 */
[----:B------:R-:W-:Y:S04]  /*23890*/  STL [R1+0x15c0], R232 ;  /* 0x0015c0e801007387 */ /* 0x000fe80000100800 */
[----:B------:R-:W-:Y:S04]  /*238a0*/  STL [R1+0x15bc], R233 ;  /* 0x0015bce901007387 */ /* 0x000fe80000100800 */
[----:B------:R-:W3:Y:S04]  /*238b0*/  LDL.LU.64 R150, [R1+0xe08] ;  /* 0x000e080001967983 */ /* 0x000ee80000300a00 */
[----:B------:R-:W-:Y:S04]  /*238c0*/  STL [R1+0x15c8], R234 ;  /* 0x0015c8ea01007387 */ /* 0x000fe80000100800 */
[----:B------:R-:W-:Y:S04]  /*238d0*/  STL [R1+0x15c4], R235 ;  /* 0x0015c4eb01007387 */ /* 0x000fe80000100800 */
[----:B------:R-:W4:Y:S04]  /*238e0*/  LDL.LU.64 R132, [R1+0xe10] ;  /* 0x000e100001847983 */ /* 0x000f280000300a00 */
        /* <DEDUP_REMOVED lines=24> */
[----:B--2---:R1:W-:Y:S01]  /*23a70*/  STL [R1+0x1610], R148 ;  /* 0x0016109401007387 */ /* 0x0043e20000100800 */
[----:B------:R-:W-:-:S03]  /*23a80*/  IMAD.MOV.U32 R0, RZ, RZ, R149 ;  /* 0x000000ffff007224 */ /* 0x000fc600078e0095 */
[----:B-1----:R-:W2:Y:S04]  /*23a90*/  LDL.LU.64 R148, [R1+0xe58] ;  /* 0x000e580001947983 */ /* 0x002ea80000300a00 */
[----:B------:R1:W-:Y:S04]  /*23aa0*/  STL [R1+0x160c], R0 ;  /* 0x00160c0001007387 */ /* 0x0003e80000100800 */
[----:B---3--:R3:W-:Y:S01]  /*23ab0*/  STL [R1+0x1618], R150 ;  /* 0x0016189601007387 */ /* 0x0087e20000100800 */
[----:B-1----:R-:W-:-:S03]  /*23ac0*/  IMAD.MOV.U32 R0, RZ, RZ, R151 ;  /* 0x000000ffff007224 */ /* 0x002fc600078e0097 */
[----:B---3--:R-:W3:Y:S04]  /*23ad0*/  LDL.LU.64 R150, [R1+0xe60] ;  /* 0x000e600001967983 */ /* 0x008ee80000300a00 */
[----:B------:R1:W-:Y:S04]  /*23ae0*/  STL [R1+0x1614], R0 ;  /* 0x0016140001007387 */ /* 0x0003e80000100800 */
[----:B----4-:R4:W-:Y:S01]  /*23af0*/  STL [R1+0x1620], R132 ;  /* 0x0016208401007387 */ /* 0x0109e20000100800 */
[----:B-1----:R-:W-:-:S03]  /*23b00*/  MOV R0, R133 ;  /* 0x0000008500007202 */ /* 0x002fc60000000f00 */
[----:B----4-:R-:W4:Y:S04]  /*23b10*/  LDL.LU.64 R132, [R1+0xe68] ;  /* 0x000e680001847983 */ /* 0x010f280000300a00 */
[----:B------:R1:W-:Y:S04]  /*23b20*/  STL [R1+0x161c], R0 ;  /* 0x00161c0001007387 */ /* 0x0003e80000100800 */
[----:B------:R1:W-:Y:S02]  /*23b30*/  STL [R1+0x1628], R134 ;  /* 0x0016288601007387 */ /* 0x0003e40000100800 */
[----:B-1----:R-:W-:-:S02]  /*23b40*/  IMAD.MOV.U32 R0, RZ, RZ, R135 ;  /* 0x000000ffff007224 */ /* 0x002fc400078e0087 */
[----:B------:R-:W4:Y:S04]  /*23b50*/  LDL.LU.64 R134, [R1+0xe70] ;  /* 0x000e700001867983 */ /* 0x000f280000300a00 */
        /* <DEDUP_REMOVED lines=22> */
[----:B-1----:R-:W-:-:S02]  /*23cc0*/  MOV R0, R145 ;  /* 0x0000009100007202 */ /* 0x002fc40000000f00 */
[----:B------:R-:W4:Y:S04]  /*23cd0*/  LDL.LU.64 R144, [R1+0xea0] ;  /* 0x000ea00001907983 */ /* 0x000f280000300a00 */
[----:B------:R1:W-:Y:S04]  /*23ce0*/  STL [R1+0x1654], R0 ;  /* 0x0016540001007387 */ /* 0x0003e80000100800 */
[----:B------:R1:W-:Y:S02]  /*23cf0*/  STL [R1+0x1660], R146 ;  /* 0x0016609201007387 */ /* 0x0003e40000100800 */
[----:B-1----:R-:W-:-:S02]  /*23d00*/  IMAD.MOV.U32 R0, RZ, RZ, R147 ;  /* 0x000000ffff007224 */ /* 0x002fc400078e0093 */
[----:B------:R-:W4:Y:S04]  /*23d10*/  LDL.LU.64 R146, [R1+0xea8] ;  /* 0x000ea80001927983 */ /* 0x000f280000300a00 */
[----:B------:R1:W-:Y:S04]  /*23d20*/  STL [R1+0x165c], R0 ;  /* 0x00165c0001007387 */ /* 0x0003e80000100800 */
[----:B--2---:R2:W-:Y:S01]  /*23d30*/  STL [R1+0x1668], R148 ;  /* 0x0016689401007387 */ /* 0x0045e20000100800 */
[----:B-1----:R-:W-:-:S03]  /*23d40*/  IMAD.MOV.U32 R0, RZ, RZ, R149 ;  /* 0x000000ffff007224 */ /* 0x002fc600078e0095 */
[----:B--2---:R-:W2:Y:S04]  /*23d50*/  LDL.LU.64 R148, [R1+0xeb0] ;  /* 0x000eb00001947983 */ /* 0x004ea80000300a00 */
[----:B------:R1:W-:Y:S04]  /*23d60*/  STL [R1+0x1664], R0 ;  /* 0x0016640001007387 */ /* 0x0003e80000100800 */
[----:B---3--:R3:W-:Y:S01]  /*23d70*/  STL [R1+0x1670], R150 ;  /* 0x0016709601007387 */ /* 0x0087e20000100800 */
[----:B-1----:R-:W-:-:S03]  /*23d80*/  IMAD.MOV.U32 R0, RZ, RZ, R151 ;  /* 0x000000ffff007224 */ /* 0x002fc600078e0097 */
[----:B---3--:R-:W3:Y:S04]  /*23d90*/  LDL.LU.64 R150, [R1+0xeb8] ;  /* 0x000eb80001967983 */ /* 0x008ee80000300a00 */
[----:B------:R1:W-:Y:S04]  /*23da0*/  STL [R1+0x166c], R0 ;  /* 0x00166c0001007387 */ /* 0x0003e80000100800 */
[----:B----4-:R4:W-:Y:S01]  /*23db0*/  STL [R1+0x1678], R132 ;  /* 0x0016788401007387 */ /* 0x0109e20000100800 */
[----:B-1----:R-:W-:-:S03]  /*23dc0*/  IMAD.MOV.U32 R0, RZ, RZ, R133 ;  /* 0x000000ffff007224 */ /* 0x002fc600078e0085 */
        /* <DEDUP_REMOVED lines=39> */
[----:B-1----:R-:W-:-:S03]  /*24040*/  MOV R0, R151 ;  /* 0x0000009700007202 */ /* 0x002fc60000000f00 */
        /* <DEDUP_REMOVED lines=83> */
[----:B-1----:R-:W-:-:S03]  /*24580*/  MOV R0, R149 ;  /* 0x0000009500007202 */ /* 0x002fc60000000f00 */
        /* <DEDUP_REMOVED lines=1470> */
[----:B------:R-:W-:Y:S04]  /*2a170*/  STL [R1+0x22f0], R130 ;  /* 0x0022f08201007387 */ /* 0x000fe80000100800 */
[----:B------:R-:W4:Y:S01]  /*2a180*/  LDL.LU.64 R128, [R1+0x2348] ;  /* 0x0023480001807983 */ /* 0x000f220000300a00 */
[----:B-1----:R-:W-:-:S05]  /*2a190*/  IMAD.MOV.U32 R0, RZ, RZ, R131 ;  /* 0x000000ffff007224 */ /* 0x002fca00078e0083 */
[----:B------:R1:W-:Y:S04]  /*2a1a0*/  STL [R1+0x22ec], R0 ;  /* 0x0022ec0001007387 */ /* 0x0003e80000100800 */
[----:B------:R1:W-:Y:S02]  /*2a1b0*/  STL [R1+0x22f8], R138 ;  /* 0x0022f88a01007387 */ /* 0x0003e40000100800 */
[----:B-1----:R-:W-:Y:S02]  /*2a1c0*/  IMAD.MOV.U32 R0, RZ, RZ, R139 ;  /* 0x000000ffff007224 */ /* 0x002fe400078e008b */
[----:B------:R-:W4:Y:S04]  /*2a1d0*/  LDL.LU.64 R138, [R1+0x2350] ;  /* 0x00235000018a7983 */ /* 0x000f280000300a00 */
[----:B------:R1:W-:Y:S04]  /*2a1e0*/  STL [R1+0x22f4], R0 ;  /* 0x0022f40001007387 */ /* 0x0003e80000100800 */
[----:B------:R1:W-:Y:S02]  /*2a1f0*/  STL [R1+0x2300], R140 ;  /* 0x0023008c01007387 */ /* 0x0003e40000100800 */
[----:B-1----:R-:W-:-:S02]  /*2a200*/  IMAD.MOV.U32 R0, RZ, RZ, R141 ;  /* 0x000000ffff007224 */ /* 0x002fc400078e008d */
[----:B------:R-:W4:Y:S04]  /*2a210*/  LDL.LU.64 R140, [R1+0x2358] ;  /* 0x00235800018c7983 */ /* 0x000f280000300a00 */
[----:B------:R1:W-:Y:S04]  /*2a220*/  STL [R1+0x22fc], R0 ;  /* 0x0022fc0001007387 */ /* 0x0003e80000100800 */
[----:B------:R1:W-:Y:S04]  /*2a230*/  STL [R1+0x2308], R142 ;  /* 0x0023088e01007387 */ /* 0x0003e80000100800 */
[----:B------:R-:W4:Y:S01]  /*2a240*/  LDL.LU.64 R130, [R1+0x2360] ;  /* 0x0023600001827983 */ /* 0x000f220000300a00 */
[----:B-1----:R-:W-:-:S03]  /*2a250*/  MOV R0, R143 ;  /* 0x0000008f00007202 */ /* 0x002fc60000000f00 */
[----:B------:R-:W-:Y:S04]  /*2a260*/  STL [R1+0x2310], R144 ;  /* 0x0023109001007387 */ /* 0x000fe80000100800 */
[----:B------:R1:W-:Y:S04]  /*2a270*/  STL [R1+0x2304], R0 ;  /* 0x0023040001007387 */ /* 0x0003e80000100800 */
[----:B------:R-:W4:Y:S01]  /*2a280*/  LDL.LU.64 R142, [R1+0x2368] ;  /* 0x00236800018e7983 */ /* 0x000f220000300a00 */
[----:B-1----:R-:W-:-:S03]  /*2a290*/  IMAD.MOV.U32 R0, RZ, RZ, R145 ;  /* 0x000000ffff007224 */ /* 0x002fc600078e0091 */
[----:B------:R-:W-:Y:S04]  /*2a2a0*/  STL [R1+0x2318], R146 ;  /* 0x0023189201007387 */ /* 0x000fe80000100800 */
[----:B------:R1:W-:Y:S04]  /*2a2b0*/  STL [R1+0x230c], R0 ;  /* 0x00230c0001007387 */ /* 0x0003e80000100800 */
[----:B------:R-:W4:Y:S01]  /*2a2c0*/  LDL.LU.64 R144, [R1+0x2370] ;  /* 0x0023700001907983 */ /* 0x000f220000300a00 */
[----:B-1----:R-:W-:-:S03]  /*2a2d0*/  IMAD.MOV.U32 R0, RZ, RZ, R147 ;  /* 0x000000ffff007224 */ /* 0x002fc600078e0093 */
[----:B--2---:R-:W-:Y:S04]  /*2a2e0*/  STL [R1+0x2320], R148 ;  /* 0x0023209401007387 */ /* 0x004fe80000100800 */
[----:B------:R1:W-:Y:S04]  /*2a2f0*/  STL [R1+0x2314], R0 ;  /* 0x0023140001007387 */ /* 0x0003e80000100800 */
[----:B------:R-:W2:Y:S01]  /*2a300*/  LDL.LU.64 R146, [R1+0x2378] ;  /* 0x0023780001927983 */ /* 0x000ea20000300a00 */
[----:B-1----:R-:W-:-:S03]  /*2a310*/  IMAD.MOV.U32 R0, RZ, RZ, R149 ;  /* 0x000000ffff007224 */ /* 0x002fc600078e0095 */
[----:B---3--:R-:W-:Y:S04]  /*2a320*/  STL [R1+0x2328], R150 ;  /* 0x0023289601007387 */ /* 0x008fe80000100800 */
[----:B------:R1:W-:Y:S04]  /*2a330*/  STL [R1+0x231c], R0 ;  /* 0x00231c0001007387 */ /* 0x0003e80000100800 */
[----:B------:R-:W3:Y:S01]  /*2a340*/  LDL.LU.64 R148, [R1+0x2380] ;  /* 0x0023800001947983 */ /* 0x000ee20000300a00 */
[----:B-1----:R-:W-:-:S03]  /*2a350*/  IMAD.MOV.U32 R0, RZ, RZ, R151 ;  /* 0x000000ffff007224 */ /* 0x002fc600078e0097 */
[----:B----4-:R-:W-:Y:S04]  /*2a360*/  STL [R1+0x2330], R132 ;  /* 0x0023308401007387 */ /* 0x010fe80000100800 */
[----:B------:R1:W-:Y:S04]  /*2a370*/  STL [R1+0x2324], R0 ;  /* 0x0023240001007387 */ /* 0x0003e80000100800 */
[----:B------:R-:W4:Y:S01]  /*2a380*/  LDL.LU.64 R150, [R1+0x2388] ;  /* 0x0023880001967983 */ /* 0x000f220000300a00 */
[----:B-1----:R-:W-:-:S03]  /*2a390*/  IMAD.MOV.U32 R0, RZ, RZ, R133 ;  /* 0x000000ffff007224 */ /* 0x002fc600078e0085 */
[----:B------:R-:W-:Y:S04]  /*2a3a0*/  STL [R1+0x2338], R134 ;  /* 0x0023388601007387 */ /* 0x000fe80000100800 */
[----:B------:R1:W-:Y:S04]  /*2a3b0*/  STL [R1+0x232c], R0 ;  /* 0x00232c0001007387 */ /* 0x0003e80000100800 */
[----:B------:R-:W4:Y:S01]  /*2a3c0*/  LDL.LU.64 R132, [R1+0x2390] ;  /* 0x0023900001847983 */ /* 0x000f220000300a00 */
[----:B-1----:R-:W-:-:S03]  /*2a3d0*/  IMAD.MOV.U32 R0, RZ, RZ, R135 ;  /* 0x000000ffff007224 */ /* 0x002fc600078e0087 */
[----:B------:R-:W-:Y:S04]  /*2a3e0*/  STL [R1+0x2340], R136 ;  /* 0x0023408801007387 */ /* 0x000fe80000100800 */
        /* <DEDUP_REMOVED lines=8> */
[----:B------:R1:W-:Y:S02]  /*2a470*/  STL [R1+0x2344], R0 ;  /* 0x0023440001007387 */ /* 0x0003e40000100800 */
[----:B-1----:R-:W-:Y:S02]  /*2a480*/  IMAD.MOV.U32 R0, RZ, RZ, R139 ;  /* 0x000000ffff007224 */ /* 0x002fe400078e008b */
[----:B------:R-:W4:Y:S04]  /*2a490*/  LDL.LU.64 R138, [R1+0x23a8] ;  /* 0x0023a800018a7983 */ /* 0x000f280000300a00 */
[----:B------:R1:W-:Y:S04]  /*2a4a0*/  STL [R1+0x234c], R0 ;  /* 0x00234c0001007387 */ /* 0x0003e80000100800 */
[----:B------:R1:W-:Y:S02]  /*2a4b0*/  STL [R1+0x2358], R140 ;  /* 0x0023588c01007387 */ /* 0x0003e40000100800 */
[----:B-1----:R-:W-:-:S02]  /*2a4c0*/  IMAD.MOV.U32 R0, RZ, RZ, R141 ;  /* 0x000000ffff007224 */ /* 0x002fc400078e008d */
        /* <DEDUP_REMOVED lines=25> */
[----:B------:R-:W-:Y:S04]  /*2a660*/  STL [R1+0x2390], R132 ;  /* 0x0023908401007387 */ /* 0x000fe80000100800 */
[----:B------:R-:W4:Y:S01]  /*2a670*/  LDL.LU.64 R124, [R1+0x23e0] ;  /* 0x0023e000017c7983 */ /* 0x000f220000300a00 */
[----:B-1----:R-:W-:-:S05]  /*2a680*/  IMAD.MOV.U32 R0, RZ, RZ, R133 ;  /* 0x000000ffff007224 */ /* 0x002fca00078e0085 */
[----:B------:R1:W-:Y:S04]  /*2a690*/  STL [R1+0x238c], R0 ;  /* 0x00238c0001007387 */ /* 0x0003e80000100800 */
[----:B------:R-:W-:Y:S01]  /*2a6a0*/  STL [R1+0x2398], R134 ;  /* 0x0023988601007387 */ /* 0x000fe20000100800 */
[----:B-1----:R-:W-:-:S03]  /*2a6b0*/  IMAD.MOV.U32 R0, RZ, RZ, R135 ;  /* 0x000000ffff007224 */ /* 0x002fc600078e0087 */
[----:B------:R-:W4:Y:S04]  /*2a6c0*/  LDL.LU.64 R126, [R1+0x23e8] ;  /* 0x0023e800017e7983 */ /* 0x000f280000300a00 */
[----:B------:R1:W-:Y:S04]  /*2a6d0*/  STL [R1+0x2394], R0 ;  /* 0x0023940001007387 */ /* 0x0003e80000100800 */
[----:B------:R-:W-:Y:S04]  /*2a6e0*/  STL [R1+0x23a0], R136 ;  /* 0x0023a08801007387 */ /* 0x000fe80000100800 */
[----:B------:R-:W4:Y:S01]  /*2a6f0*/  LDL.LU.64 R128, [R1+0x23f0] ;  /* 0x0023f00001807983 */ /* 0x000f220000300a00 */
        /* <DEDUP_REMOVED lines=10> */
[----:B-1----:R-:W-:-:S03]  /*2a7a0*/  MOV R0, R141 ;  /* 0x0000008d00007202 */ /* 0x002fc60000000f00 */
[----:B------:R-:W4:Y:S04]  /*2a7b0*/  LDL.LU.64 R138, [R1+0x2418] ;  /* 0x00241800018a7983 */ /* 0x000f280000300a00 */
[----:B------:R1:W-:Y:S04]  /*2a7c0*/  STL [R1+0x23ac], R0 ;  /* 0x0023ac0001007387 */ /* 0x0003e80000100800 */
[----:B------:R1:W-:Y:S02]  /*2a7d0*/  STL [R1+0x23b8], R142 ;  /* 0x0023b88e01007387 */ /* 0x0003e40000100800 */
[----:B-1----:R-:W-:-:S02]  /*2a7e0*/  IMAD.MOV.U32 R0, RZ, RZ, R143 ;  /* 0x000000ffff007224 */ /* 0x002fc400078e008f */
[----:B------:R-:W4:Y:S04]  /*2a7f0*/  LDL.LU.64 R140, [R1+0x2420] ;  /* 0x00242000018c7983 */ /* 0x000f280000300a00 */
        /* <DEDUP_REMOVED lines=21> */
[----:B------:R1:W-:Y:S02]  /*2a950*/  STL [R1+0x23dc], R0 ;  /* 0x0023dc0001007387 */ /* 0x0003e40000100800 */
[----:B-1----:R-:W-:Y:S02]  /*2a960*/  MOV R0, R127 ;  /* 0x0000007f00007202 */ /* 0x002fe40000000f00 */
[----:B------:R-:W-:Y:S04]  /*2a970*/  STL [R1+0x23f0], R128 ;  /* 0x0023f08001007387 */ /* 0x000fe80000100800 */
[----:B------:R1:W-:Y:S04]  /*2a980*/  STL [R1+0x23e4], R0 ;  /* 0x0023e40001007387 */ /* 0x0003e80000100800 */
[----:B------:R-:W-:Y:S01]  /*2a990*/  STL [R1+0x23f8], R130 ;  /* 0x0023f88201007387 */ /* 0x000fe20000100800 */
[----:B-1----:R-:W-:-:S05]  /*2a9a0*/  IMAD.MOV.U32 R0, RZ, RZ, R129 ;  /* 0x000000ffff007224 */ /* 0x002fca00078e0081 */
[----:B------:R1:W-:Y:S02]  /*2a9b0*/  STL [R1+0x23ec], R0 ;  /* 0x0023ec0001007387 */ /* 0x0003e40000100800 */
[----:B-1----:R-:W-:Y:S02]  /*2a9c0*/  IMAD.MOV.U32 R0, RZ, RZ, R131 ;  /* 0x000000ffff007224 */ /* 0x002fe400078e0083 */
[----:B------:R-:W-:Y:S04]  /*2a9d0*/  STL [R1+0x2400], R132 ;  /* 0x0024008401007387 */ /* 0x000fe80000100800 */
[----:B------:R1:W-:Y:S04]  /*2a9e0*/  STL [R1+0x23f4], R0 ;  /* 0x0023f40001007387 */ /* 0x0003e80000100800 */
[----:B------:R-:W-:Y:S01]  /*2a9f0*/  STL [R1+0x2408], R134 ;  /* 0x0024088601007387 */ /* 0x000fe20000100800 */
[----:B-1----:R-:W-:-:S05]  /*2aa00*/  IMAD.MOV.U32 R0, RZ, RZ, R133 ;  /* 0x000000ffff007224 */ /* 0x002fca00078e0085 */
[----:B------:R1:W-:Y:S04]  /*2aa10*/  STL [R1+0x23fc], R0 ;  /* 0x0023fc0001007387 */ /* 0x0003e80000100800 */
[----:B------:R-:W-:Y:S01]  /*2aa20*/  STL [R1+0x2410], R136 ;  /* 0x0024108801007387 */ /* 0x000fe20000100800 */
[----:B-1----:R-:W-:-:S05]  /*2aa30*/  IMAD.MOV.U32 R0, RZ, RZ, R135 ;  /* 0x000000ffff007224 */ /* 0x002fca00078e0087 */
[----:B------:R1:W-:Y:S04]  /*2aa40*/  STL [R1+0x2404], R0 ;  /* 0x0024040001007387 */ /* 0x0003e80000100800 */
[----:B------:R-:W-:Y:S01]  /*2aa50*/  STL [R1+0x2418], R138 ;  /* 0x0024188a01007387 */ /* 0x000fe20000100800 */
[----:B-1----:R-:W-:-:S05]  /*2aa60*/  IMAD.MOV.U32 R0, RZ, RZ, R137 ;  /* 0x000000ffff007224 */ /* 0x002fca00078e0089 */
[----:B------:R1:W-:Y:S02]  /*2aa70*/  STL [R1+0x240c], R0 ;  /* 0x00240c0001007387 */ /* 0x0003e40000100800 */
[----:B-1----:R-:W-:Y:S02]  /*2aa80*/  IMAD.MOV.U32 R0, RZ, RZ, R139 ;  /* 0x000000ffff007224 */ /* 0x002fe400078e008b */
[----:B------:R-:W-:Y:S04]  /*2aa90*/  STL [R1+0x2420], R140 ;  /* 0x0024208c01007387 */ /* 0x000fe80000100800 */
[----:B------:R1:W-:Y:S04]  /*2aaa0*/  STL [R1+0x2414], R0 ;  /* 0x0024140001007387 */ /* 0x0003e80000100800 */
[----:B------:R-:W4:Y:S01]  /*2aab0*/  LDL.LU.64 R138, [R1+0x12f8] ;  /* 0x0012f800018a7983 */ /* 0x000f220000300a00 */
[----:B-1----:R-:W-:-:S05]  /*2aac0*/  MOV R0, R141 ;  /* 0x0000008d00007202 */ /* 0x002fca0000000f00 */
[----:B------:R1:W-:Y:S04]  /*2aad0*/  STL [R1+0x241c], R0 ;  /* 0x00241c0001007387 */ /* 0x0003e80000100800 */
[----:B------:R-:W-:Y:S04]  /*2aae0*/  STL [R1+0x2428], R142 ;  /* 0x0024288e01007387 */ /* 0x000fe80000100800 */
[----:B------:R-:W4:Y:S01]  /*2aaf0*/  LDL.LU.64 R140, [R1+0x1300] ;  /* 0x00130000018c7983 */ /* 0x000f220000300a00 */
[----:B-1----:R-:W-:-:S05]  /*2ab00*/  IMAD.MOV.U32 R0, RZ, RZ, R143 ;  /* 0x000000ffff007224 */ /* 0x002fca00078e008f */
[----:B------:R1:W-:Y:S04]  /*2ab10*/  STL [R1+0x2424], R0 ;  /* 0x0024240001007387 */ /* 0x0003e80000100800 */
[----:B--2---:R-:W-:Y:S01]  /*2ab20*/  STL [R1+0x2430], R144 ;  /* 0x0024309001007387 */ /* 0x004fe20000100800 */
[----:B-1----:R-:W-:-:S03]  /*2ab30*/  IMAD.MOV.U32 R0, RZ, RZ, R145 ;  /* 0x000000ffff007224 */ /* 0x002fc600078e0091 */
[----:B------:R-:W2:Y:S04]  /*2ab40*/  LDL.LU.64 R132, [R1+0x1320] ;  /* 0x0013200001847983 */ /* 0x000ea80000300a00 */
[----:B------:R1:W-:Y:S04]  /*2ab50*/  STL [R1+0x242c], R0 ;  /* 0x00242c0001007387 */ /* 0x0003e80000100800 */
[----:B---3--:R-:W-:Y:S04]  /*2ab60*/  STL [R1+0x2438], R146 ;  /* 0x0024389201007387 */ /* 0x008fe80000100800 */
[----:B------:R-:W3:Y:S01]  /*2ab70*/  LDL.LU.64 R134, [R1+0x1328] ;  /* 0x0013280001867983 */ /* 0x000ee20000300a00 */
[----:B-1----:R-:W-:-:S05]  /*2ab80*/  IMAD.MOV.U32 R0, RZ, RZ, R147 ;  /* 0x000000ffff007224 */ /* 0x002fca00078e0093 */
[----:B------:R1:W-:Y:S04]  /*2ab90*/  STL [R1+0x2434], R0 ;  /* 0x0024340001007387 */ /* 0x0003e80000100800 */
[----:B----4-:R-:W-:Y:S01]  /*2aba0*/  STL [R1+0x2440], R148 ;  /* 0x0024409401007387 */ /* 0x010fe20000100800 */
[----:B-1----:R-:W-:-:S03]  /*2abb0*/  IMAD.MOV.U32 R0, RZ, RZ, R149 ;  /* 0x000000ffff007224 */ /* 0x002fc600078e0095 */
[----:B------:R-:W4:Y:S04]  /*2abc0*/  LDL.LU.64 R142, [R1+0x1338] ;  /* 0x00133800018e7983 */ /* 0x000f280000300a00 */
[----:B------:R1:W-:Y:S04]  /*2abd0*/  STL [R1+0x243c], R0 ;  /* 0x00243c0001007387 */ /* 0x0003e80000100800 */
[----:B------:R1:W-:Y:S04]  /*2abe0*/  STL [R1+0x2448], R150 ;  /* 0x0024489601007387 */ /* 0x0003e80000100800 */
[----:B------:R-:W4:Y:S01]  /*2abf0*/  LDL.LU.64 R144, [R1+0x1348] ;  /* 0x0013480001907983 */ /* 0x000f220000300a00 */
[----:B-1----:R-:W-:-:S03]  /*2ac00*/  IMAD.MOV.U32 R0, RZ, RZ, R151 ;  /* 0x000000ffff007224 */ /* 0x002fc600078e0097 */
[----:B------:R-:W4:Y:S04]  /*2ac10*/  LDL.LU.64 R146, [R1+0x13b0] ;  /* 0x0013b00001927983 */ /* 0x000f280000300a00 */
[----:B------:R1:W-:Y:S04]  /*2ac20*/  STL [R1+0x2444], R0 ;  /* 0x0024440001007387 */ /* 0x0003e80000100800 */
[----:B-----5:R-:W-:Y:S04]  /*2ac30*/  STL [R1+0x1468], R8 ;  /* 0x0014680801007387 */ /* 0x020fe80000100800 */
        /* <DEDUP_REMOVED lines=9> */
[----:B------:R-:W4:Y:S01]  /*2acd0*/  LDL.LU.64 R130, [R1+0x1400] ;  /* 0x0014000001827983 */ /* 0x000f220000300a00 */
[----:B------:R-:W-:-:S02]  /*2ace0*/  IMAD.SHL.U32 R25, R11, 0x80, RZ ;  /* 0x000000800b197824 */ /* 0x000fc400078e00ff */
[----:B------:R-:W-:Y:S02]  /*2acf0*/  IMAD.MOV.U32 R13, RZ, RZ, R138 ;  /* 0x000000ffff0d7224 */ /* 0x000fe400078e008a */
[----:B------:R-:W-:Y:S02]  /*2ad00*/  IMAD.MOV.U32 R11, RZ, RZ, R139 ;  /* 0x000000ffff0b7224 */ /* 0x000fe400078e008b */
[----:B------:R-:W4:Y:S01]  /*2ad10*/  LDL.LU.64 R138, [R1+0x1408] ;  /* 0x00140800018a7983 */ /* 0x000f220000300a00 */
[----:B------:R-:W-:Y:S02]  /*2ad20*/  IMAD.MOV.U32 R15, RZ, RZ, R140 ;  /* 0x000000ffff0f7224 */ /* 0x000fe400078e008c */
[----:B------:R-:W-:Y:S02]  /*2ad30*/  IMAD.MOV.U32 R14, RZ, RZ, R141 ;  /* 0x000000ffff0e7224 */ /* 0x000fe400078e008d */
[----:B------:R-:W4:Y:S01]  /*2ad40*/  LDL.LU.64 R140, [R1+0x1430] ;  /* 0x00143000018c7983 */ /* 0x000f220000300a00 */
[----:B--2---:R-:W-:Y:S01]  /*2ad50*/  IMAD.MOV.U32 R17, RZ, RZ, R132 ;  /* 0x000000ffff117224 */ /* 0x004fe200078e0084 */
[----:B------:R-:W-:-:S02]  /*2ad60*/  MOV R16, R133 ;  /* 0x0000008500107202 */ /* 0x000fc40000000f00 */
[----:B------:R-:W2:Y:S01]  /*2ad70*/  LDL.LU.64 R132, [R1+0x1440] ;  /* 0x0014400001847983 */ /* 0x000ea20000300a00 */
[----:B---3--:R-:W-:Y:S02]  /*2ad80*/  IMAD.MOV.U32 R19, RZ, RZ, R134 ;  /* 0x000000ffff137224 */ /* 0x008fe400078e0086 */
[----:B------:R-:W-:Y:S02]  /*2ad90*/  IMAD.MOV.U32 R18, RZ, RZ, R135 ;  /* 0x000000ffff127224 */ /* 0x000fe400078e0087 */
[----:B------:R-:W3:Y:S01]  /*2ada0*/  LDL.LU.64 R134, [R1+0x2458] ;  /* 0x0024580001867983 */ /* 0x000ee20000300a00 */
[----:B----4-:R-:W-:Y:S02]  /*2adb0*/  IMAD.MOV.U32 R21, RZ, RZ, R142 ;  /* 0x000000ffff157224 */ /* 0x010fe400078e008e */
[----:B------:R-:W-:Y:S02]  /*2adc0*/  IMAD.MOV.U32 R20, RZ, RZ, R143 ;  /* 0x000000ffff147224 */ /* 0x000fe400078e008f */
[----:B------:R-:W4:Y:S01]  /*2add0*/  LDL.LU.64 R142, [R1+0x2460] ;  /* 0x00246000018e7983 */ /* 0x000f220000300a00 */
[----:B------:R-:W-:-:S02]  /*2ade0*/  IMAD.MOV.U32 R23, RZ, RZ, R144 ;  /* 0x000000ffff177224 */ /* 0x000fc400078e0090 */
[----:B------:R-:W-:Y:S02]  /*2adf0*/  IMAD.MOV.U32 R22, RZ, RZ, R145 ;  /* 0x000000ffff167224 */ /* 0x000fe400078e0091 */
[----:B------:R-:W4:Y:S01]  /*2ae00*/  LDL.LU.64 R144, [R1+0x2468] ;  /* 0x0024680001907983 */ /* 0x000f220000300a00 */
[----:B------:R-:W-:Y:S01]  /*2ae10*/  MOV R155, R146 ;  /* 0x00000092009b7202 */ /* 0x000fe20000000f00 */
[----:B------:R-:W-:Y:S02]  /*2ae20*/  IMAD.MOV.U32 R154, RZ, RZ, R147 ;  /* 0x000000ffff9a7224 */ /* 0x000fe400078e0093 */
[----:B------:R-:W4:Y:S01]  /*2ae30*/  LDL.LU.64 R146, [R1+0x2498] ;  /* 0x0024980001927983 */ /* 0x000f220000300a00 */
[----:B------:R-:W-:Y:S02]  /*2ae40*/  IMAD.MOV.U32 R160, RZ, RZ, R148 ;  /* 0x000000ffffa07224 */ /* 0x000fe400078e0094 */
[----:B------:R-:W-:Y:S02]  /*2ae50*/  IMAD.MOV.U32 R159, RZ, RZ, R149 ;  /* 0x000000ffff9f7224 */ /* 0x000fe400078e0095 */
[----:B------:R-:W4:Y:S01]  /*2ae60*/  LDL.LU.64 R148, [R1+0x24c8] ;  /* 0x0024c80001947983 */ /* 0x000f220000300a00 */
[----:B------:R-:W-:-:S02]  /*2ae70*/  IMAD.MOV.U32 R162, RZ, RZ, R136 ;  /* 0x000000ffffa27224 */ /* 0x000fc400078e0088 */
[----:B------:R-:W-:Y:S02]  /*2ae80*/  IMAD.MOV.U32 R161, RZ, RZ, R137 ;  /* 0x000000ffffa17224 */ /* 0x000fe400078e0089 */
[----:B------:R-:W4:Y:S01]  /*2ae90*/  LDL.LU.64 R136, [R1+0x24d0] ;  /* 0x0024d00001887983 */ /* 0x000f220000300a00 */
[----:B------:R-:W-:Y:S01]  /*2aea0*/  IMAD.MOV.U32 R164, RZ, RZ, R150 ;  /* 0x000000ffffa47224 */ /* 0x000fe200078e0096 */
[----:B------:R-:W-:Y:S02]  /*2aeb0*/  MOV R163, R151 ;  /* 0x0000009700a37202 */ /* 0x000fe40000000f00 */
[----:B------:R-:W4:Y:S01]  /*2aec0*/  LDL.LU.64 R150, [R1+0x24d8] ;  /* 0x0024d80001967983 */ /* 0x000f220000300a00 */
[----:B------:R-:W-:Y:S02]  /*2aed0*/  IMAD.MOV.U32 R166, RZ, RZ, R130 ;  /* 0x000000ffffa67224 */ /* 0x000fe400078e0082 */
[----:B------:R-:W-:Y:S02]  /*2aee0*/  IMAD.MOV.U32 R165, RZ, RZ, R131 ;  /* 0x000000ffffa57224 */ /* 0x000fe400078e0083 */
[----:B------:R-:W4:Y:S01]  /*2aef0*/  LDL.LU.64 R130, [R1+0x24e0] ;  /* 0x0024e00001827983 */ /* 0x000f220000300a00 */
[----:B------:R-:W-:-:S02]  /*2af00*/  IMAD.MOV.U32 R168, RZ, RZ, R138 ;  /* 0x000000ffffa87224 */ /* 0x000fc400078e008a */
[----:B------:R-:W-:Y:S02]  /*2af10*/  IMAD.MOV.U32 R167, RZ, RZ, R139 ;  /* 0x000000ffffa77224 */ /* 0x000fe400078e008b */
[----:B------:R-:W4:Y:S01]  /*2af20*/  LDL.LU.64 R138, [R1+0x2518] ;  /* 0x00251800018a7983 */ /* 0x000f220000300a00 */
[----:B------:R-:W-:Y:S02]  /*2af30*/  IMAD.MOV.U32 R170, RZ, RZ, R140 ;  /* 0x000000ffffaa7224 */ /* 0x000fe400078e008c */
[----:B------:R-:W-:Y:S02]  /*2af40*/  IMAD.MOV.U32 R169, RZ, RZ, R141 ;  /* 0x000000ffffa97224 */ /* 0x000fe400078e008d */
[----:B------:R-:W4:Y:S01]  /*2af50*/  LDL.LU.64 R140, [R1+0x2520] ;  /* 0x00252000018c7983 */ /* 0x000f220000300a00 */
[----:B--2---:R-:W-:Y:S01]  /*2af60*/  MOV R172, R132 ;  /* 0x0000008400ac7202 */ /* 0x004fe20000000f00 */
[----:B------:R-:W-:Y:S02]  /*2af70*/  IMAD.MOV.U32 R171, RZ, RZ, R133 ;  /* 0x000000ffffab7224 */ /* 0x000fe400078e0085 */
[----:B------:R-:W2:Y:S01]  /*2af80*/  LDL.LU.64 R132, [R1+0x2528] ;  /* 0x0025280001847983 */ /* 0x000ea20000300a00 */
[----:B---3--:R-:W-:-:S02]  /*2af90*/  IMAD.MOV.U32 R174, RZ, RZ, R134 ;  /* 0x000000ffffae7224 */ /* 0x008fc400078e0086 */
[----:B------:R-:W-:Y:S02]  /*2afa0*/  IMAD.MOV.U32 R173, RZ, RZ, R135 ;  /* 0x000000ffffad7224 */ /* 0x000fe400078e0087 */
[----:B------:R-:W3:Y:S01]  /*2afb0*/  LDL.LU.64 R134, [R1+0x2530] ;  /* 0x0025300001867983 */ /* 0x000ee20000300a00 */
[----:B----4-:R-:W-:Y:S02]  /*2afc0*/  IMAD.MOV.U32 R176, RZ, RZ, R142 ;  /* 0x000000ffffb07224 */ /* 0x010fe400078e008e */
[----:B------:R-:W-:Y:S02]  /*2afd0*/  IMAD.MOV.U32 R175, RZ, RZ, R143 ;  /* 0x000000ffffaf7224 */ /* 0x000fe400078e008f */
[----:B------:R-:W4:Y:S01]  /*2afe0*/  LDL.LU.64 R142, [R1+0x2568] ;  /* 0x00256800018e7983 */ /* 0x000f220000300a00 */
[----:B------:R-:W-:Y:S01]  /*2aff0*/  IMAD.MOV.U32 R178, RZ, RZ, R144 ;  /* 0x000000ffffb27224 */ /* 0x000fe200078e0090 */
[----:B------:R-:W-:Y:S02]  /*2b000*/  MOV R177, R145 ;  /* 0x0000009100b17202 */ /* 0x000fe40000000f00 */
[----:B------:R-:W4:Y:S01]  /*2b010*/  LDL.LU.64 R144, [R1+0x2570] ;  /* 0x0025700001907983 */ /* 0x000f220000300a00 */
[----:B------:R-:W-:-:S02]  /*2b020*/  IMAD.MOV.U32 R180, RZ, RZ, R146 ;  /* 0x000000ffffb47224 */ /* 0x000fc400078e0092 */
[----:B------:R-:W-:Y:S02]  /*2b030*/  IMAD.MOV.U32 R179, RZ, RZ, R147 ;  /* 0x000000ffffb37224 */ /* 0x000fe400078e0093 */
[----:B------:R-:W4:Y:S01]  /*2b040*/  LDL.LU.64 R146, [R1+0x2578] ;  /* 0x0025780001927983 */ /* 0x000f220000300a00 */
[----:B------:R-:W-:Y:S02]  /*2b050*/  IMAD.MOV.U32 R182, RZ, RZ, R148 ;  /* 0x000000ffffb67224 */ /* 0x000fe400078e0094 */
[----:B------:R-:W-:Y:S02]  /*2b060*/  IMAD.MOV.U32 R181, RZ, RZ, R149 ;  /* 0x000000ffffb57224 */ /* 0x000fe400078e0095 */
[----:B------:R-:W4:Y:S01]  /*2b070*/  LDL.LU.64 R148, [R1+0x2580] ;  /* 0x0025800001947983 */ /* 0x000f220000300a00 */
[----:B------:R-:W-:Y:S02]  /*2b080*/  IMAD.MOV.U32 R184, RZ, RZ, R136 ;  /* 0x000000ffffb87224 */ /* 0x000fe400078e0088 */
[----:B------:R-:W-:-:S02]  /*2b090*/  IMAD.MOV.U32 R183, RZ, RZ, R137 ;  /* 0x000000ffffb77224 */ /* 0x000fc400078e0089 */
        /* <DEDUP_REMOVED lines=13> */
[----:B--2---:R-:W-:Y:S02]  /*2b170*/  IMAD.MOV.U32 R194, RZ, RZ, R132 ;  /* 0x000000ffffc27224 */ /* 0x004fe400078e0084 */
        /* <DEDUP_REMOVED lines=8> */
[----:B------:R-:W-:Y:S01]  /*2b200*/  MOV R200, R144 ;  /* 0x0000009000c87202 */ /* 0x000fe20000000f00 */
        /* <DEDUP_REMOVED lines=23> */
[----:B--2---:R-:W-:Y:S02]  /*2b380*/  IMAD.MOV.U32 R216, RZ, RZ, R132 ;  /* 0x000000ffffd87224 */ /* 0x004fe400078e0084 */
[----:B------:R-:W-:Y:S02]  /*2b390*/  IMAD.MOV.U32 R215, RZ, RZ, R133 ;  /* 0x000000ffffd77224 */ /* 0x000fe400078e0085 */
[----:B------:R-:W2:Y:S01]  /*2b3a0*/  LDL.LU.64 R132, [R1+0x2678] ;  /* 0x0026780001847983 */ /* 0x000ea20000300a00 */
[----:B---3--:R-:W-:-:S02]  /*2b3b0*/  IMAD.MOV.U32 R218, RZ, RZ, R134 ;  /* 0x000000ffffda7224 */ /* 0x008fc400078e0086 */
[----:B------:R-:W-:Y:S02]  /*2b3c0*/  IMAD.MOV.U32 R217, RZ, RZ, R135 ;  /* 0x000000ffffd97224 */ /* 0x000fe400078e0087 */
[----:B------:R-:W3:Y:S01]  /*2b3d0*/  LDL.LU.64 R134, [R1+0x2620] ;  /* 0x0026200001867983 */ /* 0x000ee20000300a00 */
[----:B----4-:R-:W-:Y:S01]  /*2b3e0*/  IMAD.MOV.U32 R220, RZ, RZ, R142 ;  /* 0x000000ffffdc7224 */ /* 0x010fe200078e008e */
        /* <DEDUP_REMOVED lines=26> */
[----:B--2---:R-:W-:Y:S02]  /*2b590*/  IMAD.MOV.U32 R238, RZ, RZ, R132 ;  /* 0x000000ffffee7224 */ /* 0x004fe400078e0084 */
[----:B------:R-:W-:Y:S02]  /*2b5a0*/  IMAD.MOV.U32 R237, RZ, RZ, R133 ;  /* 0x000000ffffed7224 */ /* 0x000fe400078e0085 */
[----:B------:R-:W2:Y:S01]  /*2b5b0*/  LDL.LU.64 R132, [R1+0x2508] ;  /* 0x0025080001847983 */ /* 0x000ea20000300a00 */
[----:B---3--:R-:W-:Y:S02]  /*2b5c0*/  IMAD.MOV.U32 R240, RZ, RZ, R134 ;  /* 0x000000fffff07224 */ /* 0x008fe400078e0086 */
[----:B------:R-:W-:-:S02]  /*2b5d0*/  IMAD.MOV.U32 R239, RZ, RZ, R135 ;  /* 0x000000ffffef7224 */ /* 0x000fc400078e0087 */
[----:B------:R-:W3:Y:S01]  /*2b5e0*/  LDL.LU.64 R134, [R1+0x2488] ;  /* 0x0024880001867983 */ /* 0x000ee20000300a00 */
[----:B----4-:R-:W-:Y:S01]  /*2b5f0*/  MOV R242, R142 ;  /* 0x0000008e00f27202 */ /* 0x010fe20000000f00 */
        /* <DEDUP_REMOVED lines=16> */
[----:B------:R-:W4:Y:S04]  /*2b700*/  LDL.LU.64 R150, [R1+0x2618] ;  /* 0x0026180001967983 */ /* 0x000f280000300a00 */
        /* <DEDUP_REMOVED lines=544> */
[----:B---3--:R-:W-:Y:S04]  /*2d910*/  STL [R1+0x1244], R134 ;  /* 0x0012448601007387 */ /* 0x008fe80000100800 */
[----:B------:R-:W3:Y:S01]  /*2d920*/  LDL.LU.64 R128, [R1+0x2aa8] ;  /* 0x002aa80001807983 */ /* 0x000ee20000300a00 */
[----:B-1----:R-:W-:-:S05]  /*2d930*/  IMAD.MOV.U32 R0, RZ, RZ, R135 ;  /* 0x000000ffff007224 */ /* 0x002fca00078e0087 */
        /* <DEDUP_REMOVED lines=20> */
[----:B------:R1:W-:Y:S02]  /*2da80*/  STL [R1+0x1268], R0 ;  /* 0x0012680001007387 */ /* 0x0003e40000100800 */
[----:B-1----:R-:W-:Y:S02]  /*2da90*/  MOV R0, R151 ;  /* 0x0000009700007202 */ /* 0x002fe40000000f00 */
[----:B------:R1:W-:Y:S04]  /*2daa0*/  STL [R1+0x1274], R150 ;  /* 0x0012749601007387 */ /* 0x0003e80000100800 */
[----:B-1----:R-:W4:Y:S04]  /*2dab0*/  LDL.LU.64 R150, [R1+0x2af8] ;  /* 0x002af80001967983 */ /* 0x002f280000300a00 */
[----:B------:R1:W-:Y:S04]  /*2dac0*/  STL [R1+0x1270], R0 ;  /* 0x0012700001007387 */ /* 0x0003e80000100800 */
        /* <DEDUP_REMOVED lines=20> */
[----:B------:R1:W-:Y:S02]  /*2dc10*/  STL [R1+0x1298], R0 ;  /* 0x0012980001007387 */ /* 0x0003e40000100800 */
[----:B-1----:R-:W-:Y:S02]  /*2dc20*/  IMAD.MOV.U32 R0, RZ, RZ, R143 ;  /* 0x000000ffff007224 */ /* 0x002fe400078e008f */
        /* <DEDUP_REMOVED lines=32> */
[----:B--2---:R-:W-:Y:S04]  /*2de30*/  STL [R1+0x12ec], R140 ;  /* 0x0012ec8c01007387 */ /* 0x004fe80000100800 */
[----:B------:R1:W-:Y:S04]  /*2de40*/  STL [R1+0x12e0], R0 ;  /* 0x0012e00001007387 */ /* 0x0003e80000100800 */
[----:B------:R-:W2:Y:S01]  /*2de50*/  LDL.LU.64 R138, [R1+0x2838] ;  /* 0x00283800018a7983 */ /* 0x000ea20000300a00 */
[----:B-1----:R-:W-:-:S03]  /*2de60*/  IMAD.MOV.U32 R0, RZ, RZ, R141 ;  /* 0x000000ffff007224 */ /* 0x002fc600078e008d */
[----:B---3--:R-:W-:Y:S04]  /*2de70*/  STL [R1+0x12f4], R132 ;  /* 0x0012f48401007387 */ /* 0x008fe80000100800 */
[----:B------:R1:W-:Y:S04]  /*2de80*/  STL [R1+0x12e8], R0 ;  /* 0x0012e80001007387 */ /* 0x0003e80000100800 */
[----:B------:R-:W3:Y:S04]  /*2de90*/  LDL.LU.64 R140, [R1+0x2ab0] ;  /* 0x002ab000018c7983 */ /* 0x000ee80000300a00 */
        /* <DEDUP_REMOVED lines=20> */
[----:B------:R-:W4:Y:S04]  /*2dfe0*/  LDL.LU.64 R148, [R1+0x2928] ;  /* 0x0029280001947983 */ /* 0x000f280000300a00 */
[----:B------:R-:W4:Y:S01]  /*2dff0*/  LDL.LU.64 R132, [R1+0x2880] ;  /* 0x0028800001847983 */ /* 0x000f220000300a00 */
[----:B-1----:R-:W-:-:S05]  /*2e000*/  MOV R0, R135 ;  /* 0x0000008700007202 */ /* 0x002fca0000000f00 */
[----:B------:R1:W-:Y:S04]  /*2e010*/  STL [R1+0x1318], R0 ;  /* 0x0013180001007387 */ /* 0x0003e80000100800 */
[----:B------:R1:W-:Y:S02]  /*2e020*/  STL [R1+0x1324], R150 ;  /* 0x0013249601007387 */ /* 0x0003e40000100800 */
[----:B-1----:R-:W-:Y:S02]  /*2e030*/  IMAD.MOV.U32 R0, RZ, RZ, R151 ;  /* 0x000000ffff007224 */ /* 0x002fe400078e0097 */
[----:B------:R-:W4:Y:S04]  /*2e040*/  LDL.LU.64 R150, [R1+0x2b30] ;  /* 0x002b300001967983 */ /* 0x000f280000300a00 */
[----:B------:R1:W-:Y:S02]  /*2e050*/  STL [R1+0x1320], R0 ;  /* 0x0013200001007387 */ /* 0x0003e40000100800 */
[----:B-1----:R-:W-:-:S02]  /*2e060*/  IMAD.MOV.U32 R0, RZ, RZ, R137 ;  /* 0x000000ffff007224 */ /* 0x002fc400078e0089 */
[----:B------:R1:W-:Y:S04]  /*2e070*/  STL [R1+0x132c], R136 ;  /* 0x00132c8801007387 */ /* 0x0003e80000100800 */
[----:B------:R-:W4:Y:S04]  /*2e080*/  LDL.LU.64 R134, [R1+0x2b40] ;  /* 0x002b400001867983 */ /* 0x000f280000300a00 */
[----:B------:R1:W-:Y:S04]  /*2e090*/  STL [R1+0x1328], R0 ;  /* 0x0013280001007387 */ /* 0x0003e80000100800 */
[----:B------:R-:W-:Y:S04]  /*2e0a0*/  STL [R1+0x1334], R126 ;  /* 0x0013347e01007387 */ /* 0x000fe80000100800 */
[----:B-1----:R-:W4:Y:S01]  /*2e0b0*/  LDL.LU.64 R136, [R1+0x2a48] ;  /* 0x002a480001887983 */ /* 0x002f220000300a00 */
[----:B------:R-:W-:-:S03]  /*2e0c0*/  IMAD.MOV.U32 R0, RZ, RZ, R127 ;  /* 0x000000ffff007224 */ /* 0x000fc600078e007f */
[----:B--2---:R-:W-:Y:S04]  /*2e0d0*/  STL [R1+0x133c], R138 ;  /* 0x00133c8a01007387 */ /* 0x004fe80000100800 */
[----:B------:R1:W-:Y:S02]  /*2e0e0*/  STL [R1+0x1330], R0 ;  /* 0x0013300001007387 */ /* 0x0003e40000100800 */
[----:B-1----:R-:W-:Y:S02]  /*2e0f0*/  IMAD.MOV.U32 R0, RZ, RZ, R139 ;  /* 0x000000ffff007224 */ /* 0x002fe400078e008b */
[----:B------:R-:W2:Y:S04]  /*2e100*/  LDL.LU.64 R138, [R1+0x2968] ;  /* 0x00296800018a7983 */ /* 0x000ea80000300a00 */
[----:B------:R1:W-:Y:S04]  /*2e110*/  STL [R1+0x1338], R0 ;  /* 0x0013380001007387 */ /* 0x0003e80000100800 */
[----:B---3--:R3:W-:Y:S01]  /*2e120*/  STL [R1+0x1344], R140 ;  /* 0x0013448c01007387 */ /* 0x0087e20000100800 */
[----:B-1----:R-:W-:-:S03]  /*2e130*/  IMAD.MOV.U32 R0, RZ, RZ, R141 ;  /* 0x000000ffff007224 */ /* 0x002fc600078e008d */
[----:B------:R-:W-:Y:S04]  /*2e140*/  STL [R1+0x134c], R128 ;  /* 0x00134c8001007387 */ /* 0x000fe80000100800 */
[----:B------:R1:W-:Y:S04]  /*2e150*/  STL [R1+0x1340], R0 ;  /* 0x0013400001007387 */ /* 0x0003e80000100800 */
[----:B---3--:R-:W3:Y:S01]  /*2e160*/  LDL.LU.64 R140, [R1+0x28c0] ;  /* 0x0028c000018c7983 */ /* 0x008ee20000300a00 */
[----:B-1----:R-:W-:-:S03]  /*2e170*/  IMAD.MOV.U32 R0, RZ, RZ, R129 ;  /* 0x000000ffff007224 */ /* 0x002fc600078e0081 */
[----:B----4-:R-:W-:Y:S04]  /*2e180*/  STL [R1+0x1354], R142 ;  /* 0x0013548e01007387 */ /* 0x010fe80000100800 */
[----:B------:R1:W-:Y:S02]  /*2e190*/  STL [R1+0x1348], R0 ;  /* 0x0013480001007387 */ /* 0x0003e40000100800 */
[----:B-1----:R-:W-:Y:S02]  /*2e1a0*/  MOV R0, R143 ;  /* 0x0000008f00007202 */ /* 0x002fe40000000f00 */
        /* <DEDUP_REMOVED lines=24> */
[----:B------:R-:W-:Y:S01]  /*2e330*/  STL [R1+0x138c], R134 ;  /* 0x00138c8601007387 */ /* 0x000fe20000100800 */
[----:B-1----:R-:W-:-:S03]  /*2e340*/  MOV R0, R135 ;  /* 0x0000008700007202 */ /* 0x002fc60000000f00 */
[----:B------:R-:W-:Y:S04]  /*2e350*/  STL [R1+0x1394], R136 ;  /* 0x0013948801007387 */ /* 0x000fe80000100800 */
[----:B------:R1:W-:Y:S04]  /*2e360*/  STL [R1+0x1388], R0 ;  /* 0x0013880001007387 */ /* 0x0003e80000100800 */
[----:B------:R-:W4:Y:S04]  /*2e370*/  LDL.LU.64 R120, [R1+0x2ac0] ;  /* 0x002ac00001787983 */ /* 0x000f280000300a00 */
[----:B------:R-:W4:Y:S01]  /*2e380*/  LDL.LU.64 R122, [R1+0x2ad8] ;  /* 0x002ad800017a7983 */ /* 0x000f220000300a00 */
[----:B-1----:R-:W-:-:S05]  /*2e390*/  IMAD.MOV.U32 R0, RZ, RZ, R137 ;  /* 0x000000ffff007224 */ /* 0x002fca00078e0089 */
[----:B------:R1:W-:Y:S04]  /*2e3a0*/  STL [R1+0x1390], R0 ;  /* 0x0013900001007387 */ /* 0x0003e80000100800 */
[----:B--2---:R-:W-:Y:S04]  /*2e3b0*/  STL [R1+0x139c], R138 ;  /* 0x00139c8a01007387 */ /* 0x004fe80000100800 */
[----:B------:R-:W2:Y:S01]  /*2e3c0*/  LDL.LU.64 R124, [R1+0x2ae0] ;  /* 0x002ae000017c7983 */ /* 0x000ea20000300a00 */
[----:B-1----:R-:W-:-:S03]  /*2e3d0*/  IMAD.MOV.U32 R0, RZ, RZ, R139 ;  /* 0x000000ffff007224 */ /* 0x002fc600078e008b */
[----:B------:R-:W2:Y:S04]  /*2e3e0*/  LDL.LU.64 R126, [R1+0x2af0] ;  /* 0x002af000017e7983 */ /* 0x000ea80000300a00 */
[----:B------:R1:W-:Y:S04]  /*2e3f0*/  STL [R1+0x1398], R0 ;  /* 0x0013980001007387 */ /* 0x0003e80000100800 */
[----:B---3--:R-:W-:Y:S04]  /*2e400*/  STL [R1+0x13a4], R140 ;  /* 0x0013a48c01007387 */ /* 0x008fe80000100800 */
[----:B------:R-:W3:Y:S01]  /*2e410*/  LDL.LU.64 R128, [R1+0x29f8] ;  /* 0x0029f80001807983 */ /* 0x000ee20000300a00 */
[----:B-1----:R-:W-:-:S03]  /*2e420*/  IMAD.MOV.U32 R0, RZ, RZ, R141 ;  /* 0x000000ffff007224 */ /* 0x002fc600078e008d */
[----:B------:R-:W3:Y:S04]  /*2e430*/  LDL.LU.64 R130, [R1+0x2920] ;  /* 0x0029200001827983 */ /* 0x000ee80000300a00 */
[----:B------:R1:W-:Y:S04]  /*2e440*/  STL [R1+0x13a0], R0 ;  /* 0x0013a00001007387 */ /* 0x0003e80000100800 */
[----:B----4-:R-:W-:Y:S04]  /*2e450*/  STL [R1+0x13ac], R142 ;  /* 0x0013ac8e01007387 */ /* 0x010fe80000100800 */
        /* <DEDUP_REMOVED lines=14> */
[----:B------:R1:W-:Y:S04]  /*2e540*/  STL [R1+0x13c4], R148 ;  /* 0x0013c49401007387 */ /* 0x0003e80000100800 */
[----:B------:R-:W4:Y:S01]  /*2e550*/  LDL.LU.64 R144, [R1+0x2a78] ;  /* 0x002a780001907983 */ /* 0x000f220000300a00 */
[----:B-1----:R-:W-:-:S03]  /*2e560*/  MOV R0, R149 ;  /* 0x0000009500007202 */ /* 0x002fc60000000f00 */
[----:B------:R-:W4:Y:S04]  /*2e570*/  LDL.LU.64 R146, [R1+0x29a8] ;  /* 0x0029a80001927983 */ /* 0x000f280000300a00 */
[----:B------:R1:W-:Y:S04]  /*2e580*/  STL [R1+0x13c0], R0 ;  /* 0x0013c00001007387 */ /* 0x0003e80000100800 */
[----:B------:R1:W-:Y:S04]  /*2e590*/  STL [R1+0x13cc], R150 ;  /* 0x0013cc9601007387 */ /* 0x0003e80000100800 */
[----:B------:R-:W4:Y:S01]  /*2e5a0*/  LDL.LU.64 R148, [R1+0x2988] ;  /* 0x0029880001947983 */ /* 0x000f220000300a00 */
[----:B-1----:R-:W-:-:S03]  /*2e5b0*/  IMAD.MOV.U32 R0, RZ, RZ, R151 ;  /* 0x000000ffff007224 */ /* 0x002fc600078e0097 */
[----:B------:R-:W4:Y:S04]  /*2e5c0*/  LDL.LU.64 R150, [R1+0x29a0] ;  /* 0x0029a00001967983 */ /* 0x000f280000300a00 */
[----:B------:R1:W-:Y:S02]  /*2e5d0*/  STL [R1+0x13c8], R0 ;  /* 0x0013c80001007387 */ /* 0x0003e40000100800 */
[----:B-1----:R-:W-:Y:S02]  /*2e5e0*/  IMAD.MOV.U32 R0, RZ, RZ, R121 ;  /* 0x000000ffff007224 */ /* 0x002fe400078e0079 */
[----:B------:R-:W-:Y:S04]  /*2e5f0*/  STL [R1+0x13d4], R120 ;  /* 0x0013d47801007387 */ /* 0x000fe80000100800 */
[----:B------:R-:W-:Y:S04]  /*2e600*/  STL [R1+0x13dc], R122 ;  /* 0x0013dc7a01007387 */ /* 0x000fe80000100800 */
[----:B------:R1:W-:Y:S02]  /*2e610*/  STL [R1+0x13d0], R0 ;  /* 0x0013d00001007387 */ /* 0x0003e40000100800 */
[----:B-1----:R-:W-:Y:S01]  /*2e620*/  IMAD.MOV.U32 R0, RZ, RZ, R123 ;  /* 0x000000ffff007224 */ /* 0x002fe200078e007b */
[----:B------:R-:W-:Y:S01]  /*2e630*/  UMOV UR7, 0xffffffff ;  /* 0xffffffff00077882 */ /* 0x000fe20000000000 */
[----:B------:R-:W-:Y:S01]  /*2e640*/  UMOV UR6, URZ ;  /* 0x0000003f00067c82 */ /* 0x000fe20008000000 */
[----:B--2---:R-:W-:Y:S04]  /*2e650*/  STL [R1+0x13e4], R124 ;  /* 0x0013e47c01007387 */ /* 0x004fe80000100800 */
[----:B------:R1:W-:Y:S04]  /*2e660*/  STL [R1+0x13d8], R0 ;  /* 0x0013d80001007387 */ /* 0x0003e80000100800 */
[----:B------:R-:W-:Y:S01]  /*2e670*/  STL [R1+0x13ec], R126 ;  /* 0x0013ec7e01007387 */ /* 0x000fe20000100800 */
[----:B-1----:R-:W-:-:S05]  /*2e680*/  IMAD.MOV.U32 R0, RZ, RZ, R125 ;  /* 0x000000ffff007224 */ /* 0x002fca00078e007d */
[----:B------:R1:W-:Y:S04]  /*2e690*/  STL [R1+0x13e0], R0 ;  /* 0x0013e00001007387 */ /* 0x0003e80000100800 */
[----:B---3--:R-:W-:Y:S01]  /*2e6a0*/  STL [R1+0x13f4], R128 ;  /* 0x0013f48001007387 */ /* 0x008fe20000100800 */
[----:B-1----:R-:W-:-:S05]  /*2e6b0*/  IMAD.MOV.U32 R0, RZ, RZ, R127 ;  /* 0x000000ffff007224 */ /* 0x002fca00078e007f */
[----:B------:R1:W-:Y:S04]  /*2e6c0*/  STL [R1+0x13e8], R0 ;  /* 0x0013e80001007387 */ /* 0x0003e80000100800 */
[----:B------:R-:W-:Y:S01]  /*2e6d0*/  STL [R1+0x13fc], R130 ;  /* 0x0013fc8201007387 */ /* 0x000fe20000100800 */
[----:B-1----:R-:W-:-:S05]  /*2e6e0*/  IMAD.MOV.U32 R0, RZ, RZ, R129 ;  /* 0x000000ffff007224 */ /* 0x002fca00078e0081 */
[----:B------:R1:W-:Y:S04]  /*2e6f0*/  STL [R1+0x13f0], R0 ;  /* 0x0013f00001007387 */ /* 0x0003e80000100800 */
[----:B----4-:R-:W-:Y:S01]  /*2e700*/  STL [R1+0x1404], R132 ;  /* 0x0014048401007387 */ /* 0x010fe20000100800 */
[----:B-1----:R-:W-:-:S05]  /*2e710*/  MOV R0, R131 ;  /* 0x0000008300007202 */ /* 0x002fca0000000f00 */
        /* <DEDUP_REMOVED lines=20> */
[----:B-1----:R-:W-:-:S05]  /*2e860*/  MOV R0, R145 ;  /* 0x0000009100007202 */ /* 0x002fca0000000f00 */
[----:B------:R1:W-:Y:S04]  /*2e870*/  STL [R1+0x1430], R0 ;  /* 0x0014300001007387 */ /* 0x0003e80000100800 */
[----:B------:R-:W-:Y:S01]  /*2e880*/  STL [R1+0x1444], R148 ;  /* 0x0014449401007387 */ /* 0x000fe20000100800 */
[----:B-1----:R-:W-:-:S05]  /*2e890*/  IMAD.MOV.U32 R0, RZ, RZ, R147 ;  /* 0x000000ffff007224 */ /* 0x002fca00078e0093 */
[----:B------:R1:W-:Y:S04]  /*2e8a0*/  STL [R1+0x1438], R0 ;  /* 0x0014380001007387 */ /* 0x0003e80000100800 */
[----:B------:R-:W-:Y:S01]  /*2e8b0*/  STL [R1+0x144c], R150 ;  /* 0x00144c9601007387 */ /* 0x000fe20000100800 */
[----:B-1----:R-:W-:-:S05]  /*2e8c0*/  IMAD.MOV.U32 R0, RZ, RZ, R149 ;  /* 0x000000ffff007224 */ /* 0x002fca00078e0095 */
[----:B------:R1:W-:Y:S02]  /*2e8d0*/  STL [R1+0x1440], R0 ;  /* 0x0014400001007387 */ /* 0x0003e40000100800 */
[----:B-1----:R-:W-:-:S05]  /*2e8e0*/  IMAD.MOV.U32 R0, RZ, RZ, R151 ;  /* 0x000000ffff007224 */ /* 0x002fca00078e0097 */
[----:B------:R1:W-:Y:S04]  /*2e8f0*/  STL [R1+0x1448], R0 ;  /* 0x0014480001007387 */ /* 0x0003e80000100800 */
[----:B------:R-:W-:Y:S01]  /*2e900*/  STL [R1+0xc00], RZ ;  /* 0x000c00ff01007387 */ /* 0x000fe20000100800 */
[----:B-1----:R-:W-:-:S03]  /*2e910*/  IMAD.U32 R0, RZ, RZ, UR7 ;  /* 0x00000007ff007e24 */ /* 0x002fc6000f8e00ff */
[----:B------:R-:W-:Y:S04]  /*2e920*/  STL [R1+0xc04], RZ ;  /* 0x000c04ff01007387 */ /* 0x000fe80000100800 */
[----:B------:R1:W-:Y:S04]  /*2e930*/  STL [R1+0x2450], R0 ;  /* 0x0024500001007387 */ /* 0x0003e80000100800 */
[----:B------:R-:W-:Y:S01]  /*2e940*/  STL [R1+0xc08], RZ ;  /* 0x000c08ff01007387 */ /* 0x000fe20000100800 */
[----:B-1----:R-:W-:-:S05]  /*2e950*/  IMAD.U32 R0, RZ, RZ, UR6 ;  /* 0x00000006ff007e24 */ /* 0x002fca000f8e00ff */
[----:B------:R1:W-:Y:S04]  /*2e960*/  STL [R1+0x244c], R0 ;  /* 0x00244c0001007387 */ /* 0x0003e80000100800 */
[----:B------:R-:W-:Y:S04]  /*2e970*/  STL [R1+0xc0c], RZ ;  /* 0x000c0cff01007387 */ /* 0x000fe80000100800 */
        /* <DEDUP_REMOVED lines=764> */
[----:B------:R-:W-:Y:S04]  /*31940*/  STL [R1], RZ ;  /* 0x000000ff01007387 */ /* 0x000fe80000100800 */
        /* <DEDUP_REMOVED lines=79> */
[----:B------:R-:W-:Y:S01]  /*31e40*/  STL [R1+0x140], RZ ;  /* 0x000140ff01007387 */ /* 0x000fe20000100800 */
[----:B------:R-:W-:-:S03]  /*31e50*/  USHF.R.S32.HI UR5, URZ, 0x1f, UR4 ;  /* 0x0000001f3f057899 */ /* 0x000fc60008011404 */
[----:B------:R-:W-:Y:S04]  /*31e60*/  STL [R1+0x144], RZ ;  /* 0x000144ff01007387 */ /* 0x000fe80000100800 */
[----:B------:R-:W-:Y:S04]  /*31e70*/  STL [R1+0x148], RZ ;  /* 0x000148ff01007387 */ /* 0x000fe80000100800 */
[----:B------:R-:W-:Y:S04]  /*31e80*/  STL [R1+0x14c], RZ ;  /* 0x00014cff01007387 */ /* 0x000fe80000100800 */
[----:B------:R-:W-:Y:S01]  /*31e90*/  STL [R1+0x150], RZ ;  /* 0x000150ff01007387 */ /* 0x000fe20000100800 */
[----:B------:R-:W-:-:S03]  /*31ea0*/  ULEA.HI UR5, UR5, UR4, URZ, 0x7 ;  /* 0x0000000405057291 */ /* 0x000fc6000f8f383f */
        /* <DEDUP_REMOVED lines=8> */
[----:B------:R-:W-:Y:S04]  /*31f30*/  STL [R1+0x170], RZ ;  /* 0x000170ff01007387 */ /* 0x000fe80000100800 */
[----:B------:R-:W-:Y:S04]  /*31f40*/  STL [R1+0x174], RZ ;  /* 0x000174ff01007387 */ /* 0x000fe80000100800 */
[----:B------:R-:W-:Y:S01]  /*31f50*/  STL [R1+0x178], RZ ;  /* 0x000178ff01007387 */ /* 0x000fe20000100800 */
[----:B------:R-:W-:-:S03]  /*31f60*/  IMAD.U32 R5, RZ, RZ, UR4 ;  /* 0x00000004ff057e24 */ /* 0x000fc6000f8e00ff */
        /* <DEDUP_REMOVED lines=8> */
[----:B------:R2:W-:Y:S04]  /*31ff0*/  STL [R1+0x2458], R5 ;  /* 0x0024580501007387 */ /* 0x0005e80000100800 */
        /* <DEDUP_REMOVED lines=25> */
[----:B------:R-:W-:Y:S01]  /*32190*/  SHF.L.U32 R24, R10, 0x7, RZ ;  /* 0x000000070a187819 */ /* 0x000fe200000006ff */
[----:B------:R-:W-:Y:S01]  /*321a0*/  IMAD.MOV.U32 R10, RZ, RZ, R3 ;  /* 0x000000ffff0a7224 */ /* 0x000fe200078e0003 */
[----:B------:R-:W-:-:S02]  /*321b0*/  SHF.R.S32.HI R3, RZ, 0x1f, R25 ;  /* 0x0000001fff037819 */ /* 0x000fc40000011419 */
[----:B-1----:R-:W-:Y:S01]  /*321c0*/  SHF.R.S32.HI R0, RZ, 0x1f, R24 ;  /* 0x0000001fff007819 */ /* 0x002fe20000011418 */
[----:B------:R-:W-:Y:S01]  /*321d0*/  UMOV UR4, URZ ;  /* 0x0000003f00047c82 */ /* 0x000fe20008000000 */
[C---:B------:R-:W-:Y:S01]  /*321e0*/  IMAD.SHL.U32 R2, R24.reuse, 0x4, RZ ;  /* 0x0000000418027824 */ /* 0x040fe200078e00ff */
[C---:B------:R-:W-:Y:S02]  /*321f0*/  SHF.L.U64.HI R3, R25.reuse, 0x2, R3 ;  /* 0x0000000219037819 */ /* 0x040fe40000010203 */
[----:B------:R-:W-:Y:S02]  /*32200*/  CS2R R26, SRZ ;  /* 0x00000000001a7805 */ /* 0x000fe4000001ff00 */
[----:B------:R-:W-:Y:S02]  /*32210*/  SHF.L.U64.HI R0, R24, 0x2, R0 ;  /* 0x0000000218007819 */ /* 0x000fe40000010200 */
[----:B------:R-:W-:Y:S02]  /*32220*/  CS2R R28, SRZ ;  /* 0x00000000001c7805 */ /* 0x000fe4000001ff00 */
[----:B------:R-:W-:-:S02]  /*32230*/  SHF.L.U32 R4, R25, 0x2, RZ ;  /* 0x0000000219047819 */ /* 0x000fc400000006ff */
        /* <DEDUP_REMOVED lines=61> */
[----:B------:R-:W-:Y:S01]  /*32610*/  CS2R R150, SRZ ;  /* 0x0000000000967805 */ /* 0x000fe2000001ff00 */
[----:B--23--:R-:W-:-:S07]  /*32620*/  IMAD.U32 R5, RZ, RZ, UR4 ;  /* 0x00000004ff057e24 */ /* 0x00cfce000f8e00ff */
.L_x_1:
[----:B------:R-:W2:Y:S01]  /*32630*/  LDL.LU R7, [R1+0x2450] ;  /* 0x0024500001077983 */ /* 0x000ea20000300800 */
[----:B------:R-:W-:-:S04]  /*32640*/  DEPBAR.LE SB0, 0x0 ;  /* 0x000080000000791a */ /* 0x000fc80000000000 */
[----:B------:R-:W3:Y:S04]  /*32650*/  LDL R6, [R1+0x2454] ;  /* 0x0024540001067983 */ /* 0x000ee80000100800 */
[----:B-----5:R-:W-:Y:S04]  /*32660*/  STL.64 [R1+0x2d98], R150 ;  /* 0x002d989601007387 */ /* 0x020fe80000100a00 */
[----:B------:R-:W-:Y:S04]  /*32670*/  STL.64 [R1+0x2d90], R148 ;  /* 0x002d909401007387 */ /* 0x000fe80000100a00 */
        /* <DEDUP_REMOVED lines=61> */
[----:B------:R1:W-:Y:S04]  /*32a50*/  STL.64 [R1+0x2ba0], R24 ;  /* 0x002ba01801007387 */ /* 0x0003e80000100a00 */
[----:B-1----:R-:W4:Y:S04]  /*32a60*/  LDL.LU.64 R24, [R1+0xc00] ;  /* 0x000c000001187983 */ /* 0x002f280000300a00 */
[----:B------:R-:W4:Y:S04]  /*32a70*/  LDL.LU.64 R26, [R1+0xc08] ;  /* 0x000c0800011a7983 */ /* 0x000f280000300a00 */
        /* <DEDUP_REMOVED lines=61> */
[----:B------:R-:W4:Y:S01]  /*32e50*/  LDL.LU.64 R150, [R1+0xdf8] ;  /* 0x000df80001967983 */ /* 0x000f220000300a00 */
[----:B--2---:R-:W-:Y:S01]  /*32e60*/  R2UR UR4, R7 ;  /* 0x00000000070472ca */ /* 0x004fe200000e0000 */
[----:B------:R-:W-:Y:S01]  /*32e70*/  UMOV UR7, 0x40000040 ;  /* 0x4000004000077882 */ /* 0x000fe20000000000 */
[----:B---3--:R-:W-:Y:S01]  /*32e80*/  R2UR UR44, R6 ;  /* 0x00000000062c72ca */ /* 0x008fe200000e0000 */
[----:B------:R-:W-:Y:S06]  /*32e90*/  BAR.SYNC.DEFER_BLOCKING 0x0 ;  /* 0x0000000000007b1d */ /* 0x000fec0000010000 */
[----:B------:R-:W-:Y:S04]  /*32ea0*/  STL [R1+0x2b9c], R235 ;  /* 0x002b9ceb01007387 */ /* 0x000fe80000100800 */
[----:B------:R-:W-:Y:S01]  /*32eb0*/  UIADD3 UR4, UR4, 0x1, URZ ;  /* 0x0000000104047890 */ /* 0x000fe2000fffe03f */
[----:B------:R-:W-:Y:S03]  /*32ec0*/  STL [R1+0x2b98], R251 ;  /* 0x002b98fb01007387 */ /* 0x000fe60000100800 */
[----:B------:R-:W-:Y:S01]  /*32ed0*/  UISETP.GT.AND UP0, UPT, UR4, 0x1, UPT ;  /* 0x000000010400788c */ /* 0x000fe2000bf04270 */
[----:B------:R-:W-:Y:S03]  /*32ee0*/  STL [R1+0x2b90], R158 ;  /* 0x002b909e01007387 */ /* 0x000fe60000100800 */
[----:B------:R-:W-:Y:S01]  /*32ef0*/  USEL UR6, UR4, URZ, !UP0 ;  /* 0x0000003f04067287 */ /* 0x000fe2000c000000 */
[----:B------:R-:W-:Y:S03]  /*32f00*/  STL [R1+0x2b8c], R157 ;  /* 0x002b8c9d01007387 */ /* 0x000fe60000100800 */
[----:B------:R-:W-:-:S02]  /*32f10*/  ULEA UR5, UR6, UR44, 0x11 ;  /* 0x0000002c06057291 */ /* 0x000fc4000f8e883f */
[----:B------:R-:W-:Y:S02]  /*32f20*/  ULEA UR4, UR6, UR44, 0x12 ;  /* 0x0000002c06047291 */ /* 0x000fe4000f8e903f */
[----:B------:R-:W-:Y:S01]  /*32f30*/  IMAD.U32 R6, RZ, RZ, UR6 ;  /* 0x00000006ff067e24 */ /* 0x000fe2000f8e00ff */
[----:B------:R-:W-:Y:S01]  /*32f40*/  UIADD3 UR5, UR5, 0x80000, URZ ;  /* 0x0008000005057890 */ /* 0x000fe2000fffe03f */
[----:B------:R-:W-:Y:S01]  /*32f50*/  STL [R1+0x2b88], R156 ;  /* 0x002b889c01007387 */ /* 0x000fe20000100800 */
[----:B------:R-:W-:Y:S02]  /*32f60*/  USHF.R.U32.HI UR4, URZ, 0x4, UR4 ;  /* 0x000000043f047899 */ /* 0x000fe40008011604 */
[----:B------:R-:W-:Y:S01]  /*32f70*/  USHF.R.U32.HI UR5, URZ, 0x4, UR5 ;  /* 0x000000043f057899 */ /* 0x000fe20008011605 */
[----:B------:R-:W-:Y:S01]  /*32f80*/  STL [R1+0x2b84], R153 ;  /* 0x002b849901007387 */ /* 0x000fe20000100800 */
[----:B------:R-:W-:Y:S02]  /*32f90*/  USGXT.U32 UR4, UR4, 0xe ;  /* 0x0000000e0404789a */ /* 0x000fe40008000000 */
[----:B------:R-:W-:Y:S01]  /*32fa0*/  USGXT.U32 UR6, UR5, 0xe ;  /* 0x0000000e0506789a */ /* 0x000fe20008000000 */
[----:B------:R-:W-:Y:S01]  /*32fb0*/  STL [R1+0x2b80], R152 ;  /* 0x002b809801007387 */ /* 0x000fe20000100800 */
[----:B------:R-:W-:Y:S01]  /*32fc0*/  UIADD3 UR8, UP0, UR4, 0x2, URZ ;  /* 0x0000000204087890 */ /* 0x000fe2000ff1e03f */
[----:B------:R-:W-:Y:S01]  /*32fd0*/  UMOV UR5, 0x40000040 ;  /* 0x4000004000057882 */ /* 0x000fe20000000000 */
[----:B------:R-:W-:Y:S01]  /*32fe0*/  UIADD3 UR10, UP1, UR6, 0x2, URZ ;  /* 0x00000002060a7890 */ /* 0x000fe2000ff3e03f */
[----:B------:R-:W-:Y:S01]  /*32ff0*/  STL [R1+0x2450], R6 ;  /* 0x0024500601007387 */ /* 0x000fe20000100800 */
[----:B----4-:R-:W-:-:S06]  /*33000*/  WARPGROUP.ARRIVE ;  /* 0x00000000000079c5 */ /* 0x010fcc0000000000 */
[----:B------:R-:W-:Y:S01]  /*33010*/  HGMMA.64x256x8.F32.TF32 R24, gdesc[UR4], R24, gsb0 ;  /* 0x07e00000041879f0 */ /* 0x000fe20008002818 */
[----:B------:R-:W-:Y:S01]  /*33020*/  UMOV UR4, URZ ;  /* 0x0000003f00047c82 */ /* 0x000fe20008000000 */
[----:B------:R-:W-:Y:S01]  /*33030*/  UMOV UR5, URZ ;  /* 0x0000003f00057c82 */ /* 0x000fe20008000000 */
[----:B------:R-:W-:Y:S02]  /*33040*/  UIADD3.X UR9, UR4, 0x40000040, URZ, UP0, !UPT ;  /* 0x4000004004097890 */ /* 0x000fe400087fe43f */
[----:B------:R-:W-:Y:S02]  /*33050*/  UIADD3.X UR11, UR5, 0x40000040, URZ, UP1, !UPT ;  /* 0x40000040050b7890 */ /* 0x000fe40008ffe43f */
[----:B------:R-:W-:Y:S02]  /*33060*/  UIADD3.64 UR12, UR8, 0x2, URZ ;  /* 0x00000002080c7897 */ /* 0x000fe4000fffe03f */
[----:B------:R-:W-:Y:S02]  /*33070*/  UIADD3.64 UR14, UR10, 0x2, URZ ;  /* 0x000000020a0e7897 */ /* 0x000fe4000fffe03f */
[----:B------:R-:W-:-:S02]  /*33080*/  UIADD3.64 UR16, UR8, 0x1002, URZ ;  /* 0x0000100208107897 */ /* 0x000fc4000fffe03f */
[----:B------:R-:W-:Y:S02]  /*33090*/  UIADD3.64 UR18, UR10, 0x802, URZ ;  /* 0x000008020a127897 */ /* 0x000fe4000fffe03f */
[----:B------:R-:W-:Y:S02]  /*330a0*/  UIADD3.64 UR20, UR8, 0x1004, URZ ;  /* 0x0000100408147897 */ /* 0x000fe4000fffe03f */
[----:B------:R-:W-:Y:S02]  /*330b0*/  UIADD3.64 UR22, UR10, 0x804, URZ ;  /* 0x000008040a167897 */ /* 0x000fe4000fffe03f */
        /* <DEDUP_REMOVED lines=14> */
[----:B------:R-:W-:Y:S01]  /*331a0*/  UIADD3.64 UR54, UR10, 0x1804, URZ ;  /* 0x000018040a367897 */ /* 0x000fe2000fffe03f */
[----:B------:R-:W-:-:S02]  /*331b0*/  WARPGROUP.DEPBAR.LE gsb0, 0x0 ;  /* 0x00008000000079c5 */ /* 0x000fc40000010000 */
[----:B------:R-:W-:-:S06]  /*331c0*/  WARPGROUP.ARRIVE ;  /* 0x00000000000079c5 */ /* 0x000fcc0000000000 */
[----:B------:R-:W-:Y:S03]  /*331d0*/  HGMMA.64x256x8.F32.TF32 R24, gdesc[UR8], R24, gsb0 ;  /* 0x07e00000081879f0 */ /* 0x000fe60008002818 */
[----:B------:R-:W-:Y:S02]  /*331e0*/  WARPGROUP.DEPBAR.LE gsb0, 0x0 ;  /* 0x00008000000079c5 */ /* 0x000fe40000010000 */
[----:B------:R-:W-:-:S15]  /*331f0*/  WARPGROUP.ARRIVE ;  /* 0x00000000000079c5 */ /* 0x000fde0000000000 */
[----:B------:R-:W-:-:S08]  /*33200*/  NOP ;  /* 0x0000000000007918 */ /* 0x000fd00000000000 */
[----:B------:R-:W-:Y:S01]  /*33210*/  HGMMA.64x256x8.F32.TF32 R24, gdesc[UR12], R24, gsb0 ;  /* 0x07e000000c1879f0 */ /* 0x000fe20008002818 */
[----:B------:R-:W-:Y:S02]  /*33220*/  UIADD3.64 UR12, UR8, 0x4, URZ ;  /* 0x00000004080c7897 */ /* 0x000fe4000fffe03f */
[----:B------:R-:W-:Y:S01]  /*33230*/  UIADD3.64 UR14, UR10, 0x4, URZ ;  /* 0x000000040a0e7897 */ /* 0x000fe2000fffe03f */
[----:B------:R-:W-:Y:S02]  /*33240*/  WARPGROUP.DEPBAR.LE gsb0, 0x0 ;  /* 0x00008000000079c5 */ /* 0x000fe40000010000 */
[----:B------:R-:W-:-:S15]  /*33250*/  WARPGROUP.ARRIVE ;  /* 0x00000000000079c5 */ /* 0x000fde0000000000 */
[----:B------:R-:W-:-:S07]  /*33260*/  NOP ;  /* 0x0000000000007918 */ /* 0x000fce0000000000 */
        /* <DEDUP_REMOVED lines=12> */
[----:B------:R-:W-:Y:S03]  /*33330*/  HGMMA.64x256x8.F32.TF32 R24, gdesc[UR12], R24, gsb0 ;  /* 0x07e000000c1879f0 */ /* 0x000fe60008002818 */
[----:B------:R-:W-:Y:S02]  /*33340*/  WARPGROUP.DEPBAR.LE gsb0, 0x0 ;  /* 0x00008000000079c5 */ /* 0x000fe40000010000 */
[----:B------:R-:W-:-:S15]  /*33350*/  WARPGROUP.ARRIVE ;  /* 0x00000000000079c5 */ /* 0x000fde0000000000 */
[----:B------:R-:W-:-:S08]  /*33360*/  NOP ;  /* 0x0000000000007918 */ /* 0x000fd00000000000 */
        /* <DEDUP_REMOVED lines=24> */
[----:B------:R-:W-:Y:S01]  /*334f0*/  HGMMA.64x256x8.F32.TF32 R24, gdesc[UR40], R24, gsb0 ;  /* 0x07e00000281879f0 */ /* 0x000fe20008002818 */
[----:B------:R-:W-:Y:S01]  /*33500*/  UMOV UR41, UR44 ;  /* 0x0000002c00297c82 */ /* 0x000fe20008000000 */
[----:B------:R-:W-:Y:S01]  /*33510*/  UIADD3.64 UR44, UR8, 0x3000, URZ ;  /* 0x00003000082c7897 */ /* 0x000fe2000fffe03f */
        /* <DEDUP_REMOVED lines=13> */
[----:B------:R1:W-:Y:S04]  /*335f0*/  STL.64 [R1+0xc00], R24 ;  /* 0x000c001801007387 */ /* 0x0003e80000100a00 */
        /* <DEDUP_REMOVED lines=63> */
[----:B-1----:R-:W4:Y:S04]  /*339f0*/  LDL.LU.64 R24, [R1+0x800] ;  /* 0x0008000001187983 */ /* 0x002f280000300a00 */
[----:B--2---:R-:W2:Y:S04]  /*33a00*/  LDL.LU.64 R26, [R1+0x808] ;  /* 0x00080800011a7983 */ /* 0x004ea80000300a00 */
[----:B---3--:R-:W3:Y:S04]  /*33a10*/  LDL.LU.64 R28, [R1+0x810] ;  /* 0x00081000011c7983 */ /* 0x008ee80000300a00 */
[----:B----4-:R-:W4:Y:S04]  /*33a20*/  LDL.LU.64 R30, [R1+0x818] ;  /* 0x00081800011e7983 */ /* 0x010f280000300a00 */
[----:B------:R-:W2:Y:S04]  /*33a30*/  LDL.LU.64 R32, [R1+0x820] ;  /* 0x0008200001207983 */ /* 0x000ea80000300a00 */
[----:B------:R-:W3:Y:S04]  /*33a40*/  LDL.LU.64 R34, [R1+0x828] ;  /* 0x0008280001227983 */ /* 0x000ee80000300a00 */
[----:B------:R-:W4:Y:S04]  /*33a50*/  LDL.LU.64 R36, [R1+0x830] ;  /* 0x0008300001247983 */ /* 0x000f280000300a00 */
        /* <DEDUP_REMOVED lines=57> */
[----:B----4-:R-:W-:Y:S04]  /*33df0*/  STL.64 [R1+0x3398], R150 ;  /* 0x0033989601007387 */ /* 0x010fe80000100a00 */
[----:B---3--:R-:W-:Y:S04]  /*33e00*/  STL.64 [R1+0x3390], R148 ;  /* 0x0033909401007387 */ /* 0x008fe80000100a00 */
[----:B--2---:R-:W-:Y:S04]  /*33e10*/  STL.64 [R1+0x3388], R146 ;  /* 0x0033889201007387 */ /* 0x004fe80000100a00 */
        /* <DEDUP_REMOVED lines=61> */
[----:B-1----:R-:W2:Y:S04]  /*341f0*/  LDL.LU.64 R24, [R1+0xa00] ;  /* 0x000a000001187983 */ /* 0x002ea80000300a00 */
[----:B------:R-:W2:Y:S04]  /*34200*/  LDL.LU.64 R26, [R1+0xa08] ;  /* 0x000a0800011a7983 */ /* 0x000ea80000300a00 */
        /* <DEDUP_REMOVED lines=61> */
[----:B------:R-:W2:Y:S01]  /*345e0*/  LDL.LU.64 R150, [R1+0xbf8] ;  /* 0x000bf80001967983 */ /* 0x000ea20000300a00 */
[----:B------:R-:W-:-:S02]  /*345f0*/  UIADD3.64 UR4, UR8, 0x1fe, URZ ;  /* 0x000001fe08047897 */ /* 0x000fc4000fffe03f */
[----:B------:R-:W-:Y:S01]  /*34600*/  UIADD3.64 UR56, UR8, 0x200, URZ ;  /* 0x0000020008387897 */ /* 0x000fe2000fffe03f */
[----:B------:R-:W-:Y:S01]  /*34610*/  UMOV UR58, UR10 ;  /* 0x0000000a003a7c82 */ /* 0x000fe20008000000 */
[----:B------:R-:W-:Y:S01]  /*34620*/  UMOV UR59, UR11 ;  /* 0x0000000b003b7c82 */ /* 0x000fe20008000000 */
        /* <DEDUP_REMOVED lines=9> */
[----:B------:R-:W-:Y:S01]  /*346c0*/  UIADD3.64 UR52, UR8, 0x3204, URZ ;  /* 0x0000320408347897 */ /* 0x000fe2000fffe03f */
[----:B--2---:R-:W-:-:S06]  /*346d0*/  WARPGROUP.ARRIVE ;  /* 0x00000000000079c5 */ /* 0x004fcc0000000000 */
[----:B------:R-:W-:Y:S03]  /*346e0*/  HGMMA.64x256x8.F32.TF32 R24, gdesc[UR4], R24, gsb0 ;  /* 0x07e00000041879f0 */ /* 0x000fe60008002818 */
[----:B------:R-:W-:Y:S02]  /*346f0*/  WARPGROUP.DEPBAR.LE gsb0, 0x0 ;  /* 0x00008000000079c5 */ /* 0x000fe40000010000 */
[----:B------:R-:W-:-:S15]  /*34700*/  WARPGROUP.ARRIVE ;  /* 0x00000000000079c5 */ /* 0x000fde0000000000 */
[----:B------:R-:W-:-:S08]  /*34710*/  NOP ;  /* 0x0000000000007918 */ /* 0x000fd00000000000 */
[----:B------:R-:W-:Y:S01]  /*34720*/  HGMMA.64x256x8.F32.TF32 R24, gdesc[UR56], R24, gsb0 ;  /* 0x07e00000381879f0 */ /* 0x000fe20008002818 */
[----:B------:R-:W-:Y:S01]  /*34730*/  UIADD3.64 UR56, UR8, 0x202, URZ ;  /* 0x0000020208387897 */ /* 0x000fe2000fffe03f */
[----:B------:R-:W-:Y:S01]  /*34740*/  UMOV UR58, UR12 ;  /* 0x0000000c003a7c82 */ /* 0x000fe20008000000 */
[----:B------:R-:W-:Y:S01]  /*34750*/  UMOV UR59, UR13 ;  /* 0x0000000d003b7c82 */ /* 0x000fe20008000000 */
[----:B------:R-:W-:Y:S01]  /*34760*/  UIADD3.64 UR12, UR10, 0x7fe, URZ ;  /* 0x000007fe0a0c7897 */ /* 0x000fe2000fffe03f */
[----:B------:R-:W-:Y:S02]  /*34770*/  WARPGROUP.DEPBAR.LE gsb0, 0x0 ;  /* 0x00008000000079c5 */ /* 0x000fe40000010000 */
[----:B------:R-:W-:-:S15]  /*34780*/  WARPGROUP.ARRIVE ;  /* 0x00000000000079c5 */ /* 0x000fde0000000000 */
[----:B------:R-:W-:-:S06]  /*34790*/  NOP ;  /* 0x0000000000007918 */ /* 0x000fcc0000000000 */
        /* <DEDUP_REMOVED lines=913> */
[----:B-1----:R-:W4:Y:S04]  /*380b0*/  LDL.LU.64 R24, [R1] ;  /* 0x0000000001187983 */ /* 0x002f280000300a00 */
        /* <DEDUP_REMOVED lines=441> */
[----:B------:R-:W-:Y:S02]  /*39c50*/  WARPGROUP.DEPBAR.LE gsb0, 0x0 ;  /* 0x00008000000079c5 */ /* 0x000fe40000010000 */
[----:B------:R-:W-:-:S15]  /*39c60*/  WARPGROUP.ARRIVE ;  /* 0x00000000000079c5 */ /* 0x000fde0000000000 */
[----:B------:R-:W-:-:S07]  /*39c70*/  NOP ;  /* 0x0000000000007918 */ /* 0x000fce0000000000 */
        /* <DEDUP_REMOVED lines=8> */
[----:B------:R-:W-:Y:S01]  /*39d00*/  UMOV UR56, UR12 ;  /* 0x0000000c00387c82 */ /* 0x000fe20008000000 */
[----:B------:R-:W-:Y:S01]  /*39d10*/  UMOV UR57, UR13 ;  /* 0x0000000d00397c82 */ /* 0x000fe20008000000 */
[----:B------:R-:W-:Y:S01]  /*39d20*/  UIADD3.64 UR12, UR8, 0x1c00, URZ ;  /* 0x00001c00080c7897 */ /* 0x000fe2000fffe03f */
[----:B------:R-:W-:Y:S01]  /*39d30*/  UMOV UR59, UR21 ;  /* 0x00000015003b7c82 */ /* 0x000fe20008000000 */
[----:B------:R-:W-:Y:S01]  /*39d40*/  UIADD3.64 UR20, UR8, 0x1c04, URZ ;  /* 0x00001c0408147897 */ /* 0x000fe2000fffe03f */
[----:B------:R-:W-:Y:S02]  /*39d50*/  WARPGROUP.DEPBAR.LE gsb0, 0x0 ;  /* 0x00008000000079c5 */ /* 0x000fe40000010000 */
[----:B------:R-:W-:-:S15]  /*39d60*/  WARPGROUP.ARRIVE ;  /* 0x00000000000079c5 */ /* 0x000fde0000000000 */
[----:B------:R-:W-:-:S05]  /*39d70*/  NOP ;  /* 0x0000000000007918 */ /* 0x000fca0000000000 */
[----:B------:R-:W-:Y:S01]  /*39d80*/  HGMMA.64x256x8.F32.TF32 R24, gdesc[UR12], R24, gsb0 ;  /* 0x07e000000c1879f0 */ /* 0x000fe20008002818 */
[----:B------:R-:W-:Y:S01]  /*39d90*/  UMOV UR12, UR16 ;  /* 0x00000010000c7c82 */ /* 0x000fe20008000000 */
[----:B------:R-:W-:Y:S01]  /*39da0*/  UMOV UR13, UR17 ;  /* 0x00000011000d7c82 */ /* 0x000fe20008000000 */
        /* <DEDUP_REMOVED lines=50> */
[----:B------:R-:W-:Y:S01]  /*3a0d0*/  UIADD3.64 UR48, UR8, 0x3e02, URZ ;  /* 0x00003e0208307897 */ /* 0x000fe2000fffe03f */
[----:B------:R-:W-:Y:S01]  /*3a0e0*/  ULDC UR53, c[0x0][0x230] ;  /* 0x00008c0000357ab9 */ /* 0x000fe20000000800 */
[----:B------:R-:W-:Y:S02]  /*3a0f0*/  WARPGROUP.DEPBAR.LE gsb0, 0x0 ;  /* 0x00008000000079c5 */ /* 0x000fe40000010000 */
[----:B------:R-:W-:Y:S04]  /*3a100*/  STL.64 [R1], R24 ;  /* 0x0000001801007387 */ /* 0x000fe80000100a00 */
        /* <DEDUP_REMOVED lines=127> */
[----:B------:R-:W3:Y:S04]  /*3a900*/  LDL.LU R7, [R1+0x244c] ;  /* 0x00244c0001077983 */ /* 0x000ee80000300800 */
[----:B------:R-:W4:Y:S04]  /*3a910*/  LDL R6, [R1+0x2458] ;  /* 0x0024580001067983 */ /* 0x000f280000100800 */
[----:B------:R-:W4:Y:S01]  /*3a920*/  LDL.LU R8, [R1+0x1460] ;  /* 0x0014600001087983 */ /* 0x000f220000300800 */
[----:B--2---:R-:W-:Y:S01]  /*3a930*/  WARPGROUP.ARRIVE ;  /* 0x00000000000079c5 */ /* 0x004fe20000000000 */
[----:B---3--:R-:W-:-:S05]  /*3a940*/  R2UR UR52, R7 ;  /* 0x00000000073472ca */ /* 0x008fca00000e0000 */
[----:B------:R-:W-:Y:S01]  /*3a950*/  HGMMA.64x256x8.F32.TF32 R24, gdesc[UR4], R24, gsb0 ;  /* 0x07e00000041879f0 */ /* 0x000fe20008002818 */
[----:B------:R-:W-:Y:S01]  /*3a960*/  UIADD3.64 UR4, UR8, 0xe00, URZ ;  /* 0x00000e0008047897 */ /* 0x000fe2000fffe03f */
[----:B------:R-:W2:Y:S01]  /*3a970*/  LDL.LU R7, [R1+0x1468] ;  /* 0x0014680001077983 */ /* 0x000ea20000300800 */
[----:B------:R-:W-:Y:S01]  /*3a980*/  UMOV UR6, UR10 ;  /* 0x0000000a00067c82 */ /* 0x000fe20008000000 */
[----:B------:R-:W-:Y:S01]  /*3a990*/  UMOV UR7, UR11 ;  /* 0x0000000b00077c82 */ /* 0x000fe20008000000 */
[----:B------:R-:W-:Y:S01]  /*3a9a0*/  R2UR UR11, R5 ;  /* 0x00000000050b72ca */ /* 0x000fe200000e0000 */
[----:B------:R-:W3:Y:S01]  /*3a9b0*/  LDL.LU R158, [R1+0x1464] ;  /* 0x00146400019e7983 */ /* 0x000ee20000300800 */
[----:B----4-:R-:W-:-:S03]  /*3a9c0*/  R2UR UR10, R6 ;  /* 0x00000000060a72ca */ /* 0x010fc600000e0000 */
[----:B------:R-:W4:Y:S04]  /*3a9d0*/  LDL.LU R157, [R1+0x145c] ;  /* 0x00145c00019d7983 */ /* 0x000f280000300800 */
[----:B------:R-:W4:Y:S04]  /*3a9e0*/  LDL.LU R251, [R1+0x1458] ;  /* 0x0014580001fb7983 */ /* 0x000f280000300800 */
[----:B------:R-:W4:Y:S01]  /*3a9f0*/  LDL.LU R235, [R1+0x1450] ;  /* 0x0014500001eb7983 */ /* 0x000f220000300800 */
[----:B------:R-:W-:Y:S02]  /*3aa00*/  WARPGROUP.DEPBAR.LE gsb0, 0x0 ;  /* 0x00008000000079c5 */ /* 0x000fe40000010000 */
[----:B------:R-:W-:-:S07]  /*3aa10*/  WARPGROUP.ARRIVE ;  /* 0x00000000000079c5 */ /* 0x000fce0000000000 */
        /* <DEDUP_REMOVED lines=23> */
[----:B------:R-:W-:Y:S02]  /*3ab90*/  UIADD3.64 UR16, UR8, 0x1e02, URZ ;  /* 0x00001e0208107897 */ /* 0x000fe4000fffe03f */
        /* <DEDUP_REMOVED lines=36> */
[----:B------:R-:W-:Y:S02]  /*3ade0*/  UIADD3 UR4, UR11, 0x1, URZ ;  /* 0x000000010b047890 */ /* 0x000fe4000fffe03f */
[----:B------:R-:W-:Y:S02]  /*3adf0*/  UIADD3 UR5, UR52, 0x1, URZ ;  /* 0x0000000134057890 */ /* 0x000fe4000fffe03f */
[----:B------:R-:W-:Y:S02]  /*3ae00*/  UIMAD UR7, UR4, -0x80, UR53 ;  /* 0xffffff80040778a4 */ /* 0x000fe4000f8e0235 */
[----:B------:R-:W-:Y:S01]  /*3ae10*/  UIADD3.64 UR52, UR8, 0x3e04, URZ ;  /* 0x00003e0408347897 */ /* 0x000fe2000fffe03f */
[----:B------:R-:W-:Y:S02]  /*3ae20*/  WARPGROUP.DEPBAR.LE gsb0, 0x0 ;  /* 0x00008000000079c5 */ /* 0x000fe40000010000 */
[----:B------:R-:W-:-:S15]  /*3ae30*/  WARPGROUP.ARRIVE ;  /* 0x00000000000079c5 */ /* 0x000fde0000000000 */
[----:B------:R-:W-:-:S03]  /*3ae40*/  NOP ;  /* 0x0000000000007918 */ /* 0x000fc60000000000 */
[----:B------:R-:W-:Y:S03]  /*3ae50*/  HGMMA.64x256x8.F32.TF32 R24, gdesc[UR48], R24, gsb0 ;  /* 0x07e00000301879f0 */ /* 0x000fe60008002818 */
[----:B------:R-:W1:Y:S01]  /*3ae60*/  S2R R5, SR_TID.X ;  /* 0x0000000000057919 */ /* 0x000e620000002100 */
[----:B------:R-:W-:Y:S02]  /*3ae70*/  UIADD3 UR6, UR10, -0x1, URZ ;  /* 0xffffffff0a067890 */ /* 0x000fe4000fffe03f */
[----:B------:R-:W-:Y:S02]  /*3ae80*/  UISETP.GT.AND UP1, UPT, UR7, URZ, UPT ;  /* 0x0000003f0700728c */ /* 0x000fe4000bf24270 */
[----:B------:R-:W-:Y:S02]  /*3ae90*/  UISETP.GE.AND UP0, UPT, UR11, UR6, UPT ;  /* 0x000000060b00728c */ /* 0x000fe4000bf06270 */
[----:B------:R-:W-:-:S02]  /*3aea0*/  USEL UR6, URZ, 0x4, !UP1 ;  /* 0x000000043f067887 */ /* 0x000fc4000c800000 */
[----:B------:R-:W-:-:S04]  /*3aeb0*/  UISETP.GT.AND UP1, UPT, UR5, 0x1, UPT ;  /* 0x000000010500788c */ /* 0x000fc8000bf24270 */
[----:B------:R-:W-:Y:S01]  /*3aec0*/  USEL UR11, UR5, URZ, !UP1 ;  /* 0x0000003f050b7287 */ /* 0x000fe2000c800000 */
[----:B--2---:R-:W-:Y:S01]  /*3aed0*/  IADD3 R7, P1, R7, R2, RZ ;  /* 0x0000000207077210 */ /* 0x004fe20007f3e0ff */
[----:B------:R-:W-:-:S03]  /*3aee0*/  USEL UR6, UR6, URZ, !UP0 ;  /* 0x0000003f06067287 */ /* 0x000fc6000c000000 */
[----:B------:R-:W-:Y:S01]  /*3aef0*/  IADD3.X R8, R8, R0, RZ, P1, !PT ;  /* 0x0000000008087210 */ /* 0x000fe20000ffe4ff */
[C---:B-1----:R-:W-:Y:S01]  /*3af00*/  IMAD.SHL.U32 R6, R5.reuse, 0x10, RZ ;  /* 0x0000001005067824 */ /* 0x042fe200078e00ff */
[----:B------:R-:W-:Y:S01]  /*3af10*/  LOP3.LUT R152, R5, 0x7f, RZ, 0xc0, !PT ;  /* 0x0000007f05987812 */ /* 0x000fe200078ec0ff */
[----:B------:R-:W-:-:S05]  /*3af20*/  IMAD.U32 R5, RZ, RZ, UR11 ;  /* 0x0000000bff057e24 */ /* 0x000fca000f8e00ff */
[----:B------:R-:W-:Y:S04]  /*3af30*/  STL [R1+0x244c], R5 ;  /* 0x00244c0501007387 */ /* 0x000fe80000100800 */
[----:B------:R-:W-:Y:S04]  /*3af40*/  STL [R1+0x1468], R7 ;  /* 0x0014680701007387 */ /* 0x000fe80000100800 */
[----:B------:R-:W2:Y:S01]  /*3af50*/  LDL.LU R153, [R1+0x1454] ;  /* 0x0014540001997983 */ /* 0x000ea20000300800 */
[----:B---3--:R-:W-:Y:S02]  /*3af60*/  IADD3 R158, P1, R158, R2, RZ ;  /* 0x000000029e9e7210 */ /* 0x008fe40007f3e0ff */
[----:B------:R-:W-:-:S02]  /*3af70*/  LOP3.LUT R6, R6, 0x70, RZ, 0xc0, !PT ;  /* 0x0000007006067812 */ /* 0x000fc400078ec0ff */
[----:B------:R-:W-:Y:S01]  /*3af80*/  ISETP.NE.U32.AND P0, PT, RZ, UR6, PT ;  /* 0x00000006ff007c0c */ /* 0x000fe2000bf05070 */
[----:B------:R-:W-:Y:S01]  /*3af90*/  ULEA UR6, UR11, UR59, 0x12 ;  /* 0x0000003b0b067291 */ /* 0x000fe2000f8e903f */
[----:B------:R1:W-:Y:S01]  /*3afa0*/  STL [R1+0x1460], R8 ;  /* 0x0014600801007387 */ /* 0x0003e20000100800 */
[----:B------:R-:W-:Y:S01]  /*3afb0*/  IMAD.MOV.U32 R9, RZ, RZ, R8 ;  /* 0x000000ffff097224 */ /* 0x000fe200078e0008 */
[----:B----4-:R-:W-:Y:S01]  /*3afc0*/  IADD3 R157, P2, R157, R2, RZ ;  /* 0x000000029d9d7210 */ /* 0x010fe20007f5e0ff */
[----:B------:R-:W-:Y:S02]  /*3afd0*/  IMAD.X R251, R251, 0x1, R0, P1 ;  /* 0x00000001fbfb7824 */ /* 0x000fe400008e0600 */
[----:B------:R-:W-:Y:S02]  /*3afe0*/  IMAD R6, R152, 0x80, R6 ;  /* 0x0000008098067824 */ /* 0x000fe400078e0206 */
[----:B-1----:R-:W-:Y:S01]  /*3aff0*/  IMAD.MOV.U32 R8, RZ, RZ, R7 ;  /* 0x000000ffff087224 */ /* 0x002fe200078e0007 */
[----:B------:R-:W-:-:S02]  /*3b000*/  WARPGROUP.DEPBAR.LE gsb0, 0x0 ;  /* 0x00008000000079c5 */ /* 0x000fc40000010000 */
[----:B------:R-:W-:-:S06]  /*3b010*/  WARPGROUP.ARRIVE ;  /* 0x00000000000079c5 */ /* 0x000fcc0000000000 */
[----:B------:R-:W-:Y:S01]  /*3b020*/  HGMMA.64x256x8.F32.TF32 R24, gdesc[UR52], R24, gsb0 ;  /* 0x07e00000341879f0 */ /* 0x000fe20008002818 */
[----:B------:R-:W-:Y:S02]  /*3b030*/  VIADD R5, R6, UR6 ;  /* 0x0000000606057c36 */ /* 0x000fe40008000000 */
[----:B------:R-:W-:Y:S01]  /*3b040*/  IMAD.X R235, R235, 0x1, R0, P2 ;  /* 0x00000001ebeb7824 */ /* 0x000fe200010e0600 */
[----:B------:R-:W-:Y:S02]  /*3b050*/  WARPGROUP.DEPBAR.LE gsb0, 0x0 ;  /* 0x00008000000079c5 */ /* 0x000fe40000010000 */
[----:B------:R-:W-:Y:S06]  /*3b060*/  BAR.SYNC.DEFER_BLOCKING 0x0 ;  /* 0x0000000000007b1d */ /* 0x000fec0000010000 */
[----:B------:R1:W-:Y:S04]  /*3b070*/  STL [R1+0x2b94], R151 ;  /* 0x002b949701007387 */ /* 0x0003e80000100800 */
[----:B------:R-:W3:Y:S04]  /*3b080*/  LDL.LU R7, [R1+0x1470] ;  /* 0x0014700001077983 */ /* 0x000ee80000300800 */
[----:B------:R-:W4:Y:S04]  /*3b090*/  LDL.LU R156, [R1+0x1478] ;  /* 0x00147800019c7983 */ /* 0x000f280000300800 */
[----:B------:R1:W-:Y:S04]  /*3b0a0*/  STL [R1+0x1464], R158 ;  /* 0x0014649e01007387 */ /* 0x0003e80000100800 */
[----:B------:R-:W-:Y:S04]  /*3b0b0*/  STL [R1+0x1458], R251 ;  /* 0x001458fb01007387 */ /* 0x000fe80000100800 */
[----:B------:R2:W-:Y:S04]  /*3b0c0*/  STL [R1+0x145c], R157 ;  /* 0x00145c9d01007387 */ /* 0x0005e80000100800 */
[----:B-1----:R-:W4:Y:S04]  /*3b0d0*/  LDL.LU R151, [R1+0x146c] ;  /* 0x00146c0001977983 */ /* 0x002f280000300800 */
[----:B------:R-:W-:Y:S01]  /*3b0e0*/  @!PT LDS RZ, [RZ] ;  /* 0x00000000fffff984 */ /* 0x000fe20000000800 */
[----:B------:R-:W-:Y:S01]  /*3b0f0*/  @!PT LDS RZ, [RZ] ;  /* 0x00000000fffff984 */ /* 0x000fe20000000800 */
[----:B------:R-:W-:Y:S01]  /*3b100*/  @!PT LDS RZ, [RZ] ;  /* 0x00000000fffff984 */ /* 0x000fe20000000800 */
[----:B------:R1:W-:Y:S04]  /*3b110*/  LDGSTS.E [R5], desc[UR60][R8.64], P0 ;  /* 0x0000000008057fae */ /* 0x0003e8000812187c */
[----:B------:R-:W-:Y:S01]  /*3b120*/  STL [R1+0x1450], R235 ;  /* 0x001450eb01007387 */ /* 0x000fe20000100800 */
[----:B-1----:R-:W-:-:S03]  /*3b130*/  IMAD.MOV.U32 R8, RZ, RZ, R158 ;  /* 0x000000ffff087224 */ /* 0x002fc600078e009e */
[----:B------:R-:W4:Y:S01]  /*3b140*/  LDL.LU R158, [R1+0x1474] ;  /* 0x00147400019e7983 */ /* 0x000f220000300800 */
[----:B------:R-:W-:Y:S01]  /*3b150*/  MOV R9, R251 ;  /* 0x000000fb00097202 */ /* 0x000fe20000000f00 */
[----:B------:R-:W-:Y:S01]  /*3b160*/  UISETP.GT.AND UP1, UPT, UR7, 0x1, UPT ;  /* 0x000000010700788c */ /* 0x000fe2000bf24270 */
[----:B--2---:R-:W-:-:S03]  /*3b170*/  IADD3 R153, P1, R153, R2, RZ ;  /* 0x0000000299997210 */ /* 0x004fc60007f3e0ff */
[----:B------:R1:W-:Y:S01]  /*3b180*/  LDGSTS.E [R5+0x4000], desc[UR60][R8.64], P0 ;  /* 0x0400000008057fae */ /* 0x0003e2000812187c */
[----:B------:R-:W-:Y:S01]  /*3b190*/  USEL UR5, URZ, 0x4, !UP1 ;  /* 0x000000043f057887 */ /* 0x000fe2000c800000 */
[----:B------:R-:W-:Y:S02]  /*3b1a0*/  IMAD.X R10, R10, 0x1, R0, P1 ;  /* 0x000000010a0a7824 */ /* 0x000fe400008e0600 */
[----:B------:R2:W-:Y:S01]  /*3b1b0*/  STL [R1+0x1454], R153 ;  /* 0x0014549901007387 */ /* 0x0005e20000100800 */
[----:B------:R-:W-:Y:S01]  /*3b1c0*/  USEL UR5, UR5, URZ, !UP0 ;  /* 0x0000003f05057287 */ /* 0x000fe2000c000000 */
[----:B-1----:R-:W-:Y:S02]  /*3b1d0*/  IMAD.MOV.U32 R8, RZ, RZ, R157 ;  /* 0x000000ffff087224 */ /* 0x002fe400078e009d */
[----:B------:R-:W-:Y:S01]  /*3b1e0*/  IMAD.MOV.U32 R9, RZ, RZ, R235 ;  /* 0x000000ffff097224 */ /* 0x000fe200078e00eb */
[----:B------:R-:W4:Y:S04]  /*3b1f0*/  LDL.LU R157, [R1+0x147c] ;  /* 0x00147c00019d7983 */ /* 0x000f280000300800 */
[----:B------:R1:W-:Y:S02]  /*3b200*/  LDGSTS.E [R5+0x8000], desc[UR60][R8.64], P0 ;  /* 0x0800000008057fae */ /* 0x0003e4000812187c */
[----:B-1----:R-:W-:-:S02]  /*3b210*/  IMAD.MOV.U32 R8, RZ, RZ, R153 ;  /* 0x000000ffff087224 */ /* 0x002fc400078e0099 */
[----:B------:R-:W-:Y:S01]  /*3b220*/  IMAD.MOV.U32 R9, RZ, RZ, R10 ;  /* 0x000000ffff097224 */ /* 0x000fe200078e000a */
[----:B--2---:R-:W2:Y:S04]  /*3b230*/  LDL.LU R153, [R1+0x1480] ;  /* 0x0014800001997983 */ /* 0x004ea80000300800 */
[----:B------:R1:W-:Y:S01]  /*3b240*/  LDGSTS.E [R5+0xc000], desc[UR60][R8.64], P0 ;  /* 0x0c00000008057fae */ /* 0x0003e2000812187c */
[----:B------:R-:W-:Y:S02]  /*3b250*/  ISETP.NE.U32.AND P0, PT, RZ, UR5, PT ;  /* 0x00000005ff007c0c */ /* 0x000fe4000bf05070 */
[-C--:B---3--:R-:W-:Y:S02]  /*3b260*/  IADD3 R7, P1, R7, R2.reuse, RZ ;  /* 0x0000000207077210 */ /* 0x088fe40007f3e0ff */
[----:B----4-:R-:W-:-:S03]  /*3b270*/  IADD3 R156, P2, R156, R2, RZ ;  /* 0x000000029c9c7210 */ /* 0x010fc60007f5e0ff */
[----:B------:R-:W-:Y:S01]  /*3b280*/  STL [R1+0x1470], R7 ;  /* 0x0014700701007387 */ /* 0x000fe20000100800 */
[----:B-1----:R-:W-:Y:S02]  /*3b290*/  IMAD.MOV.U32 R8, RZ, RZ, R7 ;  /* 0x000000ffff087224 */ /* 0x002fe400078e0007 */
[----:B------:R-:W-:-:S04]  /*3b2a0*/  IMAD.X R151, R151, 0x1, R0, P1 ;  /* 0x0000000197977824 */ /* 0x000fc800008e0600 */
[----:B------:R-:W-:Y:S01]  /*3b2b0*/  IMAD.MOV.U32 R9, RZ, RZ, R151 ;  /* 0x000000ffff097224 */ /* 0x000fe200078e0097 */
[----:B------:R1:W-:Y:S04]  /*3b2c0*/  STL [R1+0x146c], R151 ;  /* 0x00146c9701007387 */ /* 0x0003e80000100800 */
[----:B------:R-:W-:Y:S04]  /*3b2d0*/  STL [R1+0x1478], R156 ;  /* 0x0014789c01007387 */ /* 0x000fe80000100800 */
[----:B------:R3:W-:Y:S04]  /*3b2e0*/  LDGSTS.E [R5+0x4], desc[UR60][R8.64], P0 ;  /* 0x0000400008057fae */ /* 0x0007e8000812187c */
[----:B-1----:R-:W4:Y:S01]  /*3b2f0*/  LDL.LU R151, [R1+0x1488] ;  /* 0x0014880001977983 */ /* 0x002f220000300800 */
[----:B------:R-:W-:-:S05]  /*3b300*/  IADD3.X R158, R158, R0, RZ, P2, !PT ;  /* 0x000000009e9e7210 */ /* 0x000fca00017fe4ff */
[----:B------:R1:W-:Y:S01]  /*3b310*/  STL [R1+0x1474], R158 ;  /* 0x0014749e01007387 */ /* 0x0003e20000100800 */
[----:B---3--:R-:W-:-:S03]  /*3b320*/  IMAD.MOV.U32 R9, RZ, RZ, R158 ;  /* 0x000000ffff097224 */ /* 0x008fc600078e009e */
[----:B------:R-:W3:Y:S01]  /*3b330*/  LDL.LU R7, [R1+0x1490] ;  /* 0x0014900001077983 */ /* 0x000ee20000300800 */
[----:B------:R-:W-:-:S03]  /*3b340*/  IMAD.MOV.U32 R8, RZ, RZ, R156 ;  /* 0x000000ffff087224 */ /* 0x000fc600078e009c */
[----:B-1----:R-:W3:Y:S04]  /*3b350*/  LDL.LU R158, [R1+0x1484] ;  /* 0x00148400019e7983 */ /* 0x002ee80000300800 */
[----:B------:R-:W3:Y:S04]  /*3b360*/  LDL.LU R156, [R1+0x148c] ;  /* 0x00148c00019c7983 */ /* 0x000ee80000300800 */
[----:B------:R1:W-:Y:S01]  /*3b370*/  LDGSTS.E [R5+0x4004], desc[UR60][R8.64], P0 ;  /* 0x0400400008057fae */ /* 0x0003e2000812187c */
[----:B--2---:R-:W-:-:S05]  /*3b380*/  IADD3 R153, P1, R153, R2, RZ ;  /* 0x0000000299997210 */ /* 0x004fca0007f3e0ff */
[----:B------:R-:W-:Y:S01]  /*3b390*/  IMAD.X R157, R157, 0x1, R0, P1 ;  /* 0x000000019d9d7824 */ /* 0x000fe200008e0600 */
[----:B------:R-:W-:Y:S01]  /*3b3a0*/  STL [R1+0x1480], R153 ;  /* 0x0014809901007387 */ /* 0x000fe20000100800 */
[----:B-1----:R-:W-:-:S03]  /*3b3b0*/  IMAD.MOV.U32 R8, RZ, RZ, R153 ;  /* 0x000000ffff087224 */ /* 0x002fc600078e0099 */
[----:B------:R1:W-:Y:S01]  /*3b3c0*/  STL [R1+0x147c], R157 ;  /* 0x00147c9d01007387 */ /* 0x0003e20000100800 */
[----:B------:R-:W-:-:S05]  /*3b3d0*/  MOV R9, R157 ;  /* 0x0000009d00097202 */ /* 0x000fca0000000f00 */
[----:B------:R2:W-:Y:S04]  /*3b3e0*/  LDGSTS.E [R5+0x8004], desc[UR60][R8.64], P0 ;  /* 0x0800400008057fae */ /* 0x0005e8000812187c */
[----:B-1----:R-:W2:Y:S04]  /*3b3f0*/  LDL.LU R157, [R1+0x1494] ;  /* 0x00149400019d7983 */ /* 0x002ea80000300800 */
[----:B------:R-:W2:Y:S04]  /*3b400*/  LDL.LU R153, [R1+0x1498] ;  /* 0x0014980001997983 */ /* 0x000ea80000300800 */
[----:B------:R-:W2:Y:S04]  /*3b410*/  LDL.LU R251, [R1+0x149c] ;  /* 0x00149c0001fb7983 */ /* 0x000ea80000300800 */
[----:B------:R-:W2:Y:S01]  /*3b420*/  LDL.LU R235, [R1+0x14a0] ;  /* 0x0014a00001eb7983 */ /* 0x000ea20000300800 */
[----:B----4-:R-:W-:-:S05]  /*3b430*/  IADD3 R151, P2, R151, R2, RZ ;  /* 0x0000000297977210 */ /* 0x010fca0007f5e0ff */
[----:B------:R1:W-:Y:S01]  /*3b440*/  STL [R1+0x1488], R151 ;  /* 0x0014889701007387 */ /* 0x0003e20000100800 */
[----:B---3--:R-:W-:Y:S01]  /*3b450*/  IADD3 R7, P3, R7, R2, RZ ;  /* 0x0000000207077210 */ /* 0x008fe20007f7e0ff */
[--C-:B------:R-:W-:Y:S02]  /*3b460*/  IMAD.X R158, R158, 0x1, R0.reuse, P2 ;  /* 0x000000019e9e7824 */ /* 0x100fe400010e0600 */
[----:B--2---:R-:W-:Y:S02]  /*3b470*/  IMAD.MOV.U32 R8, RZ, RZ, R151 ;  /* 0x000000ffff087224 */ /* 0x004fe400078e0097 */
[----:B------:R-:W-:Y:S01]  /*3b480*/  IMAD.X R156, R156, 0x1, R0, P3 ;  /* 0x000000019c9c7824 */ /* 0x000fe200018e0600 */
[----:B------:R2:W-:Y:S04]  /*3b490*/  STL [R1+0x1484], R158 ;  /* 0x0014849e01007387 */ /* 0x0005e80000100800 */
[----:B------:R3:W-:Y:S04]  /*3b4a0*/  STL [R1+0x1490], R7 ;  /* 0x0014900701007387 */ /* 0x0007e80000100800 */
[----:B-1----:R-:W4:Y:S01]  /*3b4b0*/  LDL.LU R151, [R1+0x14a8] ;  /* 0x0014a80001977983 */ /* 0x002f220000300800 */
[----:B------:R-:W-:-:S03]  /*3b4c0*/  IMAD.MOV.U32 R9, RZ, RZ, R158 ;  /* 0x000000ffff097224 */ /* 0x000fc600078e009e */
[----:B------:R1:W-:Y:S04]  /*3b4d0*/  STL [R1+0x148c], R156 ;  /* 0x00148c9c01007387 */ /* 0x0003e80000100800 */
[----:B--2---:R-:W2:Y:S01]  /*3b4e0*/  LDL.LU R158, [R1+0x14a4] ;  /* 0x0014a400019e7983 */ /* 0x004ea20000300800 */
[----:B------:R-:W-:-:S03]  /*3b4f0*/  UISETP.GT.AND UP1, UPT, UR7, 0x2, UPT ;  /* 0x000000020700788c */ /* 0x000fc6000bf24270 */
[----:B------:R3:W-:Y:S01]  /*3b500*/  LDGSTS.E [R5+0xc004], desc[UR60][R8.64], P0 ;  /* 0x0c00400008057fae */ /* 0x0007e2000812187c */
[----:B------:R-:W-:-:S04]  /*3b510*/  USEL UR5, URZ, 0x4, !UP1 ;  /* 0x000000043f057887 */ /* 0x000fc8000c800000 */
[----:B------:R-:W-:-:S06]  /*3b520*/  USEL UR5, UR5, URZ, !UP0 ;  /* 0x0000003f05057287 */ /* 0x000fcc000c000000 */
[----:B------:R-:W-:Y:S01]  /*3b530*/  ISETP.NE.U32.AND P1, PT, RZ, UR5, PT ;  /* 0x00000005ff007c0c */ /* 0x000fe2000bf25070 */
[----:B---3--:R-:W-:Y:S02]  /*3b540*/  IMAD.MOV.U32 R8, RZ, RZ, R7 ;  /* 0x000000ffff087224 */ /* 0x008fe400078e0007 */
[----:B------:R-:W-:Y:S01]  /*3b550*/  IMAD.MOV.U32 R9, RZ, RZ, R156 ;  /* 0x000000ffff097224 */ /* 0x000fe200078e009c */
[----:B------:R-:W3:Y:S04]  /*3b560*/  LDL.LU R7, [R1+0x14b0] ;  /* 0x0014b00001077983 */ /* 0x000ee80000300800 */
[----:B-1----:R-:W3:Y:S01]  /*3b570*/  LDL.LU R156, [R1+0x14b8] ;  /* 0x0014b800019c7983 */ /* 0x002ee20000300800 */
[----:B------:R-:W-:-:S04]  /*3b580*/  IADD3 R153, P0, R153, R2, RZ ;  /* 0x0000000299997210 */ /* 0x000fc80007f1e0ff */
[----:B------:R1:W-:Y:S01]  /*3b590*/  LDGSTS.E [R5+0x8], desc[UR60][R8.64], P1 ;  /* 0x0000800008057fae */ /* 0x0003e2000892187c */
[----:B------:R-:W-:-:S03]  /*3b5a0*/  IADD3.X R157, R157, R0, RZ, P0, !PT ;  /* 0x000000009d9d7210 */ /* 0x000fc600007fe4ff */
[----:B------:R1:W-:Y:S01]  /*3b5b0*/  STL [R1+0x1498], R153 ;  /* 0x0014989901007387 */ /* 0x0003e20000100800 */
[----:B------:R-:W-:-:S03]  /*3b5c0*/  IADD3 R235, P2, R235, R2, RZ ;  /* 0x00000002ebeb7210 */ /* 0x000fc60007f5e0ff */
[----:B------:R1:W-:Y:S02]  /*3b5d0*/  STL [R1+0x1494], R157 ;  /* 0x0014949d01007387 */ /* 0x0003e40000100800 */
[----:B------:R-:W-:Y:S02]  /*3b5e0*/  IMAD.X R251, R251, 0x1, R0, P2 ;  /* 0x00000001fbfb7824 */ /* 0x000fe400010e0600 */
[----:B------:R-:W-:Y:S01]  /*3b5f0*/  STL [R1+0x14a0], R235 ;  /* 0x0014a0eb01007387 */ /* 0x000fe20000100800 */
[----:B-1----:R-:W-:-:S03]  /*3b600*/  IMAD.MOV.U32 R8, RZ, RZ, R153 ;  /* 0x000000ffff087224 */ /* 0x002fc600078e0099 */
[----:B------:R-:W3:Y:S01]  /*3b610*/  LDL.LU R153, [R1+0x14ac] ;  /* 0x0014ac0001997983 */ /* 0x000ee20000300800 */
[----:B------:R-:W-:-:S03]  /*3b620*/  IMAD.MOV.U32 R9, RZ, RZ, R157 ;  /* 0x000000ffff097224 */ /* 0x000fc600078e009d */
[----:B------:R-:W-:Y:S04]  /*3b630*/  STL [R1+0x149c], R251 ;  /* 0x00149cfb01007387 */ /* 0x000fe80000100800 */
[----:B------:R-:W3:Y:S04]  /*3b640*/  LDL.LU R157, [R1+0x14b4] ;  /* 0x0014b400019d7983 */ /* 0x000ee80000300800 */
[----:B------:R1:W-:Y:S02]  /*3b650*/  LDGSTS.E [R5+0x4008], desc[UR60][R8.64], P1 ;  /* 0x0400800008057fae */ /* 0x0003e4000892187c */
[----:B-1----:R-:W-:-:S02]  /*3b660*/  IMAD.MOV.U32 R8, RZ, RZ, R235 ;  /* 0x000000ffff087224 */ /* 0x002fc400078e00eb */
[----:B------:R-:W-:-:S05]  /*3b670*/  IMAD.MOV.U32 R9, RZ, RZ, R251 ;  /* 0x000000ffff097224 */ /* 0x000fca00078e00fb */
[----:B------:R1:W-:Y:S01]  /*3b680*/  LDGSTS.E [R5+0x8008], desc[UR60][R8.64], P1 ;  /* 0x0800800008057fae */ /* 0x0003e2000892187c */
[----:B----4-:R-:W-:-:S05]  /*3b690*/  IADD3 R151, P0, R151, R2, RZ ;  /* 0x0000000297977210 */ /* 0x010fca0007f1e0ff */
[----:B--2---:R-:W-:Y:S01]  /*3b6a0*/  IMAD.X R158, R158, 0x1, R0, P0 ;  /* 0x000000019e9e7824 */ /* 0x004fe200000e0600 */
[----:B------:R-:W-:Y:S01]  /*3b6b0*/  STL [R1+0x14a8], R151 ;  /* 0x0014a89701007387 */ /* 0x000fe20000100800 */
[----:B-1----:R-:W-:Y:S02]  /*3b6c0*/  MOV R8, R151 ;  /* 0x0000009700087202 */ /* 0x002fe40000000f00 */
[----:B------:R-:W-:Y:S01]  /*3b6d0*/  IMAD.MOV.U32 R9, RZ, RZ, R158 ;  /* 0x000000ffff097224 */ /* 0x000fe200078e009e */
[----:B------:R1:W-:Y:S01]  /*3b6e0*/  STL [R1+0x14a4], R158 ;  /* 0x0014a49e01007387 */ /* 0x0003e20000100800 */
[----:B------:R-:W-:-:S03]  /*3b6f0*/  UISETP.GT.AND UP1, UPT, UR7, 0x3, UPT ;  /* 0x000000030700788c */ /* 0x000fc6000bf24270 */
[----:B------:R2:W-:Y:S04]  /*3b700*/  LDGSTS.E [R5+0xc008], desc[UR60][R8.64], P1 ;  /* 0x0c00800008057fae */ /* 0x0005e8000892187c */
[----:B-1----:R-:W4:Y:S04]  /*3b710*/  LDL.LU R158, [R1+0x14bc] ;  /* 0x0014bc00019e7983 */ /* 0x002f280000300800 */
[----:B------:R-:W4:Y:S01]  /*3b720*/  LDL.LU R151, [R1+0x14c0] ;  /* 0x0014c00001977983 */ /* 0x000f220000300800 */
[----:B------:R-:W-:-:S04]  /*3b730*/  USEL UR5, URZ, 0x4, !UP1 ;  /* 0x000000043f057887 */ /* 0x000fc8000c800000 */
[----:B------:R-:W-:Y:S01]  /*3b740*/  USEL UR5, UR5, URZ, !UP0 ;  /* 0x0000003f05057287 */ /* 0x000fe2000c000000 */
[-C--:B---3--:R-:W-:Y:S02]  /*3b750*/  IADD3 R7, P1, R7, R2.reuse, RZ ;  /* 0x0000000207077210 */ /* 0x088fe40007f3e0ff */
[----:B------:R-:W-:-:S03]  /*3b760*/  IADD3 R156, P2, R156, R2, RZ ;  /* 0x000000029c9c7210 */ /* 0x000fc60007f5e0ff */
[----:B------:R-:W-:Y:S01]  /*3b770*/  ISETP.NE.U32.AND P0, PT, RZ, UR5, PT ;  /* 0x00000005ff007c0c */ /* 0x000fe2000bf05070 */
[----:B------:R-:W-:Y:S01]  /*3b780*/  STL [R1+0x14b0], R7 ;  /* 0x0014b00701007387 */ /* 0x000fe20000100800 */
[----:B--2---:R-:W-:Y:S02]  /*3b790*/  IMAD.MOV.U32 R8, RZ, RZ, R7 ;  /* 0x000000ffff087224 */ /* 0x004fe400078e0007 */
[----:B------:R-:W-:-:S04]  /*3b7a0*/  IMAD.X R153, R153, 0x1, R0, P1 ;  /* 0x0000000199997824 */ /* 0x000fc800008e0600 */
[----:B------:R-:W-:Y:S01]  /*3b7b0*/  IMAD.MOV.U32 R9, RZ, RZ, R153 ;  /* 0x000000ffff097224 */ /* 0x000fe200078e0099 */
[----:B------:R1:W-:Y:S01]  /*3b7c0*/  STL [R1+0x14ac], R153 ;  /* 0x0014ac9901007387 */ /* 0x0003e20000100800 */
[----:B------:R-:W-:-:S03]  /*3b7d0*/  IMAD.X R157, R157, 0x1, R0, P2 ;  /* 0x000000019d9d7824 */ /* 0x000fc600010e0600 */
[----:B------:R-:W-:Y:S04]  /*3b7e0*/  STL [R1+0x14b8], R156 ;  /* 0x0014b89c01007387 */ /* 0x000fe80000100800 */
[----:B------:R2:W-:Y:S04]  /*3b7f0*/  LDGSTS.E [R5+0xc], desc[UR60][R8.64], P0 ;  /* 0x0000c00008057fae */ /* 0x0005e8000812187c */
[----:B-1----:R-:W3:Y:S04]  /*3b800*/  LDL.LU R153, [R1+0x14c8] ;  /* 0x0014c80001997983 */ /* 0x002ee80000300800 */
[----:B------:R1:W-:Y:S04]  /*3b810*/  STL [R1+0x14b4], R157 ;  /* 0x0014b49d01007387 */ /* 0x0003e80000100800 */
[----:B------:R-:W3:Y:S01]  /*3b820*/  LDL.LU R7, [R1+0x1850] ;  /* 0x0018500001077983 */ /* 0x000ee20000300800 */
[----:B--2---:R-:W-:-:S03]  /*3b830*/  MOV R9, R157 ;  /* 0x0000009d00097202 */ /* 0x004fc60000000f00 */
[----:B-1----:R-:W2:Y:S01]  /*3b840*/  LDL.LU R157, [R1+0x14c4] ;  /* 0x0014c400019d7983 */ /* 0x002ea20000300800 */
[----:B------:R-:W-:-:S03]  /*3b850*/  IMAD.MOV.U32 R8, RZ, RZ, R156 ;  /* 0x000000ffff087224 */ /* 0x000fc600078e009c */
[----:B------:R-:W2:Y:S04]  /*3b860*/  LDL.LU R156, [R1+0x184c] ;  /* 0x00184c00019c7983 */ /* 0x000ea80000300800 */
[----:B------:R1:W-:Y:S01]  /*3b870*/  LDGSTS.E [R5+0x400c], desc[UR60][R8.64], P0 ;  /* 0x0400c00008057fae */ /* 0x0003e2000812187c */
[----:B----4-:R-:W-:-:S05]  /*3b880*/  IADD3 R151, P1, R151, R2, RZ ;  /* 0x0000000297977210 */ /* 0x010fca0007f3e0ff */
[----:B------:R-:W-:Y:S01]  /*3b890*/  IMAD.X R158, R158, 0x1, R0, P1 ;  /* 0x000000019e9e7824 */ /* 0x000fe200008e0600 */
[----:B------:R-:W-:Y:S01]  /*3b8a0*/  STL [R1+0x14c0], R151 ;  /* 0x0014c09701007387 */ /* 0x000fe20000100800 */
[----:B-1----:R-:W-:Y:S02]  /*3b8b0*/  IMAD.MOV.U32 R8, RZ, RZ, R151 ;  /* 0x000000ffff087224 */ /* 0x002fe400078e0097 */
[----:B------:R-:W-:Y:S01]  /*3b8c0*/  IMAD.MOV.U32 R9, RZ, RZ, R158 ;  /* 0x000000ffff097224 */ /* 0x000fe200078e009e */
[----:B------:R1:W-:Y:S01]  /*3b8d0*/  STL [R1+0x14bc], R158 ;  /* 0x0014bc9e01007387 */ /* 0x0003e20000100800 */
[----:B------:R-:W-:-:S03]  /*3b8e0*/  UISETP.GT.AND UP1, UPT, UR7, 0x20, UPT ;  /* 0x000000200700788c */ /* 0x000fc6000bf24270 */
[----:B------:R4:W-:Y:S04]  /*3b8f0*/  LDGSTS.E [R5+0x800c], desc[UR60][R8.64], P0 ;  /* 0x0800c00008057fae */ /* 0x0009e8000812187c */
[----:B-1----:R-:W4:Y:S04]  /*3b900*/  LDL.LU R158, [R1+0x1854] ;  /* 0x00185400019e7983 */ /* 0x002f280000300800 */
[----:B------:R-:W4:Y:S04]  /*3b910*/  LDL.LU R151, [R1+0x1858] ;  /* 0x0018580001977983 */ /* 0x000f280000300800 */
[----:B------:R-:W4:Y:S04]  /*3b920*/  LDL.LU R251, [R1+0x185c] ;  /* 0x00185c0001fb7983 */ /* 0x000f280000300800 */
[----:B------:R-:W4:Y:S01]  /*3b930*/  LDL.LU R235, [R1+0x1860] ;  /* 0x0018600001eb7983 */ /* 0x000f220000300800 */
[----:B------:R-:W-:Y:S01]  /*3b940*/  USEL UR5, URZ, 0x4, !UP1 ;  /* 0x000000043f057887 */ /* 0x000fe2000c800000 */
[----:B---3--:R-:W-:-:S03]  /*3b950*/  IADD3 R153, P2, R153, R2, RZ ;  /* 0x0000000299997210 */ /* 0x008fc60007f5e0ff */
[----:B------:R-:W-:Y:S02]  /*3b960*/  USEL UR5, UR5, URZ, !UP0 ;  /* 0x0000003f05057287 */ /* 0x000fe4000c000000 */
[----:B------:R1:W-:Y:S01]  /*3b970*/  STL [R1+0x14c8], R153 ;  /* 0x0014c89901007387 */ /* 0x0003e20000100800 */
[----:B------:R-:W-:Y:S01]  /*3b980*/  IADD3 R7, P3, R7, R2, RZ ;  /* 0x0000000207077210 */ /* 0x000fe20007f7e0ff */
[--C-:B--2---:R-:W-:Y:S02]  /*3b990*/  IMAD.X R157, R157, 0x1, R0.reuse, P2 ;  /* 0x000000019d9d7824 */ /* 0x104fe400010e0600 */
[----:B----4-:R-:W-:Y:S02]  /*3b9a0*/  IMAD.MOV.U32 R8, RZ, RZ, R153 ;  /* 0x000000ffff087224 */ /* 0x010fe400078e0099 */
[----:B------:R-:W-:Y:S01]  /*3b9b0*/  IMAD.X R156, R156, 0x1, R0, P3 ;  /* 0x000000019c9c7824 */ /* 0x000fe200018e0600 */
[----:B------:R2:W-:Y:S04]  /*3b9c0*/  STL [R1+0x14c4], R157 ;  /* 0x0014c49d01007387 */ /* 0x0005e80000100800 */
[----:B------:R3:W-:Y:S04]  /*3b9d0*/  STL [R1+0x1850], R7 ;  /* 0x0018500701007387 */ /* 0x0007e80000100800 */
[----:B-1----:R-:W4:Y:S01]  /*3b9e0*/  LDL.LU R153, [R1+0x1868] ;  /* 0x0018680001997983 */ /* 0x002f220000300800 */
[----:B------:R-:W-:-:S03]  /*3b9f0*/  MOV R9, R157 ;  /* 0x0000009d00097202 */ /* 0x000fc60000000f00 */
[----:B------:R1:W-:Y:S01]  /*3ba00*/  STL [R1+0x184c], R156 ;  /* 0x00184c9c01007387 */ /* 0x0003e20000100800 */
[----:B------:R-:W-:-:S03]  /*3ba10*/  ISETP.NE.U32.AND P1, PT, RZ, UR5, PT ;  /* 0x00000005ff007c0c */ /* 0x000fc6000bf25070 */
[----:B--2---:R-:W2:Y:S04]  /*3ba20*/  LDL.LU R157, [R1+0x1864] ;  /* 0x00186400019d7983 */ /* 0x004ea80000300800 */
[----:B------:R3:W-:Y:S02]  /*3ba30*/  LDGSTS.E [R5+0xc00c], desc[UR60][R8.64], P0 ;  /* 0x0c00c00008057fae */ /* 0x0007e4000812187c */
[----:B---3--:R-:W-:Y:S02]  /*3ba40*/  IMAD.MOV.U32 R8, RZ, RZ, R7 ;  /* 0x000000ffff087224 */ /* 0x008fe400078e0007 */
[----:B------:R-:W-:Y:S01]  /*3ba50*/  IMAD.MOV.U32 R9, RZ, RZ, R156 ;  /* 0x000000ffff097224 */ /* 0x000fe200078e009c */
[----:B------:R-:W3:Y:S04]  /*3ba60*/  LDL.LU R7, [R1+0x1870] ;  /* 0x0018700001077983 */ /* 0x000ee80000300800 */
[----:B-1----:R-:W3:Y:S04]  /*3ba70*/  LDL.LU R156, [R1+0x1878] ;  /* 0x00187800019c7983 */ /* 0x002ee80000300800 */
[----:B------:R1:W-:Y:S01]  /*3ba80*/  LDGSTS.E [R5+0x10000], desc[UR60][R8.64], P1 ;  /* 0x1000000008057fae */ /* 0x0003e2000892187c */
[----:B------:R-:W-:-:S05]  /*3ba90*/  IADD3 R151, P0, R151, R2, RZ ;  /* 0x0000000297977210 */ /* 0x000fca0007f1e0ff */
[--C-:B------:R-:W-:Y:S01]  /*3baa0*/  IMAD.X R158, R158, 0x1, R0.reuse, P0 ;  /* 0x000000019e9e7824 */ /* 0x100fe200000e0600 */
[----:B------:R-:W-:Y:S01]  /*3bab0*/  IADD3 R235, P2, R235, R2, RZ ;  /* 0x00000002ebeb7210 */ /* 0x000fe20007f5e0ff */
[----:B------:R1:W-:Y:S02]  /*3bac0*/  STL [R1+0x1858], R151 ;  /* 0x0018589701007387 */ /* 0x0003e40000100800 */
[----:B-1----:R-:W-:Y:S02]  /*3bad0*/  IMAD.MOV.U32 R8, RZ, RZ, R151 ;  /* 0x000000ffff087224 */ /* 0x002fe400078e0097 */
[----:B------:R-:W-:Y:S01]  /*3bae0*/  IMAD.X R251, R251, 0x1, R0, P2 ;  /* 0x00000001fbfb7824 */ /* 0x000fe200010e0600 */
[----:B------:R1:W-:Y:S04]  /*3baf0*/  STL [R1+0x1854], R158 ;  /* 0x0018549e01007387 */ /* 0x0003e80000100800 */
[----:B------:R-:W-:Y:S01]  /*3bb00*/  STL [R1+0x1860], R235 ;  /* 0x001860eb01007387 */ /* 0x000fe20000100800 */
[----:B------:R-:W-:-:S03]  /*3bb10*/  IMAD.MOV.U32 R9, RZ, RZ, R158 ;  /* 0x000000ffff097224 */ /* 0x000fc600078e009e */
[----:B------:R-:W3:Y:S04]  /*3bb20*/  LDL.LU R151, [R1+0x186c] ;  /* 0x00186c0001977983 */ /* 0x000ee80000300800 */
[----:B------:R-:W-:Y:S04]  /*3bb30*/  STL [R1+0x185c], R251 ;  /* 0x00185cfb01007387 */ /* 0x000fe80000100800 */
[----:B-1----:R-:W3:Y:S01]  /*3bb40*/  LDL.LU R158, [R1+0x1874] ;  /* 0x00187400019e7983 */ /* 0x002ee20000300800 */
[----:B------:R-:W-:-:S03]  /*3bb50*/  UISETP.GT.AND UP1, UPT, UR7, 0x21, UPT ;  /* 0x000000210700788c */ /* 0x000fc6000bf24270 */
[----:B------:R1:W-:Y:S01]  /*3bb60*/  LDGSTS.E [R5+0x14000], desc[UR60][R8.64], P1 ;  /* 0x1400000008057fae */ /* 0x0003e2000892187c */
[----:B------:R-:W-:Y:S01]  /*3bb70*/  USEL UR5, URZ, 0x4, !UP1 ;  /* 0x000000043f057887 */ /* 0x000fe2000c800000 */
[----:B----4-:R-:W-:Y:S01]  /*3bb80*/  IADD3 R153, P0, R153, R2, RZ ;  /* 0x0000000299997210 */ /* 0x010fe20007f1e0ff */
[----:B-1----:R-:W-:Y:S01]  /*3bb90*/  IMAD.MOV.U32 R9, RZ, RZ, R251 ;  /* 0x000000ffff097224 */ /* 0x002fe200078e00fb */
[----:B------:R-:W-:-:S03]  /*3bba0*/  MOV R8, R235 ;  /* 0x000000eb00087202 */ /* 0x000fc60000000f00 */
[----:B------:R-:W-:Y:S01]  /*3bbb0*/  STL [R1+0x1868], R153 ;  /* 0x0018689901007387 */ /* 0x000fe20000100800 */
[----:B--2---:R-:W-:-:S03]  /*3bbc0*/  IMAD.X R157, R157, 0x1, R0, P0 ;  /* 0x000000019d9d7824 */ /* 0x004fc600000e0600 */
[----:B------:R1:W-:Y:S01]  /*3bbd0*/  LDGSTS.E [R5+0x18000], desc[UR60][R8.64], P1 ;  /* 0x1800000008057fae */ /* 0x0003e2000892187c */
[----:B------:R-:W-:-:S03]  /*3bbe0*/  USEL UR5, UR5, URZ, !UP0 ;  /* 0x0000003f05057287 */ /* 0x000fc6000c000000 */
[----:B------:R2:W-:Y:S01]  /*3bbf0*/  STL [R1+0x1864], R157 ;  /* 0x0018649d01007387 */ /* 0x0005e20000100800 */
[----:B-1----:R-:W-:Y:S02]  /*3bc00*/  IMAD.MOV.U32 R9, RZ, RZ, R157 ;  /* 0x000000ffff097224 */ /* 0x002fe400078e009d */
[----:B------:R-:W-:Y:S01]  /*3bc10*/  IMAD.MOV.U32 R8, RZ, RZ, R153 ;  /* 0x000000ffff087224 */ /* 0x000fe200078e0099 */
[----:B--2---:R-:W2:Y:S04]  /*3bc20*/  LDL.LU R157, [R1+0x187c] ;  /* 0x00187c00019d7983 */ /* 0x004ea80000300800 */
[----:B------:R-:W4:Y:S01]  /*3bc30*/  LDL.LU R153, [R1+0x1880] ;  /* 0x0018800001997983 */ /* 0x000f220000300800 */
[----:B------:R-:W-:-:S03]  /*3bc40*/  ISETP.NE.U32.AND P0, PT, RZ, UR5, PT ;  /* 0x00000005ff007c0c */ /* 0x000fc6000bf05070 */
[----:B------:R1:W-:Y:S01]  /*3bc50*/  LDGSTS.E [R5+0x1c000], desc[UR60][R8.64], P1 ;  /* 0x1c00000008057fae */ /* 0x0003e2000892187c */
[-C--:B---3--:R-:W-:Y:S02]  /*3bc60*/  IADD3 R7, P1, R7, R2.reuse, RZ ;  /* 0x0000000207077210 */ /* 0x088fe40007f3e0ff */
[----:B------:R-:W-:-:S03]  /*3bc70*/  IADD3 R156, P2, R156, R2, RZ ;  /* 0x000000029c9c7210 */ /* 0x000fc60007f5e0ff */
[----:B------:R-:W-:Y:S01]  /*3bc80*/  STL [R1+0x1870], R7 ;  /* 0x0018700701007387 */ /* 0x000fe20000100800 */
[----:B-1----:R-:W-:Y:S01]  /*3bc90*/  MOV R8, R7 ;  /* 0x0000000700087202 */ /* 0x002fe20000000f00 */
[----:B------:R-:W-:-:S04]  /*3bca0*/  IMAD.X R151, R151, 0x1, R0, P1 ;  /* 0x0000000197977824 */ /* 0x000fc800008e0600 */
[----:B------:R-:W-:Y:S01]  /*3bcb0*/  IMAD.MOV.U32 R9, RZ, RZ, R151 ;  /* 0x000000ffff097224 */ /* 0x000fe200078e0097 */
[----:B------:R1:W-:Y:S01]  /*3bcc0*/  STL [R1+0x186c], R151 ;  /* 0x00186c9701007387 */ /* 0x0003e20000100800 */
[----:B------:R-:W-:-:S03]  /*3bcd0*/  IMAD.X R158, R158, 0x1, R0, P2 ;  /* 0x000000019e9e7824 */ /* 0x000fc600010e0600 */
[----:B------:R-:W-:Y:S04]  /*3bce0*/  STL [R1+0x1878], R156 ;  /* 0x0018789c01007387 */ /* 0x000fe80000100800 */
[----:B------:R3:W-:Y:S04]  /*3bcf0*/  LDGSTS.E [R5+0x10004], desc[UR60][R8.64], P0 ;  /* 0x1000400008057fae */ /* 0x0007e8000812187c */
[----:B-1----:R-:W2:Y:S04]  /*3bd00*/  LDL.LU R151, [R1+0x1888] ;  /* 0x0018880001977983 */ /* 0x002ea80000300800 */
[----:B------:R1:W-:Y:S04]  /*3bd10*/  STL [R1+0x1874], R158 ;  /* 0x0018749e01007387 */ /* 0x0003e80000100800 */
[----:B------:R-:W2:Y:S01]  /*3bd20*/  LDL.LU R7, [R1+0x1890] ;  /* 0x0018900001077983 */ /* 0x000ea20000300800 */
[----:B---3--:R-:W-:-:S03]  /*3bd30*/  IMAD.MOV.U32 R9, RZ, RZ, R158 ;  /* 0x000000ffff097224 */ /* 0x008fc600078e009e */
[----:B-1----:R-:W3:Y:S01]  /*3bd40*/  LDL.LU R158, [R1+0x1884] ;  /* 0x00188400019e7983 */ /* 0x002ee20000300800 */
[----:B------:R-:W-:-:S03]  /*3bd50*/  IMAD.MOV.U32 R8, RZ, RZ, R156 ;  /* 0x000000ffff087224 */ /* 0x000fc600078e009c */
[----:B------:R-:W3:Y:S04]  /*3bd60*/  LDL.LU R156, [R1+0x188c] ;  /* 0x00188c00019c7983 */ /* 0x000ee80000300800 */
[----:B------:R1:W-:Y:S01]  /*3bd70*/  LDGSTS.E [R5+0x14004], desc[UR60][R8.64], P0 ;  /* 0x1400400008057fae */ /* 0x0003e2000812187c */
[----:B----4-:R-:W-:-:S05]  /*3bd80*/  IADD3 R153, P1, R153, R2, RZ ;  /* 0x0000000299997210 */ /* 0x010fca0007f3e0ff */
[----:B--2---:R-:W-:Y:S01]  /*3bd90*/  IMAD.X R157, R157, 0x1, R0, P1 ;  /* 0x000000019d9d7824 */ /* 0x004fe200008e0600 */
[----:B------:R-:W-:Y:S01]  /*3bda0*/  STL [R1+0x1880], R153 ;  /* 0x0018809901007387 */ /* 0x000fe20000100800 */
[----:B-1----:R-:W-:Y:S02]  /*3bdb0*/  IMAD.MOV.U32 R8, RZ, RZ, R153 ;  /* 0x000000ffff087224 */ /* 0x002fe400078e0099 */
[----:B------:R-:W-:Y:S01]  /*3bdc0*/  IMAD.MOV.U32 R9, RZ, RZ, R157 ;  /* 0x000000ffff097224 */ /* 0x000fe200078e009d */
[----:B------:R1:W-:Y:S04]  /*3bdd0*/  STL [R1+0x187c], R157 ;  /* 0x00187c9d01007387 */ /* 0x0003e80000100800 */
[----:B------:R2:W-:Y:S04]  /*3bde0*/  LDGSTS.E [R5+0x18004], desc[UR60][R8.64], P0 ;  /* 0x1800400008057fae */ /* 0x0005e8000812187c */
[----:B-1----:R-:W4:Y:S04]  /*3bdf0*/  LDL.LU R157, [R1+0x1894] ;  /* 0x00189400019d7983 */ /* 0x002f280000300800 */
[----:B------:R-:W4:Y:S04]  /*3be00*/  LDL.LU R153, [R1+0x1898] ;  /* 0x0018980001997983 */ /* 0x000f280000300800 */
[----:B------:R-:W4:Y:S04]  /*3be10*/  LDL.LU R251, [R1+0x189c] ;  /* 0x00189c0001fb7983 */ /* 0x000f280000300800 */
[----:B------:R-:W4:Y:S01]  /*3be20*/  LDL.LU R235, [R1+0x18a0] ;  /* 0x0018a00001eb7983 */ /* 0x000f220000300800 */
[----:B------:R-:W-:-:S05]  /*3be30*/  IADD3 R151, P2, R151, R2, RZ ;  /* 0x0000000297977210 */ /* 0x000fca0007f5e0ff */
[----:B------:R1:W-:Y:S01]  /*3be40*/  STL [R1+0x1888], R151 ;  /* 0x0018889701007387 */ /* 0x0003e20000100800 */
[----:B------:R-:W-:Y:S02]  /*3be50*/  IADD3 R7, P3, R7, R2, RZ ;  /* 0x0000000207077210 */ /* 0x000fe40007f7e0ff */
[----:B---3--:R-:W-:Y:S01]  /*3be60*/  IADD3.X R158, R158, R0, RZ, P2, !PT ;  /* 0x000000009e9e7210 */ /* 0x008fe200017fe4ff */
[----:B--2---:R-:W-:Y:S02]  /*3be70*/  IMAD.MOV.U32 R8, RZ, RZ, R151 ;  /* 0x000000ffff087224 */ /* 0x004fe400078e0097 */
[----:B------:R-:W-:Y:S02]  /*3be80*/  IMAD.X R156, R156, 0x1, R0, P3 ;  /* 0x000000019c9c7824 */ /* 0x000fe400018e0600 */
        /* <DEDUP_REMOVED lines=15> */
[----:B----4-:R-:W-:-:S04]  /*3bf80*/  IADD3 R153, P0, R153, R2, RZ ;  /* 0x0000000299997210 */ /* 0x010fc80007f1e0ff */
[----:B------:R1:W-:Y:S01]  /*3bf90*/  LDGSTS.E [R5+0x10008], desc[UR60][R8.64], P1 ;  /* 0x1000800008057fae */ /* 0x0003e2000892187c */
[----:B------:R-:W-:Y:S01]  /*3bfa0*/  IMAD.X R157, R157, 0x1, R0, P0 ;  /* 0x000000019d9d7824 */ /* 0x000fe200000e0600 */
[----:B------:R-:W-:Y:S02]  /*3bfb0*/  IADD3 R235, P2, R235, R2, RZ ;  /* 0x00000002ebeb7210 */ /* 0x000fe40007f5e0ff */
[----:B------:R4:W-:Y:S02]  /*3bfc0*/  STL [R1+0x1898], R153 ;  /* 0x0018989901007387 */ /* 0x0009e40000100800 */
[----:B------:R-:W-:Y:S02]  /*3bfd0*/  IADD3.X R251, R251, R0, RZ, P2, !PT ;  /* 0x00000000fbfb7210 */ /* 0x000fe400017fe4ff */
[----:B------:R4:W-:Y:S01]  /*3bfe0*/  STL [R1+0x1894], R157 ;  /* 0x0018949d01007387 */ /* 0x0009e20000100800 */
[----:B-1----:R-:W-:-:S03]  /*3bff0*/  IMAD.MOV.U32 R8, RZ, RZ, R153 ;  /* 0x000000ffff087224 */ /* 0x002fc600078e0099 */
[----:B------:R-:W-:Y:S01]  /*3c000*/  STL [R1+0x18a0], R235 ;  /* 0x0018a0eb01007387 */ /* 0x000fe20000100800 */
[----:B------:R-:W-:-:S03]  /*3c010*/  IMAD.MOV.U32 R9, RZ, RZ, R157 ;  /* 0x000000ffff097224 */ /* 0x000fc600078e009d */
[----:B----4-:R-:W4:Y:S04]  /*3c020*/  LDL.LU R153, [R1+0x18ac] ;  /* 0x0018ac0001997983 */ /* 0x010f280000300800 */
[----:B------:R-:W-:Y:S04]  /*3c030*/  STL [R1+0x189c], R251 ;  /* 0x00189cfb01007387 */ /* 0x000fe80000100800 */
[----:B------:R-:W4:Y:S04]  /*3c040*/  LDL.LU R157, [R1+0x18b4] ;  /* 0x0018b400019d7983 */ /* 0x000f280000300800 */
[----:B------:R1:W-:Y:S02]  /*3c050*/  LDGSTS.E [R5+0x14008], desc[UR60][R8.64], P1 ;  /* 0x1400800008057fae */ /* 0x0003e4000892187c */
[----:B-1----:R-:W-:-:S02]  /*3c060*/  IMAD.MOV.U32 R8, RZ, RZ, R235 ;  /* 0x000000ffff087224 */ /* 0x002fc400078e00eb */
[----:B------:R-:W-:-:S05]  /*3c070*/  IMAD.MOV.U32 R9, RZ, RZ, R251 ;  /* 0x000000ffff097224 */ /* 0x000fca00078e00fb */
[----:B------:R1:W-:Y:S01]  /*3c080*/  LDGSTS.E [R5+0x18008], desc[UR60][R8.64], P1 ;  /* 0x1800800008057fae */ /* 0x0003e2000892187c */
[----:B------:R-:W-:-:S05]  /*3c090*/  IADD3 R151, P0, R151, R2, RZ ;  /* 0x0000000297977210 */ /* 0x000fca0007f1e0ff */
[----:B--2---:R-:W-:Y:S01]  /*3c0a0*/  IMAD.X R158, R158, 0x1, R0, P0 ;  /* 0x000000019e9e7824 */ /* 0x004fe200000e0600 */
[----:B------:R-:W-:Y:S01]  /*3c0b0*/  STL [R1+0x18a8], R151 ;  /* 0x0018a89701007387 */ /* 0x000fe20000100800 */
[----:B-1----:R-:W-:-:S03]  /*3c0c0*/  IMAD.MOV.U32 R8, RZ, RZ, R151 ;  /* 0x000000ffff087224 */ /* 0x002fc600078e0097 */
[----:B------:R1:W-:Y:S01]  /*3c0d0*/  STL [R1+0x18a4], R158 ;  /* 0x0018a49e01007387 */ /* 0x0003e20000100800 */
[----:B------:R-:W-:Y:S01]  /*3c0e0*/  MOV R9, R158 ;  /* 0x0000009e00097202 */ /* 0x000fe20000000f00 */
[----:B------:R-:W-:Y:S02]  /*3c0f0*/  UISETP.GT.AND UP1, UPT, UR7, 0x23, UPT ;  /* 0x000000230700788c */ /* 0x000fe4000bf24270 */
[----:B-1----:R-:W2:Y:S04]  /*3c100*/  LDL.LU R158, [R1+0x18bc] ;  /* 0x0018bc00019e7983 */ /* 0x002ea80000300800 */
[----:B------:R-:W2:Y:S01]  /*3c110*/  LDL.LU R151, [R1+0x18c0] ;  /* 0x0018c00001977983 */ /* 0x000ea20000300800 */
[----:B------:R-:W-:-:S03]  /*3c120*/  USEL UR5, URZ, 0x4, !UP1 ;  /* 0x000000043f057887 */ /* 0x000fc6000c800000 */
[----:B------:R1:W-:Y:S01]  /*3c130*/  LDGSTS.E [R5+0x1c008], desc[UR60][R8.64], P1 ;  /* 0x1c00800008057fae */ /* 0x0003e2000892187c */
[----:B------:R-:W-:Y:S01]  /*3c140*/  USEL UR5, UR5, URZ, !UP0 ;  /* 0x0000003f05057287 */ /* 0x000fe2000c000000 */
[-C--:B---3--:R-:W-:Y:S02]  /*3c150*/  IADD3 R7, P1, R7, R2.reuse, RZ ;  /* 0x0000000207077210 */ /* 0x088fe40007f3e0ff */
[----:B------:R-:W-:-:S03]  /*3c160*/  IADD3 R156, P2, R156, R2, RZ ;  /* 0x000000029c9c7210 */ /* 0x000fc60007f5e0ff */
[----:B------:R-:W-:Y:S01]  /*3c170*/  ISETP.NE.U32.AND P0, PT, RZ, UR5, PT ;  /* 0x00000005ff007c0c */ /* 0x000fe2000bf05070 */
[----:B------:R-:W-:Y:S01]  /*3c180*/  STL [R1+0x18b0], R7 ;  /* 0x0018b00701007387 */ /* 0x000fe20000100800 */
[----:B-1----:R-:W-:Y:S02]  /*3c190*/  IMAD.MOV.U32 R8, RZ, RZ, R7 ;  /* 0x000000ffff087224 */ /* 0x002fe400078e0007 */
[----:B----4-:R-:W-:-:S04]  /*3c1a0*/  IMAD.X R153, R153, 0x1, R0, P1 ;  /* 0x0000000199997824 */ /* 0x010fc800008e0600 */
[----:B------:R-:W-:Y:S01]  /*3c1b0*/  IMAD.MOV.U32 R9, RZ, RZ, R153 ;  /* 0x000000ffff097224 */ /* 0x000fe200078e0099 */
[----:B------:R1:W-:Y:S01]  /*3c1c0*/  STL [R1+0x18ac], R153 ;  /* 0x0018ac9901007387 */ /* 0x0003e20000100800 */
[----:B------:R-:W-:-:S03]  /*3c1d0*/  IMAD.X R157, R157, 0x1, R0, P2 ;  /* 0x000000019d9d7824 */ /* 0x000fc600010e0600 */
[----:B------:R-:W-:Y:S04]  /*3c1e0*/  STL [R1+0x18b8], R156 ;  /* 0x0018b89c01007387 */ /* 0x000fe80000100800 */
[----:B------:R3:W-:Y:S04]  /*3c1f0*/  LDGSTS.E [R5+0x1000c], desc[UR60][R8.64], P0 ;  /* 0x1000c00008057fae */ /* 0x0007e8000812187c */
[----:B-1----:R-:W4:Y:S04]  /*3c200*/  LDL.LU R153, [R1+0x18c8] ;  /* 0x0018c80001997983 */ /* 0x002f280000300800 */
[----:B------:R1:W-:Y:S04]  /*3c210*/  STL [R1+0x18b4], R157 ;  /* 0x0018b49d01007387 */ /* 0x0003e80000100800 */
[----:B------:R-:W4:Y:S01]  /*3c220*/  LDL.LU R7, [R1+0x1c50] ;  /* 0x001c500001077983 */ /* 0x000f220000300800 */
[----:B---3--:R-:W-:-:S03]  /*3c230*/  IMAD.MOV.U32 R9, RZ, RZ, R157 ;  /* 0x000000ffff097224 */ /* 0x008fc600078e009d */
[----:B-1----:R-:W3:Y:S01]  /*3c240*/  LDL.LU R157, [R1+0x18c4] ;  /* 0x0018c400019d7983 */ /* 0x002ee20000300800 */
[----:B------:R-:W-:-:S03]  /*3c250*/  IMAD.MOV.U32 R8, RZ, RZ, R156 ;  /* 0x000000ffff087224 */ /* 0x000fc600078e009c */
[----:B------:R-:W3:Y:S04]  /*3c260*/  LDL.LU R156, [R1+0x1c4c] ;  /* 0x001c4c00019c7983 */ /* 0x000ee80000300800 */
[----:B------:R1:W-:Y:S01]  /*3c270*/  LDGSTS.E [R5+0x1400c], desc[UR60][R8.64], P0 ;  /* 0x1400c00008057fae */ /* 0x0003e2000812187c */
[----:B--2---:R-:W-:-:S04]  /*3c280*/  IADD3 R151, P1, R151, R2, RZ ;  /* 0x0000000297977210 */ /* 0x004fc80007f3e0ff */
[----:B------:R-:W-:Y:S01]  /*3c290*/  IADD3.X R158, R158, R0, RZ, P1, !PT ;  /* 0x000000009e9e7210 */ /* 0x000fe20000ffe4ff */
[----:B------:R-:W-:Y:S01]  /*3c2a0*/  STL [R1+0x18c0], R151 ;  /* 0x0018c09701007387 */ /* 0x000fe20000100800 */
[----:B-1----:R-:W-:-:S03]  /*3c2b0*/  IMAD.MOV.U32 R8, RZ, RZ, R151 ;  /* 0x000000ffff087224 */ /* 0x002fc600078e0097 */
[----:B------:R1:W-:Y:S01]  /*3c2c0*/  STL [R1+0x18bc], R158 ;  /* 0x0018bc9e01007387 */ /* 0x0003e20000100800 */
[----:B------:R-:W-:Y:S01]  /*3c2d0*/  IMAD.MOV.U32 R9, RZ, RZ, R158 ;  /* 0x000000ffff097224 */ /* 0x000fe200078e009e */
[----:B------:R-:W-:Y:S02]  /*3c2e0*/  UISETP.GT.AND UP1, UPT, UR7, 0x40, UPT ;  /* 0x000000400700788c */ /* 0x000fe4000bf24270 */
[----:B-1----:R-:W2:Y:S04]  /*3c2f0*/  LDL.LU R158, [R1+0x1c54] ;  /* 0x001c5400019e7983 */ /* 0x002ea80000300800 */
[----:B------:R-:W2:Y:S04]  /*3c300*/  LDL.LU R151, [R1+0x1c58] ;  /* 0x001c580001977983 */ /* 0x000ea80000300800 */
[----:B------:R-:W2:Y:S04]  /*3c310*/  LDL.LU R251, [R1+0x1c5c] ;  /* 0x001c5c0001fb7983 */ /* 0x000ea80000300800 */
[----:B------:R-:W2:Y:S01]  /*3c320*/  LDL.LU R235, [R1+0x1c60] ;  /* 0x001c600001eb7983 */ /* 0x000ea20000300800 */
[----:B------:R-:W-:-:S03]  /*3c330*/  USEL UR5, URZ, 0x4, !UP1 ;  /* 0x000000043f057887 */ /* 0x000fc6000c800000 */
[----:B------:R1:W-:Y:S01]  /*3c340*/  LDGSTS.E [R5+0x1800c], desc[UR60][R8.64], P0 ;  /* 0x1800c00008057fae */ /* 0x0003e2000812187c */
[----:B----4-:R-:W-:Y:S01]  /*3c350*/  IADD3 R153, P2, R153, R2, RZ ;  /* 0x0000000299997210 */ /* 0x010fe20007f5e0ff */
[----:B------:R-:W-:-:S04]  /*3c360*/  USEL UR5, UR5, URZ, !UP0 ;  /* 0x0000003f05057287 */ /* 0x000fc8000c000000 */
[----:B------:R4:W-:Y:S01]  /*3c370*/  STL [R1+0x18c8], R153 ;  /* 0x0018c89901007387 */ /* 0x0009e20000100800 */
[----:B------:R-:W-:Y:S01]  /*3c380*/  IADD3 R7, P3, R7, R2, RZ ;  /* 0x0000000207077210 */ /* 0x000fe20007f7e0ff */
[--C-:B---3--:R-:W-:Y:S02]  /*3c390*/  IMAD.X R157, R157, 0x1, R0.reuse, P2 ;  /* 0x000000019d9d7824 */ /* 0x108fe400010e0600 */
[----:B-1----:R-:W-:Y:S02]  /*3c3a0*/  IMAD.MOV.U32 R8, RZ, RZ, R153 ;  /* 0x000000ffff087224 */ /* 0x002fe400078e0099 */
[----:B------:R-:W-:Y:S01]  /*3c3b0*/  IMAD.X R156, R156, 0x1, R0, P3 ;  /* 0x000000019c9c7824 */ /* 0x000fe200018e0600 */
[----:B------:R1:W-:Y:S01]  /*3c3c0*/  STL [R1+0x18c4], R157 ;  /* 0x0018c49d01007387 */ /* 0x0003e20000100800 */
[----:B------:R-:W-:-:S03]  /*3c3d0*/  IMAD.MOV.U32 R9, RZ, RZ, R157 ;  /* 0x000000ffff097224 */ /* 0x000fc600078e009d */
[----:B------:R3:W-:Y:S04]  /*3c3e0*/  STL [R1+0x1c50], R7 ;  /* 0x001c500701007387 */ /* 0x0007e80000100800 */
[----:B----4-:R-:W4:Y:S01]  /*3c3f0*/  LDL.LU R153, [R1+0x1c68] ;  /* 0x001c680001997983 */ /* 0x010f220000300800 */
[----:B------:R-:W-:-:S03]  /*3c400*/  ISETP.NE.U32.AND P1, PT, RZ, UR5, PT ;  /* 0x00000005ff007c0c */ /* 0x000fc6000bf25070 */
[----:B------:R3:W-:Y:S04]  /*3c410*/  STL [R1+0x1c4c], R156 ;  /* 0x001c4c9c01007387 */ /* 0x0007e80000100800 */
[----:B-1----:R-:W4:Y:S04]  /*3c420*/  LDL.LU R157, [R1+0x1c64] ;  /* 0x001c6400019d7983 */ /* 0x002f280000300800 */
[----:B------:R1:W-:Y:S02]  /*3c430*/  LDGSTS.E [R5+0x1c00c], desc[UR60][R8.64], P0 ;  /* 0x1c00c00008057fae */ /* 0x0003e4000812187c */
[----:B-1----:R-:W-:Y:S01]  /*3c440*/  MOV R8, R7 ;  /* 0x0000000700087202 */ /* 0x002fe20000000f00 */
[----:B------:R-:W-:Y:S01]  /*3c450*/  IMAD.MOV.U32 R9, RZ, RZ, R156 ;  /* 0x000000ffff097224 */ /* 0x000fe200078e009c */
[----:B---3--:R-:W3:Y:S04]  /*3c460*/  LDL.LU R7, [R1+0x1c70] ;  /* 0x001c700001077983 */ /* 0x008ee80000300800 */
[----:B------:R-:W3:Y:S04]  /*3c470*/  LDL.LU R156, [R1+0x1c78] ;  /* 0x001c7800019c7983 */ /* 0x000ee80000300800 */
[----:B------:R1:W-:Y:S01]  /*3c480*/  LDGSTS.E [R5+0x20000], desc[UR60][R8.64], P1 ;  /* 0x2000000008057fae */ /* 0x0003e2000892187c */
[----:B--2---:R-:W-:-:S05]  /*3c490*/  IADD3 R151, P0, R151, R2, RZ ;  /* 0x0000000297977210 */ /* 0x004fca0007f1e0ff */
[----:B------:R-:W-:Y:S01]  /*3c4a0*/  IMAD.X R158, R158, 0x1, R0, P0 ;  /* 0x000000019e9e7824 */ /* 0x000fe200000e0600 */
[----:B------:R-:W-:Y:S01]  /*3c4b0*/  IADD3 R235, P2, R235, R2, RZ ;  /* 0x00000002ebeb7210 */ /* 0x000fe20007f5e0ff */
[----:B------:R2:W-:Y:S01]  /*3c4c0*/  STL [R1+0x1c58], R151 ;  /* 0x001c589701007387 */ /* 0x0005e20000100800 */
[----:B-1----:R-:W-:-:S03]  /*3c4d0*/  IMAD.MOV.U32 R8, RZ, RZ, R151 ;  /* 0x000000ffff087224 */ /* 0x002fc600078e0097 */
[----:B------:R1:W-:Y:S01]  /*3c4e0*/  STL [R1+0x1c54], R158 ;  /* 0x001c549e01007387 */ /* 0x0003e20000100800 */
[----:B------:R-:W-:-:S03]  /*3c4f0*/  IMAD.X R251, R251, 0x1, R0, P2 ;  /* 0x00000001fbfb7824 */ /* 0x000fc600010e0600 */
[----:B------:R-:W-:Y:S04]  /*3c500*/  STL [R1+0x1c60], R235 ;  /* 0x001c60eb01007387 */ /* 0x000fe80000100800 */
[----:B--2---:R-:W2:Y:S01]  /*3c510*/  LDL.LU R151, [R1+0x1c6c] ;  /* 0x001c6c0001977983 */ /* 0x004ea20000300800 */
[----:B------:R-:W-:-:S03]  /*3c520*/  IMAD.MOV.U32 R9, RZ, RZ, R158 ;  /* 0x000000ffff097224 */ /* 0x000fc600078e009e */
[----:B------:R-:W-:Y:S04]  /*3c530*/  STL [R1+0x1c5c], R251 ;  /* 0x001c5cfb01007387 */ /* 0x000fe80000100800 */
[----:B-1----:R-:W2:Y:S01]  /*3c540*/  LDL.LU R158, [R1+0x1c74] ;  /* 0x001c7400019e7983 */ /* 0x002ea20000300800 */
[----:B------:R-:W-:-:S03]  /*3c550*/  UISETP.GT.AND UP1, UPT, UR7, 0x41, UPT ;  /* 0x000000410700788c */ /* 0x000fc6000bf24270 */
[----:B------:R1:W-:Y:S01]  /*3c560*/  LDGSTS.E [R5+0x24000], desc[UR60][R8.64], P1 ;  /* 0x2400000008057fae */ /* 0x0003e2000892187c */
[----:B------:R-:W-:Y:S01]  /*3c570*/  USEL UR5, URZ, 0x4, !UP1 ;  /* 0x000000043f057887 */ /* 0x000fe2000c800000 */
[----:B-1----:R-:W-:Y:S01]  /*3c580*/  IMAD.MOV.U32 R8, RZ, RZ, R235 ;  /* 0x000000ffff087224 */ /* 0x002fe200078e00eb */
[----:B----4-:R-:W-:Y:S02]  /*3c590*/  IADD3 R153, P0, R153, R2, RZ ;  /* 0x0000000299997210 */ /* 0x010fe40007f1e0ff */
[----:B------:R-:W-:Y:S01]  /*3c5a0*/  MOV R9, R251 ;  /* 0x000000fb00097202 */ /* 0x000fe20000000f00 */
[----:B------:R-:W-:Y:S02]  /*3c5b0*/  USEL UR5, UR5, URZ, !UP0 ;  /* 0x0000003f05057287 */ /* 0x000fe4000c000000 */
[----:B------:R-:W-:Y:S01]  /*3c5c0*/  STL [R1+0x1c68], R153 ;  /* 0x001c689901007387 */ /* 0x000fe20000100800 */
[----:B------:R-:W-:-:S03]  /*3c5d0*/  IMAD.X R157, R157, 0x1, R0, P0 ;  /* 0x000000019d9d7824 */ /* 0x000fc600000e0600 */
[----:B------:R1:W-:Y:S04]  /*3c5e0*/  LDGSTS.E [R5+0x28000], desc[UR60][R8.64], P1 ;  /* 0x2800000008057fae */ /* 0x0003e8000892187c */
[----:B------:R4:W-:Y:S01]  /*3c5f0*/  STL [R1+0x1c64], R157 ;  /* 0x001c649d01007387 */ /* 0x0009e20000100800 */
[----:B-1----:R-:W-:Y:S02]  /*3c600*/  IMAD.MOV.U32 R8, RZ, RZ, R153 ;  /* 0x000000ffff087224 */ /* 0x002fe400078e0099 */
[----:B------:R-:W-:Y:S02]  /*3c610*/  IMAD.MOV.U32 R9, RZ, RZ, R157 ;  /* 0x000000ffff097224 */ /* 0x000fe400078e009d */
[----:B----4-:R-:W4:Y:S04]  /*3c620*/  LDL.LU R157, [R1+0x1c7c] ;  /* 0x001c7c00019d7983 */ /* 0x010f280000300800 */
[----:B------:R-:W4:Y:S01]  /*3c630*/  LDL.LU R153, [R1+0x1c80] ;  /* 0x001c800001997983 */ /* 0x000f220000300800 */
[----:B------:R-:W-:-:S03]  /*3c640*/  ISETP.NE.U32.AND P0, PT, RZ, UR5, PT ;  /* 0x00000005ff007c0c */ /* 0x000fc6000bf05070 */
[----:B------:R1:W-:Y:S01]  /*3c650*/  LDGSTS.E [R5+0x2c000], desc[UR60][R8.64], P1 ;  /* 0x2c00000008057fae */ /* 0x0003e2000892187c */
[-C--:B---3--:R-:W-:Y:S02]  /*3c660*/  IADD3 R7, P1, R7, R2.reuse, RZ ;  /* 0x0000000207077210 */ /* 0x088fe40007f3e0ff */
[----:B------:R-:W-:-:S03]  /*3c670*/  IADD3 R156, P2, R156, R2, RZ ;  /* 0x000000029c9c7210 */ /* 0x000fc60007f5e0ff */
[----:B------:R-:W-:Y:S01]  /*3c680*/  STL [R1+0x1c70], R7 ;  /* 0x001c700701007387 */ /* 0x000fe20000100800 */
[----:B-1----:R-:W-:Y:S02]  /*3c690*/  IMAD.MOV.U32 R8, RZ, RZ, R7 ;  /* 0x000000ffff087224 */ /* 0x002fe400078e0007 */
[----:B--2---:R-:W-:-:S05]  /*3c6a0*/  IMAD.X R151, R151, 0x1, R0, P1 ;  /* 0x0000000197977824 */ /* 0x004fca00008e0600 */
[----:B------:R1:W-:Y:S01]  /*3c6b0*/  STL [R1+0x1c6c], R151 ;  /* 0x001c6c9701007387 */ /* 0x0003e20000100800 */
[----:B------:R-:W-:Y:S01]  /*3c6c0*/  MOV R9, R151 ;  /* 0x0000009700097202 */ /* 0x000fe20000000f00 */
[----:B------:R-:W-:Y:S02]  /*3c6d0*/  IMAD.X R158, R158, 0x1, R0, P2 ;  /* 0x000000019e9e7824 */ /* 0x000fe400010e0600 */
[----:B------:R-:W-:Y:S04]  /*3c6e0*/  STL [R1+0x1c78], R156 ;  /* 0x001c789c01007387 */ /* 0x000fe80000100800 */
[----:B------:R2:W-:Y:S04]  /*3c6f0*/  LDGSTS.E [R5+0x20004], desc[UR60][R8.64], P0 ;  /* 0x2000400008057fae */ /* 0x0005e8000812187c */
[----:B-1----:R-:W3:Y:S04]  /*3c700*/  LDL.LU R151, [R1+0x1c88] ;  /* 0x001c880001977983 */ /* 0x002ee80000300800 */
[----:B------:R1:W-:Y:S04]  /*3c710*/  STL [R1+0x1c74], R158 ;  /* 0x001c749e01007387 */ /* 0x0003e80000100800 */
[----:B------:R-:W3:Y:S01]  /*3c720*/  LDL.LU R7, [R1+0x1c90] ;  /* 0x001c900001077983 */ /* 0x000ee20000300800 */
[----:B--2---:R-:W-:-:S03]  /*3c730*/  IMAD.MOV.U32 R9, RZ, RZ, R158 ;  /* 0x000000ffff097224 */ /* 0x004fc600078e009e */
        /* <DEDUP_REMOVED lines=15> */
[----:B---3--:R-:W-:-:S05]  /*3c830*/  IADD3 R151, P2, R151, R2, RZ ;  /* 0x0000000297977210 */ /* 0x008fca0007f5e0ff */
[----:B------:R1:W-:Y:S01]  /*3c840*/  STL [R1+0x1c88], R151 ;  /* 0x001c889701007387 */ /* 0x0003e20000100800 */
[----:B------:R-:W-:Y:S01]  /*3c850*/  IADD3 R7, P3, R7, R2, RZ ;  /* 0x0000000207077210 */ /* 0x000fe20007f7e0ff */
[----:B--2---:R-:W-:Y:S02]  /*3c860*/  IMAD.X R158, R158, 0x1, R0, P2 ;  /* 0x000000019e9e7824 */ /* 0x004fe400010e0600 */
[----:B----4-:R-:W-:Y:S01]  /*3c870*/  IMAD.MOV.U32 R8, RZ, RZ, R151 ;  /* 0x000000ffff087224 */ /* 0x010fe200078e0097 */
[----:B------:R-:W-:Y:S02]  /*3c880*/  IADD3.X R156, R156, R0, RZ, P3, !PT ;  /* 0x000000009c9c7210 */ /* 0x000fe40001ffe4ff */
        /* <DEDUP_REMOVED lines=17> */
[--C-:B------:R-:W-:Y:S01]  /*3c9a0*/  IMAD.X R157, R157, 0x1, R0.reuse, P0 ;  /* 0x000000019d9d7824 */ /* 0x100fe200000e0600 */
[----:B------:R-:W-:Y:S02]  /*3c9b0*/  IADD3 R235, P2, R235, R2, RZ ;  /* 0x00000002ebeb7210 */ /* 0x000fe40007f5e0ff */
[----:B------:R1:W-:Y:S04]  /*3c9c0*/  STL [R1+0x1c98], R153 ;  /* 0x001c989901007387 */ /* 0x0003e80000100800 */
[----:B------:R1:W-:Y:S01]  /*3c9d0*/  STL [R1+0x1c94], R157 ;  /* 0x001c949d01007387 */ /* 0x0003e20000100800 */
[----:B------:R-:W-:Y:S01]  /*3c9e0*/  IMAD.X R251, R251, 0x1, R0, P2 ;  /* 0x00000001fbfb7824 */ /* 0x000fe200010e0600 */
[----:B-1----:R-:W-:-:S02]  /*3c9f0*/  MOV R8, R153 ;  /* 0x0000009900087202 */ /* 0x002fc40000000f00 */
[----:B------:R-:W-:Y:S01]  /*3ca00*/  STL [R1+0x1ca0], R235 ;  /* 0x001ca0eb01007387 */ /* 0x000fe20000100800 */
[----:B------:R-:W-:-:S03]  /*3ca10*/  IMAD.MOV.U32 R9, RZ, RZ, R157 ;  /* 0x000000ffff097224 */ /* 0x000fc600078e009d */
[----:B------:R-:W3:Y:S04]  /*3ca20*/  LDL.LU R153, [R1+0x1cac] ;  /* 0x001cac0001997983 */ /* 0x000ee80000300800 */
        /* <DEDUP_REMOVED lines=9> */
[----:B-1----:R-:W-:Y:S02]  /*3cac0*/  IMAD.MOV.U32 R8, RZ, RZ, R151 ;  /* 0x000000ffff087224 */ /* 0x002fe400078e0097 */
        /* <DEDUP_REMOVED lines=12> */
[----:B--2---:R-:W-:Y:S01]  /*3cb90*/  IMAD.MOV.U32 R8, RZ, RZ, R7 ;  /* 0x000000ffff087224 */ /* 0x004fe200078e0007 */
[----:B------:R-:W-:-:S05]  /*3cba0*/  IADD3.X R153, R153, R0, RZ, P1, !PT ;  /* 0x0000000099997210 */ /* 0x000fca0000ffe4ff */
[----:B------:R1:W-:Y:S01]  /*3cbb0*/  STL [R1+0x1cac], R153 ;  /* 0x001cac9901007387 */ /* 0x0003e20000100800 */
[----:B------:R-:W-:Y:S02]  /*3cbc0*/  IMAD.MOV.U32 R9, RZ, RZ, R153 ;  /* 0x000000ffff097224 */ /* 0x000fe400078e0099 */
[----:B------:R-:W-:Y:S01]  /*3cbd0*/  IMAD.X R157, R157, 0x1, R0, P2 ;  /* 0x000000019d9d7824 */ /* 0x000fe200010e0600 */
        /* <DEDUP_REMOVED lines=13> */
[----:B-1----:R-:W-:Y:S02]  /*3ccb0*/  MOV R8, R151 ;  /* 0x0000009700087202 */ /* 0x002fe40000000f00 */
        /* <DEDUP_REMOVED lines=10> */
[----:B------:R-:W-:Y:S01]  /*3cd60*/  USEL UR5, UR5, URZ, !UP0 ;  /* 0x0000003f05057287 */ /* 0x000fe2000c000000 */
[----:B------:R-:W-:Y:S01]  /*3cd70*/  IADD3 R7, P3, R7, R2, RZ ;  /* 0x0000000207077210 */ /* 0x000fe20007f7e0ff */
[----:B------:R1:W-:Y:S01]  /*3cd80*/  STL [R1+0x1cc8], R153 ;  /* 0x001cc89901007387 */ /* 0x0003e20000100800 */
[--C-:B--2---:R-:W-:Y:S02]  /*3cd90*/  IMAD.X R157, R157, 0x1, R0.reuse, P2 ;  /* 0x000000019d9d7824 */ /* 0x104fe400010e0600 */
[----:B----4-:R-:W-:Y:S02]  /*3cda0*/  IMAD.MOV.U32 R8, RZ, RZ, R153 ;  /* 0x000000ffff087224 */ /* 0x010fe400078e0099 */
[----:B------:R-:W-:Y:S01]  /*3cdb0*/  IMAD.X R156, R156, 0x1, R0, P3 ;  /* 0x000000019c9c7824 */ /* 0x000fe200018e0600 */
[----:B------:R2:W-:Y:S01]  /*3cdc0*/  STL [R1+0x1cc4], R157 ;  /* 0x001cc49d01007387 */ /* 0x0005e20000100800 */
[----:B------:R-:W-:-:S03]  /*3cdd0*/  IMAD.MOV.U32 R9, RZ, RZ, R157 ;  /* 0x000000ffff097224 */ /* 0x000fc600078e009d */
[----:B------:R-:W-:Y:S04]  /*3cde0*/  STL [R1+0x2050], R7 ;  /* 0x0020500701007387 */ /* 0x000fe80000100800 */
[----:B-1----:R-:W3:Y:S01]  /*3cdf0*/  LDL.LU R153, [R1+0x2068] ;  /* 0x0020680001997983 */ /* 0x002ee20000300800 */
[----:B------:R-:W-:-:S03]  /*3ce00*/  ISETP.NE.U32.AND P1, PT, RZ, UR5, PT ;  /* 0x00000005ff007c0c */ /* 0x000fc6000bf25070 */
[----:B------:R1:W-:Y:S04]  /*3ce10*/  STL [R1+0x204c], R156 ;  /* 0x00204c9c01007387 */ /* 0x0003e80000100800 */
[----:B--2---:R-:W2:Y:S04]  /*3ce20*/  LDL.LU R157, [R1+0x2064] ;  /* 0x00206400019d7983 */ /* 0x004ea80000300800 */
[----:B------:R4:W-:Y:S02]  /*3ce30*/  LDGSTS.E [R5+0x2c00c], desc[UR60][R8.64], P0 ;  /* 0x2c00c00008057fae */ /* 0x0009e4000812187c */
[----:B----4-:R-:W-:Y:S01]  /*3ce40*/  IMAD.MOV.U32 R8, RZ, RZ, R7 ;  /* 0x000000ffff087224 */ /* 0x010fe200078e0007 */
[----:B------:R-:W-:-:S02]  /*3ce50*/  MOV R9, R156 ;  /* 0x0000009c00097202 */ /* 0x000fc40000000f00 */
[----:B-1----:R-:W4:Y:S04]  /*3ce60*/  LDL.LU R156, [R1+0x2070] ;  /* 0x00207000019c7983 */ /* 0x002f280000300800 */
[----:B------:R-:W4:Y:S04]  /*3ce70*/  LDL.LU R7, [R1+0x2078] ;  /* 0x0020780001077983 */ /* 0x000f280000300800 */
[----:B------:R1:W-:Y:S01]  /*3ce80*/  LDGSTS.E [R5+0x30000], desc[UR60][R8.64], P1 ;  /* 0x3000000008057fae */ /* 0x0003e2000892187c */
[----:B------:R-:W-:-:S05]  /*3ce90*/  IADD3 R151, P0, R151, R2, RZ ;  /* 0x0000000297977210 */ /* 0x000fca0007f1e0ff */
[----:B------:R-:W-:Y:S01]  /*3cea0*/  IMAD.X R158, R158, 0x1, R0, P0 ;  /* 0x000000019e9e7824 */ /* 0x000fe200000e0600 */
[----:B------:R-:W-:Y:S01]  /*3ceb0*/  IADD3 R235, P2, R235, R2, RZ ;  /* 0x00000002ebeb7210 */ /* 0x000fe20007f5e0ff */
[----:B------:R-:W-:Y:S02]  /*3cec0*/  STL [R1+0x2058], R151 ;  /* 0x0020589701007387 */ /* 0x000fe40000100800 */
[----:B-1----:R-:W-:Y:S02]  /*3ced0*/  IMAD.MOV.U32 R9, RZ, RZ, R158 ;  /* 0x000000ffff097224 */ /* 0x002fe400078e009e */
[----:B------:R1:W-:Y:S01]  /*3cee0*/  STL [R1+0x2054], R158 ;  /* 0x0020549e01007387 */ /* 0x0003e20000100800 */
[----:B------:R-:W-:-:S03]  /*3cef0*/  IMAD.X R251, R251, 0x1, R0, P2 ;  /* 0x00000001fbfb7824 */ /* 0x000fc600010e0600 */
[----:B------:R-:W-:Y:S01]  /*3cf00*/  STL [R1+0x2060], R235 ;  /* 0x002060eb01007387 */ /* 0x000fe20000100800 */
[----:B------:R-:W-:-:S03]  /*3cf10*/  IMAD.MOV.U32 R8, RZ, RZ, R151 ;  /* 0x000000ffff087224 */ /* 0x000fc600078e0097 */
[----:B-1----:R-:W4:Y:S04]  /*3cf20*/  LDL.LU R158, [R1+0x206c] ;  /* 0x00206c00019e7983 */ /* 0x002f280000300800 */
[----:B------:R-:W-:Y:S04]  /*3cf30*/  STL [R1+0x205c], R251 ;  /* 0x00205cfb01007387 */ /* 0x000fe80000100800 */
[----:B------:R-:W4:Y:S04]  /*3cf40*/  LDL.LU R151, [R1+0x2074] ;  /* 0x0020740001977983 */ /* 0x000f280000300800 */
[----:B------:R1:W-:Y:S02]  /*3cf50*/  LDGSTS.E [R5+0x34000], desc[UR60][R8.64], P1 ;  /* 0x3400000008057fae */ /* 0x0003e4000892187c */
[----:B-1----:R-:W-:Y:S01]  /*3cf60*/  IMAD.MOV.U32 R8, RZ, RZ, R235 ;  /* 0x000000ffff087224 */ /* 0x002fe200078e00eb */
[----:B---3--:R-:W-:Y:S01]  /*3cf70*/  IADD3 R153, P0, R153, R2, RZ ;  /* 0x0000000299997210 */ /* 0x008fe20007f1e0ff */
[----:B------:R-:W-:-:S05]  /*3cf80*/  IMAD.MOV.U32 R9, RZ, RZ, R251 ;  /* 0x000000ffff097224 */ /* 0x000fca00078e00fb */
[----:B------:R1:W-:Y:S01]  /*3cf90*/  LDGSTS.E [R5+0x38000], desc[UR60][R8.64], P1 ;  /* 0x3800000008057fae */ /* 0x0003e2000892187c */
[----:B--2---:R-:W-:-:S03]  /*3cfa0*/  IADD3.X R157, R157, R0, RZ, P0, !PT ;  /* 0x000000009d9d7210 */ /* 0x004fc600007fe4ff */
[----:B------:R-:W-:Y:S01]  /*3cfb0*/  STL [R1+0x2068], R153 ;  /* 0x0020689901007387 */ /* 0x000fe20000100800 */
[----:B-1----:R-:W-:Y:S02]  /*3cfc0*/  IMAD.MOV.U32 R8, RZ, RZ, R153 ;  /* 0x000000ffff087224 */ /* 0x002fe400078e0099 */
[----:B------:R-:W-:Y:S01]  /*3cfd0*/  IMAD.MOV.U32 R9, RZ, RZ, R157 ;  /* 0x000000ffff097224 */ /* 0x000fe200078e009d */
[----:B------:R1:W-:Y:S04]  /*3cfe0*/  STL [R1+0x2064], R157 ;  /* 0x0020649d01007387 */ /* 0x0003e80000100800 */
[----:B------:R2:W-:Y:S01]  /*3cff0*/  LDGSTS.E [R5+0x3c000], desc[UR60][R8.64], P1 ;  /* 0x3c00000008057fae */ /* 0x0005e2000892187c */
[----:B----4-:R-:W-:-:S03]  /*3d000*/  IADD3 R156, P1, R156, R2, RZ ;  /* 0x000000029c9c7210 */ /* 0x010fc60007f3e0ff */
[----:B-1----:R-:W3:Y:S04]  /*3d010*/  LDL.LU R157, [R1+0x207c] ;  /* 0x00207c00019d7983 */ /* 0x002ee80000300800 */
[----:B------:R-:W4:Y:S01]  /*3d020*/  LDL.LU R153, [R1+0x2080] ;  /* 0x0020800001997983 */ /* 0x000f220000300800 */
[----:B------:R-:W-:-:S03]  /*3d030*/  IADD3 R7, P2, R7, R2, RZ ;  /* 0x0000000207077210 */ /* 0x000fc60007f5e0ff */
[----:B------:R1:W-:Y:S01]  /*3d040*/  STL [R1+0x2070], R156 ;  /* 0x0020709c01007387 */ /* 0x0003e20000100800 */
[----:B--2---:R-:W-:Y:S02]  /*3d050*/  IMAD.MOV.U32 R8, RZ, RZ, R156 ;  /* 0x000000ffff087224 */ /* 0x004fe400078e009c */
[----:B------:R-:W-:-:S05]  /*3d060*/  IMAD.X R158, R158, 0x1, R0, P1 ;  /* 0x000000019e9e7824 */ /* 0x000fca00008e0600 */
[----:B------:R2:W-:Y:S01]  /*3d070*/  STL [R1+0x206c], R158 ;  /* 0x00206c9e01007387 */ /* 0x0005e20000100800 */
[----:B------:R-:W-:-:S03]  /*3d080*/  IMAD.X R151, R151, 0x1, R0, P2 ;  /* 0x0000000197977824 */ /* 0x000fc600010e0600 */
[----:B------:R3:W-:Y:S04]  /*3d090*/  STL [R1+0x2078], R7 ;  /* 0x0020780701007387 */ /* 0x0007e80000100800 */
[----:B------:R-:W3:Y:S04]  /*3d0a0*/  LDL.LU R235, [R1+0x2088] ;  /* 0x0020880001eb7983 */ /* 0x000ee80000300800 */
[----:B------:R3:W-:Y:S04]  /*3d0b0*/  STL [R1+0x2074], R151 ;  /* 0x0020749701007387 */ /* 0x0007e80000100800 */
[----:B-1----:R-:W3:Y:S04]  /*3d0c0*/  LDL.LU R156, [R1+0x2090] ;  /* 0x00209000019c7983 */ /* 0x002ee80000300800 */
[----:B------:R-:W3:Y:S01]  /*3d0d0*/  LDL.LU R251, [R1+0x2084] ;  /* 0x0020840001fb7983 */ /* 0x000ee20000300800 */
[----:B------:R-:W-:-:S03]  /*3d0e0*/  IMAD.MOV.U32 R9, RZ, RZ, R158 ;  /* 0x000000ffff097224 */ /* 0x000fc600078e009e */
[----:B--2---:R-:W2:Y:S01]  /*3d0f0*/  LDL.LU R158, [R1+0x208c] ;  /* 0x00208c00019e7983 */ /* 0x004ea20000300800 */
[----:B------:R-:W-:-:S04]  /*3d100*/  UISETP.GT.AND UP1, UPT, UR7, 0x61, UPT ;  /* 0x000000610700788c */ /* 0x000fc8000bf24270 */
[----:B------:R-:W-:-:S04]  /*3d110*/  USEL UR5, URZ, 0x4, !UP1 ;  /* 0x000000043f057887 */ /* 0x000fc8000c800000 */
[----:B------:R-:W-:-:S06]  /*3d120*/  USEL UR5, UR5, URZ, !UP0 ;  /* 0x0000003f05057287 */ /* 0x000fcc000c000000 */
[----:B------:R-:W-:-:S13]  /*3d130*/  ISETP.NE.U32.AND P0, PT, RZ, UR5, PT ;  /* 0x00000005ff007c0c */ /* 0x000fda000bf05070 */
[----:B------:R1:W-:Y:S01]  /*3d140*/  LDGSTS.E [R5+0x30004], desc[UR60][R8.64], P0 ;  /* 0x3000400008057fae */ /* 0x0003e2000812187c */
[----:B----4-:R-:W-:-:S05]  /*3d150*/  IADD3 R153, P1, R153, R2, RZ ;  /* 0x0000000299997210 */ /* 0x010fca0007f3e0ff */
[----:B---3--:R-:W-:Y:S01]  /*3d160*/  IMAD.X R157, R157, 0x1, R0, P1 ;  /* 0x000000019d9d7824 */ /* 0x008fe200008e0600 */
[----:B-1----:R-:W-:Y:S01]  /*3d170*/  MOV R8, R7 ;  /* 0x0000000700087202 */ /* 0x002fe20000000f00 */
[----:B------:R-:W-:Y:S01]  /*3d180*/  IMAD.MOV.U32 R9, RZ, RZ, R151 ;  /* 0x000000ffff097224 */ /* 0x000fe200078e0097 */
[----:B------:R-:W3:Y:S04]  /*3d190*/  LDL.LU R7, [R1+0x2098] ;  /* 0x0020980001077983 */ /* 0x000ee80000300800 */
[----:B------:R-:W4:Y:S04]  /*3d1a0*/  LDL.LU R151, [R1+0x20a0] ;  /* 0x0020a00001977983 */ /* 0x000f280000300800 */
[----:B------:R1:W-:Y:S04]  /*3d1b0*/  LDGSTS.E [R5+0x34004], desc[UR60][R8.64], P0 ;  /* 0x3400400008057fae */ /* 0x0003e8000812187c */
[----:B------:R-:W-:Y:S04]  /*3d1c0*/  STL [R1+0x2080], R153 ;  /* 0x0020809901007387 */ /* 0x000fe80000100800 */
[----:B------:R1:W-:Y:S02]  /*3d1d0*/  STL [R1+0x207c], R157 ;  /* 0x00207c9d01007387 */ /* 0x0003e40000100800 */
[----:B-1----:R-:W-:-:S02]  /*3d1e0*/  IMAD.MOV.U32 R9, RZ, RZ, R157 ;  /* 0x000000ffff097224 */ /* 0x002fc400078e009d */
[----:B------:R-:W-:Y:S01]  /*3d1f0*/  IMAD.MOV.U32 R8, RZ, RZ, R153 ;  /* 0x000000ffff087224 */ /* 0x000fe200078e0099 */
[----:B------:R-:W4:Y:S04]  /*3d200*/  LDL.LU R157, [R1+0x2094] ;  /* 0x00209400019d7983 */ /* 0x000f280000300800 */
[----:B------:R-:W4:Y:S04]  /*3d210*/  LDL.LU R153, [R1+0x209c] ;  /* 0x00209c0001997983 */ /* 0x000f280000300800 */
[----:B------:R1:W-:Y:S01]  /*3d220*/  LDGSTS.E [R5+0x38004], desc[UR60][R8.64], P0 ;  /* 0x3800400008057fae */ /* 0x0003e2000812187c */
[----:B------:R-:W-:-:S04]  /*3d230*/  IADD3 R235, P2, R235, R2, RZ ;  /* 0x00000002ebeb7210 */ /* 0x000fc80007f5e0ff */
[----:B-1----:R-:W-:Y:S02]  /*3d240*/  MOV R8, R235 ;  /* 0x000000eb00087202 */ /* 0x002fe40000000f00 */
[----:B------:R-:W-:Y:S01]  /*3d250*/  IADD3 R156, P3, R156, R2, RZ ;  /* 0x000000029c9c7210 */ /* 0x000fe20007f7e0ff */
[--C-:B------:R-:W-:Y:S01]  /*3d260*/  IMAD.X R251, R251, 0x1, R0.reuse, P2 ;  /* 0x00000001fbfb7824 */ /* 0x100fe200010e0600 */
[----:B------:R-:W-:Y:S03]  /*3d270*/  STL [R1+0x2088], R235 ;  /* 0x002088eb01007387 */ /* 0x000fe60000100800 */
[----:B------:R-:W-:Y:S02]  /*3d280*/  IMAD.MOV.U32 R9, RZ, RZ, R251 ;  /* 0x000000ffff097224 */ /* 0x000fe400078e00fb */
[----:B--2---:R-:W-:Y:S01]  /*3d290*/  IMAD.X R158, R158, 0x1, R0, P3 ;  /* 0x000000019e9e7824 */ /* 0x004fe200018e0600 */
[----:B------:R-:W-:Y:S04]  /*3d2a0*/  STL [R1+0x2084], R251 ;  /* 0x002084fb01007387 */ /* 0x000fe80000100800 */
[----:B------:R-:W-:Y:S04]  /*3d2b0*/  STL [R1+0x2090], R156 ;  /* 0x0020909c01007387 */ /* 0x000fe80000100800 */
[----:B------:R1:W-:Y:S04]  /*3d2c0*/  LDGSTS.E [R5+0x3c004], desc[UR60][R8.64], P0 ;  /* 0x3c00400008057fae */ /* 0x0003e8000812187c */
[----:B------:R2:W-:Y:S01]  /*3d2d0*/  STL [R1+0x208c], R158 ;  /* 0x00208c9e01007387 */ /* 0x0005e20000100800 */
[----:B-1----:R-:W-:-:S02]  /*3d2e0*/  IMAD.MOV.U32 R9, RZ, RZ, R158 ;  /* 0x000000ffff097224 */ /* 0x002fc400078e009e */
[----:B------:R-:W-:Y:S01]  /*3d2f0*/  IMAD.MOV.U32 R8, RZ, RZ, R156 ;  /* 0x000000ffff087224 */ /* 0x000fe200078e009c */
[----:B--2---:R-:W2:Y:S04]  /*3d300*/  LDL.LU R158, [R1+0x20a4] ;  /* 0x0020a400019e7983 */ /* 0x004ea80000300800 */
[----:B------:R-:W2:Y:S01]  /*3d310*/  LDL.LU R156, [R1+0x20a8] ;  /* 0x0020a800019c7983 */ /* 0x000ea20000300800 */
[----:B------:R-:W-:-:S04]  /*3d320*/  UISETP.GT.AND UP1, UPT, UR7, 0x62, UPT ;  /* 0x000000620700788c */ /* 0x000fc8000bf24270 */
[----:B------:R-:W-:-:S04]  /*3d330*/  USEL UR5, URZ, 0x4, !UP1 ;  /* 0x000000043f057887 */ /* 0x000fc8000c800000 */
[----:B------:R-:W-:Y:S01]  /*3d340*/  USEL UR5, UR5, URZ, !UP0 ;  /* 0x0000003f05057287 */ /* 0x000fe2000c000000 */
[----:B---3--:R-:W-:-:S05]  /*3d350*/  IADD3 R7, P0, R7, R2, RZ ;  /* 0x0000000207077210 */ /* 0x008fca0007f1e0ff */
[----:B------:R-:W-:Y:S02]  /*3d360*/  ISETP.NE.U32.AND P1, PT, RZ, UR5, PT ;  /* 0x00000005ff007c0c */ /* 0x000fe4000bf25070 */
[----:B----4-:R-:W-:Y:S01]  /*3d370*/  IADD3 R151, P2, R151, R2, RZ ;  /* 0x0000000297977210 */ /* 0x010fe20007f5e0ff */
[----:B------:R1:W-:Y:S10]  /*3d380*/  STL [R1+0x2098], R7 ;  /* 0x0020980701007387 */ /* 0x0003f40000100800 */
[----:B------:R3:W-:Y:S01]  /*3d390*/  LDGSTS.E [R5+0x30008], desc[UR60][R8.64], P1 ;  /* 0x3000800008057fae */ /* 0x0007e2000892187c */
[----:B------:R-:W-:-:S02]  /*3d3a0*/  IMAD.X R157, R157, 0x1, R0, P0 ;  /* 0x000000019d9d7824 */ /* 0x000fc400000e0600 */
[----:B------:R-:W-:-:S03]  /*3d3b0*/  IMAD.X R153, R153, 0x1, R0, P2 ;  /* 0x0000000199997824 */ /* 0x000fc600010e0600 */
[----:B------:R-:W-:Y:S04]  /*3d3c0*/  STL [R1+0x2094], R157 ;  /* 0x0020949d01007387 */ /* 0x000fe80000100800 */
[----:B------:R-:W-:Y:S01]  /*3d3d0*/  STL [R1+0x20a0], R151 ;  /* 0x0020a09701007387 */ /* 0x000fe20000100800 */
[----:B---3--:R-:W-:-:S03]  /*3d3e0*/  IMAD.MOV.U32 R8, RZ, RZ, R7 ;  /* 0x000000ffff087224 */ /* 0x008fc600078e0007 */
[----:B------:R-:W3:Y:S01]  /*3d3f0*/  LDL.LU R235, [R1+0x20b0] ;  /* 0x0020b00001eb7983 */ /* 0x000ee20000300800 */
[----:B------:R-:W-:-:S03]  /*3d400*/  MOV R9, R157 ;  /* 0x0000009d00097202 */ /* 0x000fc60000000f00 */
[----:B------:R4:W-:Y:S04]  /*3d410*/  STL [R1+0x209c], R153 ;  /* 0x00209c9901007387 */ /* 0x0009e80000100800 */
[----:B-1----:R-:W3:Y:S04]  /*3d420*/  LDL.LU R7, [R1+0x20b8] ;  /* 0x0020b80001077983 */ /* 0x002ee80000300800 */
[----:B------:R-:W3:Y:S04]  /*3d430*/  LDL.LU R251, [R1+0x20ac] ;  /* 0x0020ac0001fb7983 */ /* 0x000ee80000300800 */
[----:B------:R1:W-:Y:S02]  /*3d440*/  LDGSTS.E [R5+0x34008], desc[UR60][R8.64], P1 ;  /* 0x3400800008057fae */ /* 0x0003e4000892187c */
[----:B-1----:R-:W-:-:S02]  /*3d450*/  IMAD.MOV.U32 R9, RZ, RZ, R153 ;  /* 0x000000ffff097224 */ /* 0x002fc400078e0099 */
[----:B----4-:R-:W4:Y:S01]  /*3d460*/  LDL.LU R153, [R1+0x20b4] ;  /* 0x0020b40001997983 */ /* 0x010f220000300800 */
[----:B------:R-:W-:-:S03]  /*3d470*/  IMAD.MOV.U32 R8, RZ, RZ, R151 ;  /* 0x000000ffff087224 */ /* 0x000fc600078e0097 */
[----:B------:R-:W4:Y:S04]  /*3d480*/  LDL.LU R157, [R1+0x20c0] ;  /* 0x0020c000019d7983 */ /* 0x000f280000300800 */
[----:B------:R-:W4:Y:S04]  /*3d490*/  LDL.LU R151, [R1+0x20c8] ;  /* 0x0020c80001977983 */ /* 0x000f280000300800 */
[----:B------:R1:W-:Y:S01]  /*3d4a0*/  LDGSTS.E [R5+0x38008], desc[UR60][R8.64], P1 ;  /* 0x3800800008057fae */ /* 0x0003e2000892187c */
[----:B--2---:R-:W-:-:S05]  /*3d4b0*/  IADD3 R156, P0, R156, R2, RZ ;  /* 0x000000029c9c7210 */ /* 0x004fca0007f1e0ff */
[----:B------:R-:W-:Y:S01]  /*3d4c0*/  IMAD.X R158, R158, 0x1, R0, P0 ;  /* 0x000000019e9e7824 */ /* 0x000fe200000e0600 */
[----:B------:R-:W-:Y:S03]  /*3d4d0*/  STL [R1+0x20a8], R156 ;  /* 0x0020a89c01007387 */ /* 0x000fe60000100800 */
[----:B-1----:R-:W-:Y:S01]  /*3d4e0*/  IMAD.MOV.U32 R9, RZ, RZ, R158 ;  /* 0x000000ffff097224 */ /* 0x002fe200078e009e */
[----:B------:R1:W-:Y:S01]  /*3d4f0*/  STL [R1+0x20a4], R158 ;  /* 0x0020a49e01007387 */ /* 0x0003e20000100800 */
[----:B------:R-:W-:Y:S01]  /*3d500*/  IMAD.MOV.U32 R8, RZ, RZ, R156 ;  /* 0x000000ffff087224 */ /* 0x000fe200078e009c */
[----:B------:R-:W-:Y:S02]  /*3d510*/  UISETP.GT.AND UP1, UPT, UR7, 0x63, UPT ;  /* 0x000000630700788c */ /* 0x000fe4000bf24270 */
[----:B-1----:R-:W2:Y:S04]  /*3d520*/  LDL.LU R158, [R1+0x20bc] ;  /* 0x0020bc00019e7983 */ /* 0x002ea80000300800 */
[----:B------:R-:W2:Y:S01]  /*3d530*/  LDL.LU R156, [R1+0x20c4] ;  /* 0x0020c400019c7983 */ /* 0x000ea20000300800 */
[----:B------:R-:W-:-:S03]  /*3d540*/  USEL UR5, URZ, 0x4, !UP1 ;  /* 0x000000043f057887 */ /* 0x000fc6000c800000 */
[----:B------:R1:W-:Y:S01]  /*3d550*/  LDGSTS.E [R5+0x3c008], desc[UR60][R8.64], P1 ;  /* 0x3c00800008057fae */ /* 0x0003e2000892187c */
[----:B------:R-:W-:-:S06]  /*3d560*/  USEL UR5, UR5, URZ, !UP0 ;  /* 0x0000003f05057287 */ /* 0x000fcc000c000000 */
[----:B------:R-:W-:Y:S02]  /*3d570*/  ISETP.NE.U32.AND P0, PT, RZ, UR5, PT ;  /* 0x00000005ff007c0c */ /* 0x000fe4000bf05070 */
[----:B---3--:R-:W-:-:S05]  /*3d580*/  IADD3 R235, P1, R235, R2, RZ ;  /* 0x00000002ebeb7210 */ /* 0x008fca0007f3e0ff */
[----:B-1----:R-:W-:Y:S01]  /*3d590*/  IMAD.MOV.U32 R8, RZ, RZ, R235 ;  /* 0x000000ffff087224 */ /* 0x002fe200078e00eb */
[----:B------:R-:W-:Y:S01]  /*3d5a0*/  IADD3 R7, P2, R7, R2, RZ ;  /* 0x0000000207077210 */ /* 0x000fe20007f5e0ff */
[----:B------:R-:W-:Y:S01]  /*3d5b0*/  IMAD.X R251, R251, 0x1, R0, P1 ;  /* 0x00000001fbfb7824 */ /* 0x000fe200008e0600 */
[----:B------:R-:W-:Y:S03]  /*3d5c0*/  STL [R1+0x20b0], R235 ;  /* 0x0020b0eb01007387 */ /* 0x000fe60000100800 */
[----:B------:R-:W-:Y:S01]  /*3d5d0*/  IMAD.MOV.U32 R9, RZ, RZ, R251 ;  /* 0x000000ffff097224 */ /* 0x000fe200078e00fb */
[----:B------:R-:W-:Y:S04]  /*3d5e0*/  STL [R1+0x20ac], R251 ;  /* 0x0020acfb01007387 */ /* 0x000fe80000100800 */
[----:B------:R-:W-:Y:S04]  /*3d5f0*/  STL [R1+0x20b8], R7 ;  /* 0x0020b80701007387 */ /* 0x000fe80000100800 */
[----:B------:R1:W-:Y:S01]  /*3d600*/  LDGSTS.E [R5+0x3000c], desc[UR60][R8.64], P0 ;  /* 0x3000c00008057fae */ /* 0x0003e2000812187c */
[----:B----4-:R-:W-:-:S02]  /*3d610*/  IADD3.X R153, R153, R0, RZ, P2, !PT ;  /* 0x0000000099997210 */ /* 0x010fc400017fe4ff */
[----:B------:R-:W-:-:S03]  /*3d620*/  IADD3 R157, P1, R157, R2, RZ ;  /* 0x000000029d9d7210 */ /* 0x000fc60007f3e0ff */
[----:B------:R3:W-:Y:S01]  /*3d630*/  STL [R1+0x20b4], R153 ;  /* 0x0020b49901007387 */ /* 0x0007e20000100800 */
[----:B-1----:R-:W-:Y:S02]  /*3d640*/  IMAD.MOV.U32 R9, RZ, RZ, R153 ;  /* 0x000000ffff097224 */ /* 0x002fe400078e0099 */
[----:B------:R-:W-:Y:S01]  /*3d650*/  IMAD.MOV.U32 R8, RZ, RZ, R7 ;  /* 0x000000ffff087224 */ /* 0x000fe200078e0007 */
[----:B------:R-:W-:-:S04]  /*3d660*/  IADD3 R151, P2, R151, R2, RZ ;  /* 0x0000000297977210 */ /* 0x000fc80007f5e0ff */
[----:B------:R1:W-:Y:S04]  /*3d670*/  LDGSTS.E [R5+0x3400c], desc[UR60][R8.64], P0 ;  /* 0x3400c00008057fae */ /* 0x0003e8000812187c */
[----:B---3--:R-:W3:Y:S04]  /*3d680*/  LDL.LU R153, [R1+0x14cc] ;  /* 0x0014cc0001997983 */ /* 0x008ee80000300800 */
[----:B------:R-:W4:Y:S01]  /*3d690*/  LDL.LU R7, [R1+0x14d0] ;  /* 0x0014d00001077983 */ /* 0x000f220000300800 */
[----:B-1----:R-:W-:-:S03]  /*3d6a0*/  MOV R8, R157 ;  /* 0x0000009d00087202 */ /* 0x002fc60000000f00 */
[----:B------:R-:W-:Y:S01]  /*3d6b0*/  STL [R1+0x20c0], R157 ;  /* 0x0020c09d01007387 */ /* 0x000fe20000100800 */
[--C-:B--2---:R-:W-:Y:S02]  /*3d6c0*/  IMAD.X R158, R158, 0x1, R0.reuse, P1 ;  /* 0x000000019e9e7824 */ /* 0x104fe400008e0600 */
[----:B------:R-:W-:Y:S02]  /*3d6d0*/  IMAD.X R156, R156, 0x1, R0, P2 ;  /* 0x000000019c9c7824 */ /* 0x000fe400010e0600 */
[----:B------:R-:W-:Y:S01]  /*3d6e0*/  IMAD.MOV.U32 R9, RZ, RZ, R158 ;  /* 0x000000ffff097224 */ /* 0x000fe200078e009e */
[----:B------:R1:W-:Y:S04]  /*3d6f0*/  STL [R1+0x20bc], R158 ;  /* 0x0020bc9e01007387 */ /* 0x0003e80000100800 */
[----:B------:R2:W-:Y:S04]  /*3d700*/  STL [R1+0x20c8], R151 ;  /* 0x0020c89701007387 */ /* 0x0005e80000100800 */
[----:B------:R2:W-:Y:S04]  /*3d710*/  LDGSTS.E [R5+0x3800c], desc[UR60][R8.64], P0 ;  /* 0x3800c00008057fae */ /* 0x0005e8000812187c */
[----:B------:R2:W-:Y:S04]  /*3d720*/  STL [R1+0x20c4], R156 ;  /* 0x0020c49c01007387 */ /* 0x0005e80000100800 */
[----:B-1----:R-:W3:Y:S01]  /*3d730*/  LDL.LU R158, [R1+0x14d4] ;  /* 0x0014d400019e7983 */ /* 0x002ee20000300800 */
[----:B--2---:R-:W-:-:S03]  /*3d740*/  IMAD.MOV.U32 R8, RZ, RZ, R151 ;  /* 0x000000ffff087224 */ /* 0x004fc600078e0097 */
[----:B------:R-:W2:Y:S04]  /*3d750*/  LDL.LU R151, [R1+0x14d8] ;  /* 0x0014d80001977983 */ /* 0x000ea80000300800 */
[----:B------:R-:W2:Y:S04]  /*3d760*/  LDL.LU R251, [R1+0x14dc] ;  /* 0x0014dc0001fb7983 */ /* 0x000ea80000300800 */
[----:B------:R-:W2:Y:S01]  /*3d770*/  LDL.LU R235, [R1+0x14e0] ;  /* 0x0014e00001eb7983 */ /* 0x000ea20000300800 */
[----:B------:R-:W-:-:S04]  /*3d780*/  UISETP.GT.AND UP1, UPT, UR7, 0x4, UPT ;  /* 0x000000040700788c */ /* 0x000fc8000bf24270 */
[----:B------:R-:W-:Y:S01]  /*3d790*/  USEL UR5, URZ, 0x4, !UP1 ;  /* 0x000000043f057887 */ /* 0x000fe2000c800000 */
[----:B------:R-:W-:Y:S02]  /*3d7a0*/  IMAD.MOV.U32 R9, RZ, RZ, R156 ;  /* 0x000000ffff097224 */ /* 0x000fe400078e009c */
[----:B------:R-:W2:Y:S01]  /*3d7b0*/  LDL.LU R156, [R1+0x14e8] ;  /* 0x0014e800019c7983 */ /* 0x000ea20000300800 */
[----:B------:R-:W-:-:S03]  /*3d7c0*/  USEL UR5, UR5, URZ, !UP0 ;  /* 0x0000003f05057287 */ /* 0x000fc6000c000000 */
[----:B------:R1:W-:Y:S03]  /*3d7d0*/  LDGSTS.E [R5+0x3c00c], desc[UR60][R8.64], P0 ;  /* 0x3c00c00008057fae */ /* 0x0003e6000812187c */
[----:B------:R-:W-:Y:S02]  /*3d7e0*/  ISETP.NE.U32.AND P0, PT, RZ, UR5, PT ;  /* 0x00000005ff007c0c */ /* 0x000fe4000bf05070 */
[----:B-1----:R-:W-:Y:S02]  /*3d7f0*/  LOP3.LUT R5, R6, 0x10, RZ, 0x3c, !PT ;  /* 0x0000001006057812 */ /* 0x002fe400078e3cff */
[----:B----4-:R-:W-:-:S05]  /*3d800*/  IADD3 R7, P1, R7, R2, RZ ;  /* 0x0000000207077210 */ /* 0x010fca0007f3e0ff */
[----:B---3--:R-:W-:Y:S01]  /*3d810*/  IMAD.X R153, R153, 0x1, R0, P1 ;  /* 0x0000000199997824 */ /* 0x008fe200008e0600 */
[----:B------:R1:W-:Y:S04]  /*3d820*/  STL [R1+0x14d0], R7 ;  /* 0x0014d00701007387 */ /* 0x0003e80000100800 */
[----:B------:R3:W-:Y:S04]  /*3d830*/  STL [R1+0x14cc], R153 ;  /* 0x0014cc9901007387 */ /* 0x0007e80000100800 */
[----:B------:R-:W4:Y:S01]  /*3d840*/  LDL.LU R157, [R1+0x14e4] ;  /* 0x0014e400019d7983 */ /* 0x000f220000300800 */
[----:B------:R-:W-:Y:S01]  /*3d850*/  VIADD R5, R5, UR6 ;  /* 0x0000000605057c36 */ /* 0x000fe20008000000 */
[----:B------:R-:W-:Y:S01]  /*3d860*/  MOV R9, R153 ;  /* 0x0000009900097202 */ /* 0x000fe20000000f00 */
[----:B------:R-:W-:-:S02]  /*3d870*/  IMAD.MOV.U32 R8, RZ, RZ, R7 ;  /* 0x000000ffff087224 */ /* 0x000fc400078e0007 */
[----:B-1----:R-:W4:Y:S04]  /*3d880*/  LDL.LU R7, [R1+0x14f0] ;  /* 0x0014f00001077983 */ /* 0x002f280000300800 */
[----:B---3--:R-:W3:Y:S04]  /*3d890*/  LDL.LU R153, [R1+0x14f8] ;  /* 0x0014f80001997983 */ /* 0x008ee80000300800 */
[----:B------:R1:W-:Y:S01]  /*3d8a0*/  LDGSTS.E [R5], desc[UR60][R8.64], P0 ;  /* 0x0000000008057fae */ /* 0x0003e2000812187c */
        /* <DEDUP_REMOVED lines=12> */
[----:B------:R-:W-:Y:S01]  /*3d970*/  IADD3 R156, P1, R156, R2, RZ ;  /* 0x000000029c9c7210 */ /* 0x000fe20007f3e0ff */
[----:B------:R-:W-:Y:S02]  /*3d980*/  UISETP.GT.AND UP1, UPT, UR7, 0x5, UPT ;  /* 0x000000050700788c */ /* 0x000fe4000bf24270 */
[----:B------:R1:W-:Y:S02]  /*3d990*/  LDGSTS.E [R5+0x4000], desc[UR60][R8.64], P0 ;  /* 0x0400000008057fae */ /* 0x0003e4000812187c */
[----:B------:R-:W-:-:S02]  /*3d9a0*/  USEL UR5, URZ, 0x4, !UP1 ;  /* 0x000000043f057887 */ /* 0x000fc4000c800000 */
[----:B------:R-:W-:Y:S01]  /*3d9b0*/  STL [R1+0x14e8], R156 ;  /* 0x0014e89c01007387 */ /* 0x000fe20000100800 */
[----:B-1----:R-:W-:Y:S02]  /*3d9c0*/  IMAD.MOV.U32 R8, RZ, RZ, R235 ;  /* 0x000000ffff087224 */ /* 0x002fe400078e00eb */
[----:B------:R-:W-:Y:S01]  /*3d9d0*/  IMAD.MOV.U32 R9, RZ, RZ, R251 ;  /* 0x000000ffff097224 */ /* 0x000fe200078e00fb */
[----:B------:R-:W-:-:S04]  /*3d9e0*/  USEL UR5, UR5, URZ, !UP0 ;  /* 0x0000003f05057287 */ /* 0x000fc8000c000000 */
[----:B------:R1:W-:Y:S01]  /*3d9f0*/  LDGSTS.E [R5+0x8000], desc[UR60][R8.64], P0 ;  /* 0x0800000008057fae */ /* 0x0003e2000812187c */
[----:B----4-:R-:W-:Y:S01]  /*3da00*/  IADD3.X R157, R157, R0, RZ, P1, !PT ;  /* 0x000000009d9d7210 */ /* 0x010fe20000ffe4ff */
[----:B-1----:R-:W-:-:S04]  /*3da10*/  IMAD.MOV.U32 R8, RZ, RZ, R156 ;  /* 0x000000ffff087224 */ /* 0x002fc800078e009c */
[----:B------:R1:W-:Y:S01]  /*3da20*/  STL [R1+0x14e4], R157 ;  /* 0x0014e49d01007387 */ /* 0x0003e20000100800 */
[----:B------:R-:W-:Y:S01]  /*3da30*/  IMAD.MOV.U32 R9, RZ, RZ, R157 ;  /* 0x000000ffff097224 */ /* 0x000fe200078e009d */
[----:B------:R-:W-:-:S04]  /*3da40*/  IADD3 R7, P1, R7, R2, RZ ;  /* 0x0000000207077210 */ /* 0x000fc80007f3e0ff */
[----:B------:R4:W-:Y:S04]  /*3da50*/  LDGSTS.E [R5+0xc000], desc[UR60][R8.64], P0 ;  /* 0x0c00000008057fae */ /* 0x0009e8000812187c */
[----:B-1----:R-:W2:Y:S04]  /*3da60*/  LDL.LU R157, [R1+0x14fc] ;  /* 0x0014fc00019d7983 */ /* 0x002ea80000300800 */
[----:B------:R-:W2:Y:S01]  /*3da70*/  LDL.LU R156, [R1+0x1500] ;  /* 0x00150000019c7983 */ /* 0x000ea20000300800 */
[----:B------:R-:W-:Y:S02]  /*3da80*/  ISETP.NE.U32.AND P0, PT, RZ, UR5, PT ;  /* 0x00000005ff007c0c */ /* 0x000fe4000bf05070 */
[----:B---3--:R-:W-:Y:S01]  /*3da90*/  IADD3 R153, P2, R153, R2, RZ ;  /* 0x0000000299997210 */ /* 0x008fe20007f5e0ff */
[----:B------:R-:W-:Y:S01]  /*3daa0*/  STL [R1+0x14f0], R7 ;  /* 0x0014f00701007387 */ /* 0x000fe20000100800 */
[----:B----4-:R-:W-:-:S02]  /*3dab0*/  IMAD.MOV.U32 R8, RZ, RZ, R7 ;  /* 0x000000ffff087224 */ /* 0x010fc400078e0007 */
[----:B--2---:R-:W-:-:S04]  /*3dac0*/  IMAD.X R151, R151, 0x1, R0, P1 ;  /* 0x0000000197977824 */ /* 0x004fc800008e0600 */
[----:B------:R-:W-:Y:S01]  /*3dad0*/  IMAD.MOV.U32 R9, RZ, RZ, R151 ;  /* 0x000000ffff097224 */ /* 0x000fe200078e0097 */
[----:B------:R1:W-:Y:S01]  /*3dae0*/  STL [R1+0x14ec], R151 ;  /* 0x0014ec9701007387 */ /* 0x0003e20000100800 */
[----:B------:R-:W-:-:S03]  /*3daf0*/  IMAD.X R158, R158, 0x1, R0, P2 ;  /* 0x000000019e9e7824 */ /* 0x000fc600010e0600 */
[----:B------:R-:W-:Y:S04]  /*3db00*/  STL [R1+0x14f8], R153 ;  /* 0x0014f89901007387 */ /* 0x000fe80000100800 */
[----:B------:R2:W-:Y:S04]  /*3db10*/  LDGSTS.E [R5+0x4], desc[UR60][R8.64], P0 ;  /* 0x0000400008057fae */ /* 0x0005e8000812187c */
[----:B-1----:R-:W3:Y:S04]  /*3db20*/  LDL.LU R151, [R1+0x1508] ;  /* 0x0015080001977983 */ /* 0x002ee80000300800 */
[----:B------:R1:W-:Y:S04]  /*3db30*/  STL [R1+0x14f4], R158 ;  /* 0x0014f49e01007387 */ /* 0x0003e80000100800 */
[----:B------:R-:W4:Y:S01]  /*3db40*/  LDL.LU R7, [R1+0x1510] ;  /* 0x0015100001077983 */ /* 0x000f220000300800 */
[----:B--2---:R-:W-:-:S03]  /*3db50*/  IMAD.MOV.U32 R9, RZ, RZ, R158 ;  /* 0x000000ffff097224 */ /* 0x004fc600078e009e */
[----:B-1----:R-:W2:Y:S01]  /*3db60*/  LDL.LU R158, [R1+0x1504] ;  /* 0x00150400019e7983 */ /* 0x002ea20000300800 */
[----:B------:R-:W-:-:S03]  /*3db70*/  MOV R8, R153 ;  /* 0x0000009900087202 */ /* 0x000fc60000000f00 */
[----:B------:R-:W2:Y:S04]  /*3db80*/  LDL.LU R153, [R1+0x150c] ;  /* 0x00150c0001997983 */ /* 0x000ea80000300800 */
[----:B------:R1:W-:Y:S01]  /*3db90*/  LDGSTS.E [R5+0x4004], desc[UR60][R8.64], P0 ;  /* 0x0400400008057fae */ /* 0x0003e2000812187c */
[----:B------:R-:W-:-:S05]  /*3dba0*/  IADD3 R156, P1, R156, R2, RZ ;  /* 0x000000029c9c7210 */ /* 0x000fca0007f3e0ff */
[----:B------:R-:W-:Y:S01]  /*3dbb0*/  IMAD.X R157, R157, 0x1, R0, P1 ;  /* 0x000000019d9d7824 */ /* 0x000fe200008e0600 */
[----:B------:R-:W-:Y:S01]  /*3dbc0*/  STL [R1+0x1500], R156 ;  /* 0x0015009c01007387 */ /* 0x000fe20000100800 */
[----:B-1----:R-:W-:Y:S02]  /*3dbd0*/  IMAD.MOV.U32 R8, RZ, RZ, R156 ;  /* 0x000000ffff087224 */ /* 0x002fe400078e009c */
[----:B------:R-:W-:Y:S01]  /*3dbe0*/  IMAD.MOV.U32 R9, RZ, RZ, R157 ;  /* 0x000000ffff097224 */ /* 0x000fe200078e009d */
[----:B------:R1:W-:Y:S04]  /*3dbf0*/  STL [R1+0x14fc], R157 ;  /* 0x0014fc9d01007387 */ /* 0x0003e80000100800 */
[----:B------:R2:W-:Y:S04]  /*3dc00*/  LDGSTS.E [R5+0x8004], desc[UR60][R8.64], P0 ;  /* 0x0800400008057fae */ /* 0x0005e8000812187c */
[----:B-1----:R-:W2:Y:S04]  /*3dc10*/  LDL.LU R157, [R1+0x1514] ;  /* 0x00151400019d7983 */ /* 0x002ea80000300800 */
[----:B------:R-:W2:Y:S04]  /*3dc20*/  LDL.LU R156, [R1+0x1518] ;  /* 0x00151800019c7983 */ /* 0x000ea80000300800 */
[----:B------:R-:W2:Y:S04]  /*3dc30*/  LDL.LU R251, [R1+0x151c] ;  /* 0x00151c0001fb7983 */ /* 0x000ea80000300800 */
[----:B------:R-:W2:Y:S01]  /*3dc40*/  LDL.LU R235, [R1+0x1520] ;  /* 0x0015200001eb7983 */ /* 0x000ea20000300800 */
[----:B---3--:R-:W-:-:S05]  /*3dc50*/  IADD3 R151, P2, R151, R2, RZ ;  /* 0x0000000297977210 */ /* 0x008fca0007f5e0ff */
[----:B------:R1:W-:Y:S01]  /*3dc60*/  STL [R1+0x1508], R151 ;  /* 0x0015089701007387 */ /* 0x0003e20000100800 */
[----:B----4-:R-:W-:Y:S01]  /*3dc70*/  IADD3 R7, P3, R7, R2, RZ ;  /* 0x0000000207077210 */ /* 0x010fe20007f7e0ff */
[----:B--2---:R-:W-:Y:S01]  /*3dc80*/  IMAD.X R158, R158, 0x1, R0, P2 ;  /* 0x000000019e9e7824 */ /* 0x004fe200010e0600 */
[----:B------:R-:W-:-:S03]  /*3dc90*/  MOV R8, R151 ;  /* 0x0000009700087202 */ /* 0x000fc60000000f00 */
        /* <DEDUP_REMOVED lines=15> */
[----:B-1----:R-:W3:Y:S05]  /*3dd90*/  LDL.LU R153, [R1+0x1538] ;  /* 0x0015380001997983 */ /* 0x002eea0000300800 */
[----:B------:R1:W-:Y:S01]  /*3dda0*/  LDGSTS.E [R5+0x8], desc[UR60][R8.64], P1 ;  /* 0x0000800008057fae */ /* 0x0003e2000892187c */
[----:B------:R-:W-:-:S05]  /*3ddb0*/  IADD3 R156, P0, R156, R2, RZ ;  /* 0x000000029c9c7210 */ /* 0x000fca0007f1e0ff */
[----:B------:R-:W-:Y:S01]  /*3ddc0*/  IMAD.X R157, R157, 0x1, R0, P0 ;  /* 0x000000019d9d7824 */ /* 0x000fe200000e0600 */
[----:B------:R-:W-:Y:S01]  /*3ddd0*/  IADD3 R235, P2, R235, R2, RZ ;  /* 0x00000002ebeb7210 */ /* 0x000fe20007f5e0ff */
[----:B------:R1:W-:Y:S02]  /*3dde0*/  STL [R1+0x1518], R156 ;  /* 0x0015189c01007387 */ /* 0x0003e40000100800 */
[----:B-1----:R-:W-:Y:S02]  /*3ddf0*/  IMAD.MOV.U32 R8, RZ, RZ, R156 ;  /* 0x000000ffff087224 */ /* 0x002fe400078e009c */
[----:B------:R1:W-:Y:S01]  /*3de00*/  STL [R1+0x1514], R157 ;  /* 0x0015149d01007387 */ /* 0x0003e20000100800 */
[----:B------:R-:W-:-:S03]  /*3de10*/  IMAD.X R251, R251, 0x1, R0, P2 ;  /* 0x00000001fbfb7824 */ /* 0x000fc600010e0600 */
[----:B------:R-:W-:Y:S01]  /*3de20*/  STL [R1+0x1520], R235 ;  /* 0x001520eb01007387 */ /* 0x000fe20000100800 */
[----:B------:R-:W-:-:S03]  /*3de30*/  MOV R9, R157 ;  /* 0x0000009d00097202 */ /* 0x000fc60000000f00 */
[----:B------:R-:W3:Y:S04]  /*3de40*/  LDL.LU R156, [R1+0x152c] ;  /* 0x00152c00019c7983 */ /* 0x000ee80000300800 */
[----:B------:R-:W-:Y:S04]  /*3de50*/  STL [R1+0x151c], R251 ;  /* 0x00151cfb01007387 */ /* 0x000fe80000100800 */
[----:B-1----:R-:W3:Y:S04]  /*3de60*/  LDL.LU R157, [R1+0x1534] ;  /* 0x00153400019d7983 */ /* 0x002ee80000300800 */
        /* <DEDUP_REMOVED lines=16> */
[----:B---3--:R-:W-:-:S05]  /*3df70*/  IADD3 R7, P1, R7, R2, RZ ;  /* 0x0000000207077210 */ /* 0x008fca0007f3e0ff */
[----:B------:R-:W-:Y:S02]  /*3df80*/  ISETP.NE.U32.AND P0, PT, RZ, UR5, PT ;  /* 0x00000005ff007c0c */ /* 0x000fe4000bf05070 */
[----:B------:R-:W-:Y:S01]  /*3df90*/  IADD3 R153, P2, R153, R2, RZ ;  /* 0x0000000299997210 */ /* 0x000fe20007f5e0ff */
[----:B------:R-:W-:Y:S01]  /*3dfa0*/  STL [R1+0x1530], R7 ;  /* 0x0015300701007387 */ /* 0x000fe20000100800 */
[----:B--2---:R-:W-:Y:S02]  /*3dfb0*/  IMAD.MOV.U32 R8, RZ, RZ, R7 ;  /* 0x000000ffff087224 */ /* 0x004fe400078e0007 */
[----:B------:R-:W-:-:S04]  /*3dfc0*/  IMAD.X R156, R156, 0x1, R0, P1 ;  /* 0x000000019c9c7824 */ /* 0x000fc800008e0600 */
[----:B------:R-:W-:Y:S01]  /*3dfd0*/  IMAD.MOV.U32 R9, RZ, RZ, R156 ;  /* 0x000000ffff097224 */ /* 0x000fe200078e009c */
[----:B------:R1:W-:Y:S01]  /*3dfe0*/  STL [R1+0x152c], R156 ;  /* 0x00152c9c01007387 */ /* 0x0003e20000100800 */
[----:B------:R-:W-:-:S03]  /*3dff0*/  IADD3.X R157, R157, R0, RZ, P2, !PT ;  /* 0x000000009d9d7210 */ /* 0x000fc600017fe4ff */
        /* <DEDUP_REMOVED lines=13> */
[----:B-1----:R-:W-:-:S03]  /*3e0d0*/  IMAD.MOV.U32 R8, RZ, RZ, R151 ;  /* 0x000000ffff087224 */ /* 0x002fc600078e0097 */
[----:B------:R1:W-:Y:S01]  /*3e0e0*/  STL [R1+0x153c], R158 ;  /* 0x00153c9e01007387 */ /* 0x0003e20000100800 */
[----:B------:R-:W-:Y:S01]  /*3e0f0*/  MOV R9, R158 ;  /* 0x0000009e00097202 */ /* 0x000fe20000000f00 */
[----:B------:R-:W-:Y:S02]  /*3e100*/  UISETP.GT.AND UP1, UPT, UR7, 0x24, UPT ;  /* 0x000000240700788c */ /* 0x000fe4000bf24270 */
[----:B-1----:R-:W4:Y:S04]  /*3e110*/  LDL.LU R158, [R1+0x18d4] ;  /* 0x0018d400019e7983 */ /* 0x002f280000300800 */
[----:B------:R-:W4:Y:S04]  /*3e120*/  LDL.LU R151, [R1+0x18d8] ;  /* 0x0018d80001977983 */ /* 0x000f280000300800 */
[----:B------:R-:W4:Y:S04]  /*3e130*/  LDL.LU R251, [R1+0x18dc] ;  /* 0x0018dc0001fb7983 */ /* 0x000f280000300800 */
[----:B------:R-:W4:Y:S01]  /*3e140*/  LDL.LU R235, [R1+0x18e0] ;  /* 0x0018e00001eb7983 */ /* 0x000f220000300800 */
[----:B------:R-:W-:-:S03]  /*3e150*/  USEL UR5, URZ, 0x4, !UP1 ;  /* 0x000000043f057887 */ /* 0x000fc6000c800000 */
[----:B------:R1:W-:Y:S01]  /*3e160*/  LDGSTS.E [R5+0x800c], desc[UR60][R8.64], P0 ;  /* 0x0800c00008057fae */ /* 0x0003e2000812187c */
[----:B------:R-:W-:Y:S01]  /*3e170*/  USEL UR5, UR5, URZ, !UP0 ;  /* 0x0000003f05057287 */ /* 0x000fe2000c000000 */
[----:B---3--:R-:W-:-:S05]  /*3e180*/  IADD3 R156, P2, R156, R2, RZ ;  /* 0x000000029c9c7210 */ /* 0x008fca0007f5e0ff */
[----:B------:R3:W-:Y:S01]  /*3e190*/  STL [R1+0x1548], R156 ;  /* 0x0015489c01007387 */ /* 0x0007e20000100800 */
[----:B------:R-:W-:Y:S01]  /*3e1a0*/  IADD3 R7, P3, R7, R2, RZ ;  /* 0x0000000207077210 */ /* 0x000fe20007f7e0ff */
[----:B--2---:R-:W-:Y:S02]  /*3e1b0*/  IMAD.X R157, R157, 0x1, R0, P2 ;  /* 0x000000019d9d7824 */ /* 0x004fe400010e0600 */
[----:B-1----:R-:W-:Y:S02]  /*3e1c0*/  IMAD.MOV.U32 R8, RZ, RZ, R156 ;  /* 0x000000ffff087224 */ /* 0x002fe400078e009c */
[----:B------:R-:W-:Y:S01]  /*3e1d0*/  IMAD.X R153, R153, 0x1, R0, P3 ;  /* 0x0000000199997824 */ /* 0x000fe200018e0600 */
[----:B------:R1:W-:Y:S04]  /*3e1e0*/  STL [R1+0x1544], R157 ;  /* 0x0015449d01007387 */ /* 0x0003e80000100800 */
[----:B------:R2:W-:Y:S01]  /*3e1f0*/  STL [R1+0x18d0], R7 ;  /* 0x0018d00701007387 */ /* 0x0005e20000100800 */
[----:B------:R-:W-:-:S03]  /*3e200*/  IMAD.MOV.U32 R9, RZ, RZ, R157 ;  /* 0x000000ffff097224 */ /* 0x000fc600078e009d */
[----:B---3--:R-:W3:Y:S01]  /*3e210*/  LDL.LU R156, [R1+0x18e8] ;  /* 0x0018e800019c7983 */ /* 0x008ee20000300800 */
[----:B------:R-:W-:-:S03]  /*3e220*/  ISETP.NE.U32.AND P1, PT, RZ, UR5, PT ;  /* 0x00000005ff007c0c */ /* 0x000fc6000bf25070 */
[----:B------:R2:W-:Y:S04]  /*3e230*/  STL [R1+0x18cc], R153 ;  /* 0x0018cc9901007387 */ /* 0x0005e80000100800 */
[----:B-1----:R-:W3:Y:S04]  /*3e240*/  LDL.LU R157, [R1+0x18e4] ;  /* 0x0018e400019d7983 */ /* 0x002ee80000300800 */
[----:B------:R1:W-:Y:S02]  /*3e250*/  LDGSTS.E [R5+0xc00c], desc[UR60][R8.64], P0 ;  /* 0x0c00c00008057fae */ /* 0x0003e4000812187c */
[----:B-1----:R-:W-:-:S02]  /*3e260*/  IMAD.MOV.U32 R8, RZ, RZ, R7 ;  /* 0x000000ffff087224 */ /* 0x002fc400078e0007 */
[----:B------:R-:W-:Y:S01]  /*3e270*/  IMAD.MOV.U32 R9, RZ, RZ, R153 ;  /* 0x000000ffff097224 */ /* 0x000fe200078e0099 */
[----:B--2---:R-:W2:Y:S04]  /*3e280*/  LDL.LU R7, [R1+0x18f0] ;  /* 0x0018f00001077983 */ /* 0x004ea80000300800 */
[----:B------:R-:W2:Y:S04]  /*3e290*/  LDL.LU R153, [R1+0x18f8] ;  /* 0x0018f80001997983 */ /* 0x000ea80000300800 */
[----:B------:R1:W-:Y:S01]  /*3e2a0*/  LDGSTS.E [R5+0x10000], desc[UR60][R8.64], P1 ;  /* 0x1000000008057fae */ /* 0x0003e2000892187c */
[----:B----4-:R-:W-:-:S04]  /*3e2b0*/  IADD3 R151, P0, R151, R2, RZ ;  /* 0x0000000297977210 */ /* 0x010fc80007f1e0ff */
[----:B------:R-:W-:Y:S01]  /*3e2c0*/  IADD3.X R158, R158, R0, RZ, P0, !PT ;  /* 0x000000009e9e7210 */ /* 0x000fe200007fe4ff */
[----:B------:R4:W-:Y:S01]  /*3e2d0*/  STL [R1+0x18d8], R151 ;  /* 0x0018d89701007387 */ /* 0x0009e20000100800 */
[----:B------:R-:W-:-:S03]  /*3e2e0*/  IADD3 R235, P2, R235, R2, RZ ;  /* 0x00000002ebeb7210 */ /* 0x000fc60007f5e0ff */
[----:B------:R4:W-:Y:S01]  /*3e2f0*/  STL [R1+0x18d4], R158 ;  /* 0x0018d49e01007387 */ /* 0x0009e20000100800 */
[----:B-1----:R-:W-:Y:S02]  /*3e300*/  IMAD.MOV.U32 R8, RZ, RZ, R151 ;  /* 0x000000ffff087224 */ /* 0x002fe400078e0097 */
[----:B------:R-:W-:Y:S01]  /*3e310*/  IMAD.X R251, R251, 0x1, R0, P2 ;  /* 0x00000001fbfb7824 */ /* 0x000fe200010e0600 */
[----:B------:R-:W-:Y:S04]  /*3e320*/  STL [R1+0x18e0], R235 ;  /* 0x0018e0eb01007387 */ /* 0x000fe80000100800 */
[----:B----4-:R-:W4:Y:S01]  /*3e330*/  LDL.LU R151, [R1+0x18ec] ;  /* 0x0018ec0001977983 */ /* 0x010f220000300800 */
[----:B------:R-:W-:-:S03]  /*3e340*/  IMAD.MOV.U32 R9, RZ, RZ, R158 ;  /* 0x000000ffff097224 */ /* 0x000fc600078e009e */
[----:B------:R-:W-:Y:S04]  /*3e350*/  STL [R1+0x18dc], R251 ;  /* 0x0018dcfb01007387 */ /* 0x000fe80000100800 */
[----:B------:R-:W4:Y:S01]  /*3e360*/  LDL.LU R158, [R1+0x18f4] ;  /* 0x0018f400019e7983 */ /* 0x000f220000300800 */
[----:B------:R-:W-:-:S03]  /*3e370*/  UISETP.GT.AND UP1, UPT, UR7, 0x25, UPT ;  /* 0x000000250700788c */ /* 0x000fc6000bf24270 */
[----:B------:R1:W-:Y:S01]  /*3e380*/  LDGSTS.E [R5+0x14000], desc[UR60][R8.64], P1 ;  /* 0x1400000008057fae */ /* 0x0003e2000892187c */
[----:B------:R-:W-:Y:S01]  /*3e390*/  USEL UR5, URZ, 0x4, !UP1 ;  /* 0x000000043f057887 */ /* 0x000fe2000c800000 */
[----:B-1----:R-:W-:Y:S02]  /*3e3a0*/  IMAD.MOV.U32 R8, RZ, RZ, R235 ;  /* 0x000000ffff087224 */ /* 0x002fe400078e00eb */
[----:B------:R-:W-:Y:S01]  /*3e3b0*/  IMAD.MOV.U32 R9, RZ, RZ, R251 ;  /* 0x000000ffff097224 */ /* 0x000fe200078e00fb */
[----:B------:R-:W-:-:S04]  /*3e3c0*/  USEL UR5, UR5, URZ, !UP0 ;  /* 0x0000003f05057287 */ /* 0x000fc8000c000000 */
[----:B------:R1:W-:Y:S01]  /*3e3d0*/  LDGSTS.E [R5+0x18000], desc[UR60][R8.64], P1 ;  /* 0x1800000008057fae */ /* 0x0003e2000892187c */
[----:B---3--:R-:W-:-:S04]  /*3e3e0*/  IADD3 R156, P0, R156, R2, RZ ;  /* 0x000000029c9c7210 */ /* 0x008fc80007f1e0ff */
[----:B-1----:R-:W-:Y:S01]  /*3e3f0*/  MOV R8, R156 ;  /* 0x0000009c00087202 */ /* 0x002fe20000000f00 */
[----:B------:R-:W-:Y:S01]  /*3e400*/  IMAD.X R157, R157, 0x1, R0, P0 ;  /* 0x000000019d9d7824 */ /* 0x000fe200000e0600 */
[----:B------:R-:W-:Y:S03]  /*3e410*/  STL [R1+0x18e8], R156 ;  /* 0x0018e89c01007387 */ /* 0x000fe60000100800 */
[----:B------:R-:W-:Y:S01]  /*3e420*/  IMAD.MOV.U32 R9, RZ, RZ, R157 ;  /* 0x000000ffff097224 */ /* 0x000fe200078e009d */
[----:B------:R1:W-:Y:S01]  /*3e430*/  STL [R1+0x18e4], R157 ;  /* 0x0018e49d01007387 */ /* 0x0003e20000100800 */
[----:B------:R-:W-:-:S03]  /*3e440*/  ISETP.NE.U32.AND P0, PT, RZ, UR5, PT ;  /* 0x00000005ff007c0c */ /* 0x000fc6000bf05070 */
[----:B------:R3:W-:Y:S04]  /*3e450*/  LDGSTS.E [R5+0x1c000], desc[UR60][R8.64], P1 ;  /* 0x1c00000008057fae */ /* 0x0007e8000892187c */
[----:B-1----:R-:W4:Y:S04]  /*3e460*/  LDL.LU R157, [R1+0x18fc] ;  /* 0x0018fc00019d7983 */ /* 0x002f280000300800 */
[----:B------:R-:W4:Y:S01]  /*3e470*/  LDL.LU R156, [R1+0x1900] ;  /* 0x00190000019c7983 */ /* 0x000f220000300800 */
[-C--:B--2---:R-:W-:Y:S02]  /*3e480*/  IADD3 R7, P1, R7, R2.reuse, RZ ;  /* 0x0000000207077210 */ /* 0x084fe40007f3e0ff */
[----:B------:R-:W-:-:S03]  /*3e490*/  IADD3 R153, P2, R153, R2, RZ ;  /* 0x0000000299997210 */ /* 0x000fc60007f5e0ff */
[----:B------:R-:W-:Y:S01]  /*3e4a0*/  STL [R1+0x18f0], R7 ;  /* 0x0018f00701007387 */ /* 0x000fe20000100800 */
[----:B---3--:R-:W-:Y:S02]  /*3e4b0*/  IMAD.MOV.U32 R8, RZ, RZ, R7 ;  /* 0x000000ffff087224 */ /* 0x008fe400078e0007 */
[----:B----4-:R-:W-:-:S04]  /*3e4c0*/  IMAD.X R151, R151, 0x1, R0, P1 ;  /* 0x0000000197977824 */ /* 0x010fc800008e0600 */
        /* <DEDUP_REMOVED lines=8> */
[----:B--2---:R-:W-:-:S03]  /*3e550*/  MOV R9, R158 ;  /* 0x0000009e00097202 */ /* 0x004fc60000000f00 */
[----:B-1----:R-:W2:Y:S01]  /*3e560*/  LDL.LU R158, [R1+0x1904] ;  /* 0x00190400019e7983 */ /* 0x002ea20000300800 */
[----:B------:R-:W-:-:S03]  /*3e570*/  IMAD.MOV.U32 R8, RZ, RZ, R153 ;  /* 0x000000ffff087224 */ /* 0x000fc600078e0099 */
        /* <DEDUP_REMOVED lines=16> */
[--C-:B--2---:R-:W-:Y:S02]  /*3e680*/  IMAD.X R158, R158, 0x1, R0.reuse, P2 ;  /* 0x000000019e9e7824 */ /* 0x104fe400010e0600 */
[----:B------:R-:W-:Y:S02]  /*3e690*/  IMAD.MOV.U32 R8, RZ, RZ, R151 ;  /* 0x000000ffff087224 */ /* 0x000fe400078e0097 */
[----:B------:R-:W-:Y:S01]  /*3e6a0*/  IMAD.X R153, R153, 0x1, R0, P3 ;  /* 0x0000000199997824 */ /* 0x000fe200018e0600 */
[----:B------:R2:W-:Y:S04]  /*3e6b0*/  STL [R1+0x1904], R158 ;  /* 0x0019049e01007387 */ /* 0x0005e80000100800 */
[----:B------:R3:W-:Y:S04]  /*3e6c0*/  STL [R1+0x1910], R7 ;  /* 0x0019100701007387 */ /* 0x0007e80000100800 */
[----:B-1----:R-:W4:Y:S01]  /*3e6d0*/  LDL.LU R151, [R1+0x1928] ;  /* 0x0019280001977983 */ /* 0x002f220000300800 */
[----:B------:R-:W-:-:S03]  /*3e6e0*/  MOV R9, R158 ;  /* 0x0000009e00097202 */ /* 0x000fc60000000f00 */
        /* <DEDUP_REMOVED lines=17> */
[----:B------:R-:W-:Y:S01]  /*3e800*/  IMAD.X R251, R251, 0x1, R0, P2 ;  /* 0x00000001fbfb7824 */ /* 0x000fe200010e0600 */
[----:B------:R1:W-:Y:S01]  /*3e810*/  STL [R1+0x1914], R157 ;  /* 0x0019149d01007387 */ /* 0x0003e20000100800 */
[----:B------:R-:W-:-:S03]  /*3e820*/  IMAD.MOV.U32 R9, RZ, RZ, R157 ;  /* 0x000000ffff097224 */ /* 0x000fc600078e009d */
[----:B------:R-:W-:Y:S04]  /*3e830*/  STL [R1+0x1920], R235 ;  /* 0x001920eb01007387 */ /* 0x000fe80000100800 */
[----:B------:R-:W3:Y:S04]  /*3e840*/  LDL.LU R156, [R1+0x192c] ;  /* 0x00192c00019c7983 */ /* 0x000ee80000300800 */
[----:B------:R-:W-:Y:S04]  /*3e850*/  STL [R1+0x191c], R251 ;  /* 0x00191cfb01007387 */ /* 0x000fe80000100800 */
[----:B-1----:R-:W3:Y:S04]  /*3e860*/  LDL.LU R157, [R1+0x1934] ;  /* 0x00193400019d7983 */ /* 0x002ee80000300800 */
[----:B------:R1:W-:Y:S02]  /*3e870*/  LDGSTS.E [R5+0x14008], desc[UR60][R8.64], P1 ;  /* 0x1400800008057fae */ /* 0x0003e4000892187c */
[----:B-1----:R-:W-:Y:S01]  /*3e880*/  MOV R8, R235 ;  /* 0x000000eb00087202 */ /* 0x002fe20000000f00 */
        /* <DEDUP_REMOVED lines=18> */
[----:B--2---:R-:W-:Y:S01]  /*3e9b0*/  MOV R8, R7 ;  /* 0x0000000700087202 */ /* 0x004fe20000000f00 */
        /* <DEDUP_REMOVED lines=26> */
[----:B------:R-:W-:-:S04]  /*3eb60*/  USEL UR5, URZ, 0x4, !UP1 ;  /* 0x000000043f057887 */ /* 0x000fc8000c800000 */
[----:B------:R-:W-:-:S06]  /*3eb70*/  USEL UR5, UR5, URZ, !UP0 ;  /* 0x0000003f05057287 */ /* 0x000fcc000c000000 */
[----:B------:R-:W-:Y:S02]  /*3eb80*/  ISETP.NE.U32.AND P1, PT, RZ, UR5, PT ;  /* 0x00000005ff007c0c */ /* 0x000fe4000bf25070 */
[----:B---3--:R-:W-:-:S05]  /*3eb90*/  IADD3 R156, P2, R156, R2, RZ ;  /* 0x000000029c9c7210 */ /* 0x008fca0007f5e0ff */
[----:B------:R1:W-:Y:S01]  /*3eba0*/  STL [R1+0x1948], R156 ;  /* 0x0019489c01007387 */ /* 0x0003e20000100800 */
[----:B------:R-:W-:Y:S02]  /*3ebb0*/  IADD3 R7, P3, R7, R2, RZ ;  /* 0x0000000207077210 */ /* 0x000fe40007f7e0ff */
[----:B--2---:R-:W-:Y:S01]  /*3ebc0*/  IADD3.X R157, R157, R0, RZ, P2, !PT ;  /* 0x000000009d9d7210 */ /* 0x004fe200017fe4ff */
[----:B----4-:R-:W-:Y:S02]  /*3ebd0*/  IMAD.MOV.U32 R8, RZ, RZ, R156 ;  /* 0x000000ffff087224 */ /* 0x010fe400078e009c */
[----:B------:R-:W-:Y:S02]  /*3ebe0*/  IMAD.X R153, R153, 0x1, R0, P3 ;  /* 0x0000000199997824 */ /* 0x000fe400018e0600 */
[----:B------:R2:W-:Y:S04]  /*3ebf0*/  STL [R1+0x1944], R157 ;  /* 0x0019449d01007387 */ /* 0x0005e80000100800 */
[----:B------:R3:W-:Y:S01]  /*3ec00*/  STL [R1+0x1cd0], R7 ;  /* 0x001cd00701007387 */ /* 0x0007e20000100800 */
[----:B------:R-:W-:-:S03]  /*3ec10*/  IMAD.MOV.U32 R9, RZ, RZ, R157 ;  /* 0x000000ffff097224 */ /* 0x000fc600078e009d */
[----:B-1----:R-:W4:Y:S04]  /*3ec20*/  LDL.LU R156, [R1+0x1ce8] ;  /* 0x001ce800019c7983 */ /* 0x002f280000300800 */
[----:B------:R1:W-:Y:S04]  /*3ec30*/  STL [R1+0x1ccc], R153 ;  /* 0x001ccc9901007387 */ /* 0x0003e80000100800 */
[----:B--2---:R-:W2:Y:S04]  /*3ec40*/  LDL.LU R157, [R1+0x1ce4] ;  /* 0x001ce400019d7983 */ /* 0x004ea80000300800 */
[----:B------:R3:W-:Y:S02]  /*3ec50*/  LDGSTS.E [R5+0x1c00c], desc[UR60][R8.64], P0 ;  /* 0x1c00c00008057fae */ /* 0x0007e4000812187c */
[----:B---3--:R-:W-:-:S02]  /*3ec60*/  IMAD.MOV.U32 R8, RZ, RZ, R7 ;  /* 0x000000ffff087224 */ /* 0x008fc400078e0007 */
[----:B------:R-:W-:Y:S01]  /*3ec70*/  IMAD.MOV.U32 R9, RZ, RZ, R153 ;  /* 0x000000ffff097224 */ /* 0x000fe200078e0099 */
[----:B------:R-:W3:Y:S04]  /*3ec80*/  LDL.LU R7, [R1+0x1cf0] ;  /* 0x001cf00001077983 */ /* 0x000ee80000300800 */
[----:B-1----:R-:W3:Y:S04]  /*3ec90*/  LDL.LU R153, [R1+0x1cf8] ;  /* 0x001cf80001997983 */ /* 0x002ee80000300800 */
[----:B------:R1:W-:Y:S01]  /*3eca0*/  LDGSTS.E [R5+0x20000], desc[UR60][R8.64], P1 ;  /* 0x2000000008057fae */ /* 0x0003e2000892187c */
[----:B------:R-:W-:-:S05]  /*3ecb0*/  IADD3 R151, P0, R151, R2, RZ ;  /* 0x0000000297977210 */ /* 0x000fca0007f1e0ff */
[----:B------:R-:W-:Y:S01]  /*3ecc0*/  IMAD.X R158, R158, 0x1, R0, P0 ;  /* 0x000000019e9e7824 */ /* 0x000fe200000e0600 */
[----:B------:R-:W-:Y:S01]  /*3ecd0*/  IADD3 R235, P2, R235, R2, RZ ;  /* 0x00000002ebeb7210 */ /* 0x000fe20007f5e0ff */
[----:B------:R1:W-:Y:S02]  /*3ece0*/  STL [R1+0x1cd8], R151 ;  /* 0x001cd89701007387 */ /* 0x0003e40000100800 */
[----:B-1----:R-:W-:Y:S01]  /*3ecf0*/  IMAD.MOV.U32 R8, RZ, RZ, R151 ;  /* 0x000000ffff087224 */ /* 0x002fe200078e0097 */
[----:B------:R-:W-:Y:S01]  /*3ed00*/  IADD3.X R251, R251, R0, RZ, P2, !PT ;  /* 0x00000000fbfb7210 */ /* 0x000fe200017fe4ff */
[----:B------:R1:W-:Y:S04]  /*3ed10*/  STL [R1+0x1cd4], R158 ;  /* 0x001cd49e01007387 */ /* 0x0003e80000100800 */
[----:B------:R-:W-:Y:S04]  /*3ed20*/  STL [R1+0x1ce0], R235 ;  /* 0x001ce0eb01007387 */ /* 0x000fe80000100800 */
[----:B------:R-:W3:Y:S01]  /*3ed30*/  LDL.LU R151, [R1+0x1cec] ;  /* 0x001cec0001977983 */ /* 0x000ee20000300800 */
[----:B------:R-:W-:-:S03]  /*3ed40*/  IMAD.MOV.U32 R9, RZ, RZ, R158 ;  /* 0x000000ffff097224 */ /* 0x000fc600078e009e */
[----:B------:R-:W-:Y:S04]  /*3ed50*/  STL [R1+0x1cdc], R251 ;  /* 0x001cdcfb01007387 */ /* 0x000fe80000100800 */
[----:B-1----:R-:W3:Y:S01]  /*3ed60*/  LDL.LU R158, [R1+0x1cf4] ;  /* 0x001cf400019e7983 */ /* 0x002ee20000300800 */
[----:B------:R-:W-:-:S03]  /*3ed70*/  UISETP.GT.AND UP1, UPT, UR7, 0x45, UPT ;  /* 0x000000450700788c */ /* 0x000fc6000bf24270 */
[----:B------:R1:W-:Y:S01]  /*3ed80*/  LDGSTS.E [R5+0x24000], desc[UR60][R8.64], P1 ;  /* 0x2400000008057fae */ /* 0x0003e2000892187c */
[----:B------:R-:W-:Y:S01]  /*3ed90*/  USEL UR5, URZ, 0x4, !UP1 ;  /* 0x000000043f057887 */ /* 0x000fe2000c800000 */
[----:B-1----:R-:W-:Y:S02]  /*3eda0*/  IMAD.MOV.U32 R8, RZ, RZ, R235 ;  /* 0x000000ffff087224 */ /* 0x002fe400078e00eb */
[----:B------:R-:W-:Y:S01]  /*3edb0*/  IMAD.MOV.U32 R9, RZ, RZ, R251 ;  /* 0x000000ffff097224 */ /* 0x000fe200078e00fb */
[----:B------:R-:W-:-:S04]  /*3edc0*/  USEL UR5, UR5, URZ, !UP0 ;  /* 0x0000003f05057287 */ /* 0x000fc8000c000000 */
[----:B------:R1:W-:Y:S01]  /*3edd0*/  LDGSTS.E [R5+0x28000], desc[UR60][R8.64], P1 ;  /* 0x2800000008057fae */ /* 0x0003e2000892187c */
[----:B----4-:R-:W-:-:S05]  /*3ede0*/  IADD3 R156, P0, R156, R2, RZ ;  /* 0x000000029c9c7210 */ /* 0x010fca0007f1e0ff */
[----:B--2---:R-:W-:Y:S02]  /*3edf0*/  IMAD.X R157, R157, 0x1, R0, P0 ;  /* 0x000000019d9d7824 */ /* 0x004fe400000e0600 */
[----:B-1----:R-:W-:Y:S01]  /*3ee00*/  IMAD.MOV.U32 R8, RZ, RZ, R156 ;  /* 0x000000ffff087224 */ /* 0x002fe200078e009c */
[----:B------:R-:W-:Y:S02]  /*3ee10*/  STL [R1+0x1ce8], R156 ;  /* 0x001ce89c01007387 */ /* 0x000fe40000100800 */
[----:B------:R-:W-:Y:S02]  /*3ee20*/  MOV R9, R157 ;  /* 0x0000009d00097202 */ /* 0x000fe40000000f00 */
[----:B------:R1:W-:Y:S01]  /*3ee30*/  STL [R1+0x1ce4], R157 ;  /* 0x001ce49d01007387 */ /* 0x0003e20000100800 */
[----:B------:R-:W-:-:S03]  /*3ee40*/  ISETP.NE.U32.AND P0, PT, RZ, UR5, PT ;  /* 0x00000005ff007c0c */ /* 0x000fc6000bf05070 */
[----:B------:R2:W-:Y:S04]  /*3ee50*/  LDGSTS.E [R5+0x2c000], desc[UR60][R8.64], P1 ;  /* 0x2c00000008057fae */ /* 0x0005e8000892187c */
[----:B-1----:R-:W4:Y:S01]  /*3ee60*/  LDL.LU R157, [R1+0x1cfc] ;  /* 0x001cfc00019d7983 */ /* 0x002f220000300800 */
[----:B---3--:R-:W-:-:S03]  /*3ee70*/  IADD3 R7, P1, R7, R2, RZ ;  /* 0x0000000207077210 */ /* 0x008fc60007f3e0ff */
[----:B------:R-:W3:Y:S01]  /*3ee80*/  LDL.LU R156, [R1+0x1d00] ;  /* 0x001d0000019c7983 */ /* 0x000ee20000300800 */
[----:B------:R-:W-:Y:S01]  /*3ee90*/  IADD3 R153, P2, R153, R2, RZ ;  /* 0x0000000299997210 */ /* 0x000fe20007f5e0ff */
[----:B--2---:R-:W-:Y:S02]  /*3eea0*/  IMAD.MOV.U32 R8, RZ, RZ, R7 ;  /* 0x000000ffff087224 */ /* 0x004fe400078e0007 */
[----:B------:R-:W-:Y:S01]  /*3eeb0*/  STL [R1+0x1cf0], R7 ;  /* 0x001cf00701007387 */ /* 0x000fe20000100800 */
[----:B------:R-:W-:-:S04]  /*3eec0*/  IMAD.X R151, R151, 0x1, R0, P1 ;  /* 0x0000000197977824 */ /* 0x000fc800008e0600 */
        /* <DEDUP_REMOVED lines=8> */
[----:B--2---:R-:W-:-:S03]  /*3ef50*/  IMAD.MOV.U32 R9, RZ, RZ, R158 ;  /* 0x000000ffff097224 */ /* 0x004fc600078e009e */
[----:B-1----:R-:W2:Y:S01]  /*3ef60*/  LDL.LU R158, [R1+0x1d04] ;  /* 0x001d0400019e7983 */ /* 0x002ea20000300800 */
[----:B------:R-:W-:-:S03]  /*3ef70*/  IMAD.MOV.U32 R8, RZ, RZ, R153 ;  /* 0x000000ffff087224 */ /* 0x000fc600078e0099 */
[----:B------:R-:W2:Y:S04]  /*3ef80*/  LDL.LU R153, [R1+0x1d0c] ;  /* 0x001d0c0001997983 */ /* 0x000ea80000300800 */
[----:B------:R1:W-:Y:S01]  /*3ef90*/  LDGSTS.E [R5+0x24004], desc[UR60][R8.64], P0 ;  /* 0x2400400008057fae */ /* 0x0003e2000812187c */
[----:B---3--:R-:W-:-:S04]  /*3efa0*/  IADD3 R156, P1, R156, R2, RZ ;  /* 0x000000029c9c7210 */ /* 0x008fc80007f3e0ff */
[----:B----4-:R-:W-:Y:S01]  /*3efb0*/  IADD3.X R157, R157, R0, RZ, P1, !PT ;  /* 0x000000009d9d7210 */ /* 0x010fe20000ffe4ff */
[----:B------:R-:W-:Y:S01]  /*3efc0*/  STL [R1+0x1d00], R156 ;  /* 0x001d009c01007387 */ /* 0x000fe20000100800 */
[----:B-1----:R-:W-:-:S03]  /*3efd0*/  IMAD.MOV.U32 R8, RZ, RZ, R156 ;  /* 0x000000ffff087224 */ /* 0x002fc600078e009c */
[----:B------:R1:W-:Y:S01]  /*3efe0*/  STL [R1+0x1cfc], R157 ;  /* 0x001cfc9d01007387 */ /* 0x0003e20000100800 */
[----:B------:R-:W-:-:S05]  /*3eff0*/  IMAD.MOV.U32 R9, RZ, RZ, R157 ;  /* 0x000000ffff097224 */ /* 0x000fca00078e009d */
[----:B------:R3:W-:Y:S04]  /*3f000*/  LDGSTS.E [R5+0x28004], desc[UR60][R8.64], P0 ;  /* 0x2800400008057fae */ /* 0x0007e8000812187c */
[----:B-1----:R-:W4:Y:S04]  /*3f010*/  LDL.LU R157, [R1+0x1d14] ;  /* 0x001d1400019d7983 */ /* 0x002f280000300800 */
[----:B------:R-:W4:Y:S04]  /*3f020*/  LDL.LU R156, [R1+0x1d18] ;  /* 0x001d1800019c7983 */ /* 0x000f280000300800 */
[----:B------:R-:W4:Y:S04]  /*3f030*/  LDL.LU R251, [R1+0x1d1c] ;  /* 0x001d1c0001fb7983 */ /* 0x000f280000300800 */
[----:B------:R-:W4:Y:S01]  /*3f040*/  LDL.LU R235, [R1+0x1d20] ;  /* 0x001d200001eb7983 */ /* 0x000f220000300800 */
[----:B------:R-:W-:-:S05]  /*3f050*/  IADD3 R151, P2, R151, R2, RZ ;  /* 0x0000000297977210 */ /* 0x000fca0007f5e0ff */
[----:B------:R1:W-:Y:S01]  /*3f060*/  STL [R1+0x1d08], R151 ;  /* 0x001d089701007387 */ /* 0x0003e20000100800 */
[----:B------:R-:W-:Y:S01]  /*3f070*/  IADD3 R7, P3, R7, R2, RZ ;  /* 0x0000000207077210 */ /* 0x000fe20007f7e0ff */
[--C-:B--2---:R-:W-:Y:S02]  /*3f080*/  IMAD.X R158, R158, 0x1, R0.reuse, P2 ;  /* 0x000000019e9e7824 */ /* 0x104fe400010e0600 */
[----:B---3--:R-:W-:Y:S02]  /*3f090*/  IMAD.MOV.U32 R8, RZ, RZ, R151 ;  /* 0x000000ffff087224 */ /* 0x008fe400078e0097 */
        /* <DEDUP_REMOVED lines=12> */
[----:B---3--:R-:W-:Y:S01]  /*3f160*/  IMAD.MOV.U32 R9, RZ, RZ, R153 ;  /* 0x000000ffff097224 */ /* 0x008fe200078e0099 */
[----:B------:R-:W-:Y:S02]  /*3f170*/  MOV R8, R7 ;  /* 0x0000000700087202 */ /* 0x000fe40000000f00 */
[----:B------:R-:W3:Y:S04]  /*3f180*/  LDL.LU R7, [R1+0x1d30] ;  /* 0x001d300001077983 */ /* 0x000ee80000300800 */
[----:B-1----:R-:W3:Y:S05]  /*3f190*/  LDL.LU R153, [R1+0x1d38] ;  /* 0x001d380001997983 */ /* 0x002eea0000300800 */
[----:B------:R1:W-:Y:S01]  /*3f1a0*/  LDGSTS.E [R5+0x20008], desc[UR60][R8.64], P1 ;  /* 0x2000800008057fae */ /* 0x0003e2000892187c */
[----:B----4-:R-:W-:-:S05]  /*3f1b0*/  IADD3 R156, P0, R156, R2, RZ ;  /* 0x000000029c9c7210 */ /* 0x010fca0007f1e0ff */
[----:B------:R-:W-:Y:S01]  /*3f1c0*/  IMAD.X R157, R157, 0x1, R0, P0 ;  /* 0x000000019d9d7824 */ /* 0x000fe200000e0600 */
[----:B------:R-:W-:Y:S01]  /*3f1d0*/  IADD3 R235, P2, R235, R2, RZ ;  /* 0x00000002ebeb7210 */ /* 0x000fe20007f5e0ff */
[----:B------:R4:W-:Y:S01]  /*3f1e0*/  STL [R1+0x1d18], R156 ;  /* 0x001d189c01007387 */ /* 0x0009e20000100800 */
[----:B-1----:R-:W-:-:S03]  /*3f1f0*/  IMAD.MOV.U32 R8, RZ, RZ, R156 ;  /* 0x000000ffff087224 */ /* 0x002fc600078e009c */
[----:B------:R1:W-:Y:S01]  /*3f200*/  STL [R1+0x1d14], R157 ;  /* 0x001d149d01007387 */ /* 0x0003e20000100800 */
[----:B------:R-:W-:Y:S02]  /*3f210*/  IMAD.X R251, R251, 0x1, R0, P2 ;  /* 0x00000001fbfb7824 */ /* 0x000fe400010e0600 */
[----:B------:R-:W-:Y:S01]  /*3f220*/  IMAD.MOV.U32 R9, RZ, RZ, R157 ;  /* 0x000000ffff097224 */ /* 0x000fe200078e009d */
[----:B------:R-:W-:Y:S04]  /*3f230*/  STL [R1+0x1d20], R235 ;  /* 0x001d20eb01007387 */ /* 0x000fe80000100800 */
[----:B----4-:R-:W4:Y:S04]  /*3f240*/  LDL.LU R156, [R1+0x1d2c] ;  /* 0x001d2c00019c7983 */ /* 0x010f280000300800 */
[----:B------:R-:W-:Y:S04]  /*3f250*/  STL [R1+0x1d1c], R251 ;  /* 0x001d1cfb01007387 */ /* 0x000fe80000100800 */
[----:B-1----:R-:W4:Y:S04]  /*3f260*/  LDL.LU R157, [R1+0x1d34] ;  /* 0x001d3400019d7983 */ /* 0x002f280000300800 */
[----:B------:R1:W-:Y:S02]  /*3f270*/  LDGSTS.E [R5+0x24008], desc[UR60][R8.64], P1 ;  /* 0x2400800008057fae */ /* 0x0003e4000892187c */
[----:B-1----:R-:W-:Y:S01]  /*3f280*/  IMAD.MOV.U32 R8, RZ, RZ, R235 ;  /* 0x000000ffff087224 */ /* 0x002fe200078e00eb */
[----:B------:R-:W-:-:S05]  /*3f290*/  MOV R9, R251 ;  /* 0x000000fb00097202 */ /* 0x000fca0000000f00 */
[----:B------:R1:W-:Y:S01]  /*3f2a0*/  LDGSTS.E [R5+0x28008], desc[UR60][R8.64], P1 ;  /* 0x2800800008057fae */ /* 0x0003e2000892187c */
[----:B------:R-:W-:-:S05]  /*3f2b0*/  IADD3 R151, P0, R151, R2, RZ ;  /* 0x0000000297977210 */ /* 0x000fca0007f1e0ff */
        /* <DEDUP_REMOVED lines=16> */
[----:B----4-:R-:W-:-:S05]  /*3f3c0*/  IMAD.X R156, R156, 0x1, R0, P1 ;  /* 0x000000019c9c7824 */ /* 0x010fca00008e0600 */
[----:B------:R1:W-:Y:S01]  /*3f3d0*/  STL [R1+0x1d2c], R156 ;  /* 0x001d2c9c01007387 */ /* 0x0003e20000100800 */
[----:B------:R-:W-:Y:S01]  /*3f3e0*/  MOV R9, R156 ;  /* 0x0000009c00097202 */ /* 0x000fe20000000f00 */
[----:B------:R-:W-:Y:S02]  /*3f3f0*/  IMAD.X R157, R157, 0x1, R0, P2 ;  /* 0x000000019d9d7824 */ /* 0x000fe400010e0600 */
[----:B------:R-:W-:Y:S04]  /*3f400*/  STL [R1+0x1d38], R153 ;  /* 0x001d389901007387 */ /* 0x000fe80000100800 */
[----:B------:R2:W-:Y:S04]  /*3f410*/  LDGSTS.E [R5+0x2000c], desc[UR60][R8.64], P0 ;  /* 0x2000c00008057fae */ /* 0x0005e8000812187c */
[----:B-1----:R-:W3:Y:S04]  /*3f420*/  LDL.LU R156, [R1+0x1d48] ;  /* 0x001d4800019c7983 */ /* 0x002ee80000300800 */
[----:B------:R1:W-:Y:S04]  /*3f430*/  STL [R1+0x1d34], R157 ;  /* 0x001d349d01007387 */ /* 0x0003e80000100800 */
[----:B------:R-:W4:Y:S01]  /*3f440*/  LDL.LU R7, [R1+0x20d0] ;  /* 0x0020d00001077983 */ /* 0x000f220000300800 */
[----:B--2---:R-:W-:-:S03]  /*3f450*/  IMAD.MOV.U32 R9, RZ, RZ, R157 ;  /* 0x000000ffff097224 */ /* 0x004fc600078e009d */
        /* <DEDUP_REMOVED lines=9> */
[----:B------:R1:W-:Y:S01]  /*3f4f0*/  STL [R1+0x1d3c], R158 ;  /* 0x001d3c9e01007387 */ /* 0x0003e20000100800 */
[----:B------:R-:W-:-:S03]  /*3f500*/  UISETP.GT.AND UP1, UPT, UR7, 0x64, UPT ;  /* 0x000000640700788c */ /* 0x000fc6000bf24270 */
[----:B------:R2:W-:Y:S04]  /*3f510*/  LDGSTS.E [R5+0x2800c], desc[UR60][R8.64], P0 ;  /* 0x2800c00008057fae */ /* 0x0005e8000812187c */
[----:B-1----:R-:W2:Y:S04]  /*3f520*/  LDL.LU R158, [R1+0x20d4] ;  /* 0x0020d400019e7983 */ /* 0x002ea80000300800 */
[----:B------:R-:W2:Y:S04]  /*3f530*/  LDL.LU R151, [R1+0x20d8] ;  /* 0x0020d80001977983 */ /* 0x000ea80000300800 */
[----:B------:R-:W2:Y:S04]  /*3f540*/  LDL.LU R251, [R1+0x20dc] ;  /* 0x0020dc0001fb7983 */ /* 0x000ea80000300800 */
[----:B------:R-:W2:Y:S01]  /*3f550*/  LDL.LU R235, [R1+0x20e0] ;  /* 0x0020e00001eb7983 */ /* 0x000ea20000300800 */
[----:B------:R-:W-:-:S04]  /*3f560*/  USEL UR5, URZ, 0x4, !UP1 ;  /* 0x000000043f057887 */ /* 0x000fc8000c800000 */
[----:B------:R-:W-:-:S06]  /*3f570*/  USEL UR5, UR5, URZ, !UP0 ;  /* 0x0000003f05057287 */ /* 0x000fcc000c000000 */
[----:B------:R-:W-:Y:S02]  /*3f580*/  ISETP.NE.U32.AND P1, PT, RZ, UR5, PT ;  /* 0x00000005ff007c0c */ /* 0x000fe4000bf25070 */
[----:B---3--:R-:W-:-:S05]  /*3f590*/  IADD3 R156, P2, R156, R2, RZ ;  /* 0x000000029c9c7210 */ /* 0x008fca0007f5e0ff */
[----:B------:R1:W-:Y:S01]  /*3f5a0*/  STL [R1+0x1d48], R156 ;  /* 0x001d489c01007387 */ /* 0x0003e20000100800 */
[----:B----4-:R-:W-:Y:S01]  /*3f5b0*/  IADD3 R7, P3, R7, R2, RZ ;  /* 0x0000000207077210 */ /* 0x010fe20007f7e0ff */
[----:B--2---:R-:W-:Y:S02]  /*3f5c0*/  IMAD.X R157, R157, 0x1, R0, P2 ;  /* 0x000000019d9d7824 */ /* 0x004fe400010e0600 */
[----:B------:R-:W-:Y:S01]  /*3f5d0*/  IMAD.MOV.U32 R8, RZ, RZ, R156 ;  /* 0x000000ffff087224 */ /* 0x000fe200078e009c */
[----:B------:R-:W-:Y:S02]  /*3f5e0*/  IADD3.X R153, R153, R0, RZ, P3, !PT ;  /* 0x0000000099997210 */ /* 0x000fe40001ffe4ff */
[----:B------:R2:W-:Y:S01]  /*3f5f0*/  STL [R1+0x1d44], R157 ;  /* 0x001d449d01007387 */ /* 0x0005e20000100800 */
[----:B------:R-:W-:-:S03]  /*3f600*/  IMAD.MOV.U32 R9, RZ, RZ, R157 ;  /* 0x000000ffff097224 */ /* 0x000fc600078e009d */
[----:B------:R-:W-:Y:S04]  /*3f610*/  STL [R1+0x20d0], R7 ;  /* 0x0020d00701007387 */ /* 0x000fe80000100800 */
[----:B-1----:R-:W3:Y:S04]  /*3f620*/  LDL.LU R156, [R1+0x20e8] ;  /* 0x0020e800019c7983 */ /* 0x002ee80000300800 */
[----:B------:R1:W-:Y:S04]  /*3f630*/  STL [R1+0x20cc], R153 ;  /* 0x0020cc9901007387 */ /* 0x0003e80000100800 */
[----:B--2---:R-:W2:Y:S04]  /*3f640*/  LDL.LU R157, [R1+0x20e4] ;  /* 0x0020e400019d7983 */ /* 0x004ea80000300800 */
[----:B------:R4:W-:Y:S02]  /*3f650*/  LDGSTS.E [R5+0x2c00c], desc[UR60][R8.64], P0 ;  /* 0x2c00c00008057fae */ /* 0x0009e4000812187c */
[----:B----4-:R-:W-:-:S02]  /*3f660*/  IMAD.MOV.U32 R8, RZ, RZ, R7 ;  /* 0x000000ffff087224 */ /* 0x010fc400078e0007 */
[----:B------:R-:W-:Y:S02]  /*3f670*/  IMAD.MOV.U32 R9, RZ, RZ, R153 ;  /* 0x000000ffff097224 */ /* 0x000fe400078e0099 */
        /* <DEDUP_REMOVED lines=11> */
[----:B------:R-:W-:-:S03]  /*3f730*/  MOV R8, R151 ;  /* 0x0000009700087202 */ /* 0x000fc60000000f00 */
[----:B-1----:R-:W4:Y:S04]  /*3f740*/  LDL.LU R158, [R1+0x20ec] ;  /* 0x0020ec00019e7983 */ /* 0x002f280000300800 */
[----:B------:R-:W-:Y:S04]  /*3f750*/  STL [R1+0x20dc], R251 ;  /* 0x0020dcfb01007387 */ /* 0x000fe80000100800 */
[----:B------:R-:W4:Y:S04]  /*3f760*/  LDL.LU R151, [R1+0x20f4] ;  /* 0x0020f40001977983 */ /* 0x000f280000300800 */
[----:B------:R1:W-:Y:S02]  /*3f770*/  LDGSTS.E [R5+0x34000], desc[UR60][R8.64], P1 ;  /* 0x3400000008057fae */ /* 0x0003e4000892187c */
[----:B-1----:R-:W-:-:S02]  /*3f780*/  IMAD.MOV.U32 R8, RZ, RZ, R235 ;  /* 0x000000ffff087224 */ /* 0x002fc400078e00eb */
[----:B------:R-:W-:-:S05]  /*3f790*/  IMAD.MOV.U32 R9, RZ, RZ, R251 ;  /* 0x000000ffff097224 */ /* 0x000fca00078e00fb */
[----:B------:R1:W-:Y:S01]  /*3f7a0*/  LDGSTS.E [R5+0x38000], desc[UR60][R8.64], P1 ;  /* 0x3800000008057fae */ /* 0x0003e2000892187c */
[----:B---3--:R-:W-:-:S05]  /*3f7b0*/  IADD3 R156, P0, R156, R2, RZ ;  /* 0x000000029c9c7210 */ /* 0x008fca0007f1e0ff */
[----:B--2---:R-:W-:Y:S01]  /*3f7c0*/  IMAD.X R157, R157, 0x1, R0, P0 ;  /* 0x000000019d9d7824 */ /* 0x004fe200000e0600 */
[----:B------:R-:W-:Y:S01]  /*3f7d0*/  STL [R1+0x20e8], R156 ;  /* 0x0020e89c01007387 */ /* 0x000fe20000100800 */
[----:B-1----:R-:W-:Y:S02]  /*3f7e0*/  IMAD.MOV.U32 R8, RZ, RZ, R156 ;  /* 0x000000ffff087224 */ /* 0x002fe400078e009c */
[----:B------:R-:W-:Y:S01]  /*3f7f0*/  IMAD.MOV.U32 R9, RZ, RZ, R157 ;  /* 0x000000ffff097224 */ /* 0x000fe200078e009d */
[----:B------:R1:W-:Y:S04]  /*3f800*/  STL [R1+0x20e4], R157 ;  /* 0x0020e49d01007387 */ /* 0x0003e80000100800 */
[----:B------:R2:W-:Y:S04]  /*3f810*/  LDGSTS.E [R5+0x3c000], desc[UR60][R8.64], P1 ;  /* 0x3c00000008057fae */ /* 0x0005e8000892187c */
[----:B-1----:R-:W3:Y:S04]  /*3f820*/  LDL.LU R157, [R1+0x20fc] ;  /* 0x0020fc00019d7983 */ /* 0x002ee80000300800 */
[----:B------:R-:W3:Y:S01]  /*3f830*/  LDL.LU R156, [R1+0x2100] ;  /* 0x00210000019c7983 */ /* 0x000ee20000300800 */
[----:B----4-:R-:W-:-:S02]  /*3f840*/  IADD3 R153, P1, R153, R2, RZ ;  /* 0x0000000299997210 */ /* 0x010fc40007f3e0ff */
[----:B------:R-:W-:-:S03]  /*3f850*/  IADD3 R7, P2, R7, R2, RZ ;  /* 0x0000000207077210 */ /* 0x000fc60007f5e0ff */
[----:B------:R1:W-:Y:S01]  /*3f860*/  STL [R1+0x20f0], R153 ;  /* 0x0020f09901007387 */ /* 0x0003e20000100800 */
[----:B--2---:R-:W-:Y:S01]  /*3f870*/  IMAD.MOV.U32 R8, RZ, RZ, R153 ;  /* 0x000000ffff087224 */ /* 0x004fe200078e0099 */
[----:B------:R-:W-:-:S05]  /*3f880*/  IADD3.X R158, R158, R0, RZ, P1, !PT ;  /* 0x000000009e9e7210 */ /* 0x000fca0000ffe4ff */
[----:B------:R2:W-:Y:S01]  /*3f890*/  STL [R1+0x20ec], R158 ;  /* 0x0020ec9e01007387 */ /* 0x0005e20000100800 */
[----:B------:R-:W-:-:S03]  /*3f8a0*/  IMAD.X R151, R151, 0x1, R0, P2 ;  /* 0x0000000197977824 */ /* 0x000fc600010e0600 */
[----:B------:R4:W-:Y:S04]  /*3f8b0*/  STL [R1+0x20f8], R7 ;  /* 0x0020f80701007387 */ /* 0x0009e80000100800 */
[----:B------:R-:W4:Y:S04]  /*3f8c0*/  LDL.LU R235, [R1+0x2108] ;  /* 0x0021080001eb7983 */ /* 0x000f280000300800 */
[----:B------:R4:W-:Y:S04]  /*3f8d0*/  STL [R1+0x20f4], R151 ;  /* 0x0020f49701007387 */ /* 0x0009e80000100800 */
[----:B-1----:R-:W4:Y:S04]  /*3f8e0*/  LDL.LU R153, [R1+0x2110] ;  /* 0x0021100001997983 */ /* 0x002f280000300800 */
[----:B------:R-:W4:Y:S01]  /*3f8f0*/  LDL.LU R251, [R1+0x2104] ;  /* 0x0021040001fb7983 */ /* 0x000f220000300800 */
[----:B------:R-:W-:-:S03]  /*3f900*/  IMAD.MOV.U32 R9, RZ, RZ, R158 ;  /* 0x000000ffff097224 */ /* 0x000fc600078e009e */
[----:B--2---:R-:W2:Y:S01]  /*3f910*/  LDL.LU R158, [R1+0x210c] ;  /* 0x00210c00019e7983 */ /* 0x004ea20000300800 */
[----:B------:R-:W-:-:S04]  /*3f920*/  UISETP.GT.AND UP1, UPT, UR7, 0x65, UPT ;  /* 0x000000650700788c */ /* 0x000fc8000bf24270 */
[----:B------:R-:W-:-:S04]  /*3f930*/  USEL UR5, URZ, 0x4, !UP1 ;  /* 0x000000043f057887 */ /* 0x000fc8000c800000 */
[----:B------:R-:W-:-:S06]  /*3f940*/  USEL UR5, UR5, URZ, !UP0 ;  /* 0x0000003f05057287 */ /* 0x000fcc000c000000 */
[----:B------:R-:W-:-:S13]  /*3f950*/  ISETP.NE.U32.AND P0, PT, RZ, UR5, PT ;  /* 0x00000005ff007c0c */ /* 0x000fda000bf05070 */
[----:B------:R1:W-:Y:S01]  /*3f960*/  LDGSTS.E [R5+0x30004], desc[UR60][R8.64], P0 ;  /* 0x3000400008057fae */ /* 0x0003e2000812187c */
[----:B---3--:R-:W-:Y:S01]  /*3f970*/  IADD3 R156, P1, R156, R2, RZ ;  /* 0x000000029c9c7210 */ /* 0x008fe20007f3e0ff */
[----:B-1----:R-:W-:Y:S02]  /*3f980*/  IMAD.MOV.U32 R8, RZ, RZ, R7 ;  /* 0x000000ffff087224 */ /* 0x002fe400078e0007 */
[----:B------:R-:W-:Y:S01]  /*3f990*/  IMAD.MOV.U32 R9, RZ, RZ, R151 ;  /* 0x000000ffff097224 */ /* 0x000fe200078e0097 */
[----:B----4-:R-:W3:Y:S01]  /*3f9a0*/  LDL.LU R7, [R1+0x2118] ;  /* 0x0021180001077983 */ /* 0x010ee20000300800 */
[----:B------:R-:W-:-:S03]  /*3f9b0*/  IMAD.X R157, R157, 0x1, R0, P1 ;  /* 0x000000019d9d7824 */ /* 0x000fc600008e0600 */
[----:B------:R-:W4:Y:S04]  /*3f9c0*/  LDL.LU R151, [R1+0x2120] ;  /* 0x0021200001977983 */ /* 0x000f280000300800 */
[----:B------:R1:W-:Y:S04]  /*3f9d0*/  LDGSTS.E [R5+0x34004], desc[UR60][R8.64], P0 ;  /* 0x3400400008057fae */ /* 0x0003e8000812187c */
[----:B------:R-:W-:Y:S04]  /*3f9e0*/  STL [R1+0x2100], R156 ;  /* 0x0021009c01007387 */ /* 0x000fe80000100800 */
[----:B------:R1:W-:Y:S02]  /*3f9f0*/  STL [R1+0x20fc], R157 ;  /* 0x0020fc9d01007387 */ /* 0x0003e40000100800 */
[----:B-1----:R-:W-:Y:S01]  /*3fa00*/  IMAD.MOV.U32 R9, RZ, RZ, R157 ;  /* 0x000000ffff097224 */ /* 0x002fe200078e009d */
[----:B------:R-:W-:Y:S01]  /*3fa10*/  MOV R8, R156 ;  /* 0x0000009c00087202 */ /* 0x000fe20000000f00 */
[----:B------:R-:W4:Y:S04]  /*3fa20*/  LDL.LU R157, [R1+0x2114] ;  /* 0x00211400019d7983 */ /* 0x000f280000300800 */
[----:B------:R-:W4:Y:S04]  /*3fa30*/  LDL.LU R156, [R1+0x211c] ;  /* 0x00211c00019c7983 */ /* 0x000f280000300800 */
[----:B------:R1:W-:Y:S01]  /*3fa40*/  LDGSTS.E [R5+0x38004], desc[UR60][R8.64], P0 ;  /* 0x3800400008057fae */ /* 0x0003e2000812187c */
[----:B------:R-:W-:-:S02]  /*3fa50*/  IADD3 R235, P2, R235, R2, RZ ;  /* 0x00000002ebeb7210 */ /* 0x000fc40007f5e0ff */
[----:B------:R-:W-:-:S03]  /*3fa60*/  IADD3 R153, P3, R153, R2, RZ ;  /* 0x0000000299997210 */ /* 0x000fc60007f7e0ff */
[--C-:B------:R-:W-:Y:S02]  /*3fa70*/  IMAD.X R251, R251, 0x1, R0.reuse, P2 ;  /* 0x00000001fbfb7824 */ /* 0x100fe400010e0600 */
[----:B-1----:R-:W-:Y:S02]  /*3fa80*/  IMAD.MOV.U32 R8, RZ, RZ, R235 ;  /* 0x000000ffff087224 */ /* 0x002fe400078e00eb */
[----:B------:R-:W-:Y:S02]  /*3fa90*/  IMAD.MOV.U32 R9, RZ, RZ, R251 ;  /* 0x000000ffff097224 */ /* 0x000fe400078e00fb */
[----:B--2---:R-:W-:Y:S01]  /*3faa0*/  IMAD.X R158, R158, 0x1, R0, P3 ;  /* 0x000000019e9e7824 */ /* 0x004fe200018e0600 */
[----:B------:R-:W-:Y:S04]  /*3fab0*/  STL [R1+0x2108], R235 ;  /* 0x002108eb01007387 */ /* 0x000fe80000100800 */
[----:B------:R-:W-:Y:S04]  /*3fac0*/  STL [R1+0x2104], R251 ;  /* 0x002104fb01007387 */ /* 0x000fe80000100800 */
[----:B------:R-:W-:Y:S04]  /*3fad0*/  STL [R1+0x2110], R153 ;  /* 0x0021109901007387 */ /* 0x000fe80000100800 */
[----:B------:R1:W-:Y:S04]  /*3fae0*/  LDGSTS.E [R5+0x3c004], desc[UR60][R8.64], P0 ;  /* 0x3c00400008057fae */ /* 0x0003e8000812187c */
[----:B------:R2:W-:Y:S01]  /*3faf0*/  STL [R1+0x210c], R158 ;  /* 0x00210c9e01007387 */ /* 0x0005e20000100800 */
[----:B-1----:R-:W-:Y:S01]  /*3fb00*/  MOV R9, R158 ;  /* 0x0000009e00097202 */ /* 0x002fe20000000f00 */
[----:B------:R-:W-:-:S02]  /*3fb10*/  IMAD.MOV.U32 R8, RZ, RZ, R153 ;  /* 0x000000ffff087224 */ /* 0x000fc400078e0099 */
        /* <DEDUP_REMOVED lines=16> */
[----:B------:R-:W-:-:S03]  /*3fc20*/  IMAD.MOV.U32 R9, RZ, RZ, R157 ;  /* 0x000000ffff097224 */ /* 0x000fc600078e009d */
        /* <DEDUP_REMOVED lines=10> */
[----:B--2---:R-:W-:-:S04]  /*3fcd0*/  IADD3 R153, P0, R153, R2, RZ ;  /* 0x0000000299997210 */ /* 0x004fc80007f1e0ff */
[----:B------:R-:W-:Y:S01]  /*3fce0*/  IADD3.X R158, R158, R0, RZ, P0, !PT ;  /* 0x000000009e9e7210 */ /* 0x000fe200007fe4ff */
[----:B------:R-:W-:Y:S04]  /*3fcf0*/  STL [R1+0x2128], R153 ;  /* 0x0021289901007387 */ /* 0x000fe80000100800 */
[----:B------:R2:W-:Y:S01]  /*3fd00*/  STL [R1+0x2124], R158 ;  /* 0x0021249e01007387 */ /* 0x0005e20000100800 */
[----:B-1----:R-:W-:Y:S02]  /*3fd10*/  IMAD.MOV.U32 R9, RZ, RZ, R158 ;  /* 0x000000ffff097224 */ /* 0x002fe400078e009e */
[----:B------:R-:W-:Y:S01]  /*3fd20*/  IMAD.MOV.U32 R8, RZ, RZ, R153 ;  /* 0x000000ffff087224 */ /* 0x000fe200078e0099 */
[----:B------:R-:W-:Y:S01]  /*3fd30*/  UISETP.GT.AND UP1, UPT, UR7, 0x67, UPT ;  /* 0x000000670700788c */ /* 0x000fe2000bf24270 */
[----:B--2---:R-:W2:Y:S04]  /*3fd40*/  LDL.LU R158, [R1+0x213c] ;  /* 0x00213c00019e7983 */ /* 0x004ea80000300800 */
[----:B------:R-:W2:Y:S01]  /*3fd50*/  LDL.LU R153, [R1+0x2144] ;  /* 0x0021440001997983 */ /* 0x000ea20000300800 */
[----:B------:R-:W-:-:S03]  /*3fd60*/  USEL UR5, URZ, 0x4, !UP1 ;  /* 0x000000043f057887 */ /* 0x000fc6000c800000 */
[----:B------:R1:W-:Y:S01]  /*3fd70*/  LDGSTS.E [R5+0x3c008], desc[UR60][R8.64], P1 ;  /* 0x3c00800008057fae */ /* 0x0003e2000892187c */
[----:B------:R-:W-:-:S06]  /*3fd80*/  USEL UR5, UR5, URZ, !UP0 ;  /* 0x0000003f05057287 */ /* 0x000fcc000c000000 */
[----:B------:R-:W-:Y:S02]  /*3fd90*/  ISETP.NE.U32.AND P0, PT, RZ, UR5, PT ;  /* 0x00000005ff007c0c */ /* 0x000fe4000bf05070 */
[-C--:B---3--:R-:W-:Y:S02]  /*3fda0*/  IADD3 R235, P1, R235, R2.reuse, RZ ;  /* 0x00000002ebeb7210 */ /* 0x088fe40007f3e0ff */
[----:B------:R-:W-:-:S03]  /*3fdb0*/  IADD3 R7, P2, R7, R2, RZ ;  /* 0x0000000207077210 */ /* 0x000fc60007f5e0ff */
[--C-:B------:R-:W-:Y:S02]  /*3fdc0*/  IMAD.X R251, R251, 0x1, R0.reuse, P1 ;  /* 0x00000001fbfb7824 */ /* 0x100fe400008e0600 */
[----:B-1----:R-:W-:Y:S02]  /*3fdd0*/  IMAD.MOV.U32 R8, RZ, RZ, R235 ;  /* 0x000000ffff087224 */ /* 0x002fe400078e00eb */
[----:B------:R-:W-:Y:S01]  /*3fde0*/  IMAD.MOV.U32 R9, RZ, RZ, R251 ;  /* 0x000000ffff097224 */ /* 0x000fe200078e00fb */
[----:B------:R-:W-:Y:S04]  /*3fdf0*/  STL [R1+0x2130], R235 ;  /* 0x002130eb01007387 */ /* 0x000fe80000100800 */
[----:B------:R-:W-:Y:S04]  /*3fe00*/  STL [R1+0x212c], R251 ;  /* 0x00212cfb01007387 */ /* 0x000fe80000100800 */
[----:B------:R-:W-:Y:S04]  /*3fe10*/  STL [R1+0x2138], R7 ;  /* 0x0021380701007387 */ /* 0x000fe80000100800 */
[----:B------:R1:W-:Y:S01]  /*3fe20*/  LDGSTS.E [R5+0x3000c], desc[UR60][R8.64], P0 ;  /* 0x3000c00008057fae */ /* 0x0003e2000812187c */
[----:B----4-:R-:W-:-:S05]  /*3fe30*/  IMAD.X R156, R156, 0x1, R0, P2 ;  /* 0x000000019c9c7824 */ /* 0x010fca00010e0600 */
[----:B------:R3:W-:Y:S01]  /*3fe40*/  STL [R1+0x2134], R156 ;  /* 0x0021349c01007387 */ /* 0x0007e20000100800 */
[-C--:B------:R-:W-:Y:S01]  /*3fe50*/  IADD3 R157, P1, R157, R2.reuse, RZ ;  /* 0x000000029d9d7210 */ /* 0x080fe20007f3e0ff */
[----:B-1----:R-:W-:Y:S01]  /*3fe60*/  IMAD.MOV.U32 R9, RZ, RZ, R156 ;  /* 0x000000ffff097224 */ /* 0x002fe200078e009c */
[----:B------:R-:W-:Y:S01]  /*3fe70*/  MOV R8, R7 ;  /* 0x0000000700087202 */ /* 0x000fe20000000f00 */
[----:B---3--:R-:W3:Y:S04]  /*3fe80*/  LDL.LU R156, [R1+0x154c] ;  /* 0x00154c00019c7983 */ /* 0x008ee80000300800 */
[----:B------:R-:W4:Y:S01]  /*3fe90*/  LDL.LU R7, [R1+0x1550] ;  /* 0x0015500001077983 */ /* 0x000f220000300800 */
[----:B------:R-:W-:-:S03]  /*3fea0*/  IADD3 R151, P2, R151, R2, RZ ;  /* 0x0000000297977210 */ /* 0x000fc60007f5e0ff */
[----:B------:R1:W-:Y:S04]  /*3feb0*/  LDGSTS.E [R5+0x3400c], desc[UR60][R8.64], P0 ;  /* 0x3400c00008057fae */ /* 0x0003e8000812187c */
[----:B------:R-:W-:Y:S01]  /*3fec0*/  STL [R1+0x2140], R157 ;  /* 0x0021409d01007387 */ /* 0x000fe20000100800 */
[----:B-1----:R-:W-:Y:S02]  /*3fed0*/  IMAD.MOV.U32 R8, RZ, RZ, R157 ;  /* 0x000000ffff087224 */ /* 0x002fe400078e009d */
        /* <DEDUP_REMOVED lines=12> */
[----:B------:R-:W-:Y:S01]  /*3ffa0*/  UISETP.GT.AND UP1, UPT, UR7, 0x8, UPT ;  /* 0x000000080700788c */ /* 0x000fe2000bf24270 */
[----:B------:R-:W-:-:S02]  /*3ffb0*/  MOV R9, R153 ;  /* 0x0000009900097202 */ /* 0x000fc40000000f00 */
[----:B------:R-:W2:Y:S01]  /*3ffc0*/  LDL.LU R153, [R1+0x1568] ;  /* 0x0015680001997983 */ /* 0x000ea20000300800 */
[----:B------:R-:W-:-:S03]  /*3ffd0*/  USEL UR5, URZ, 0x4, !UP1 ;  /* 0x000000043f057887 */ /* 0x000fc6000c800000 */
[----:B------:R1:W-:Y:S01]  /*3ffe0*/  LDGSTS.E [R5+0x3c00c], desc[UR60][R8.64], P0 ;  /* 0x3c00c00008057fae */ /* 0x0003e2000812187c */
[----:B------:R-:W-:-:S06]  /*3fff0*/  USEL UR5, UR5, URZ, !UP0 ;  /* 0x0000003f05057287 */ /* 0x000fcc000c000000 */
[----:B------:R-:W-:Y:S02]  /*40000*/  ISETP.NE.U32.AND P0, PT, RZ, UR5, PT ;  /* 0x00000005ff007c0c */ /* 0x000fe4000bf05070 */
[----:B-1----:R-:W-:Y:S02]  /*40010*/  LOP3.LUT R5, R6, 0x20, RZ, 0x3c, !PT ;  /* 0x0000002006057812 */ /* 0x002fe400078e3cff */
[----:B----4-:R-:W-:-:S05]  /*40020*/  IADD3 R7, P1, R7, R2, RZ ;  /* 0x0000000207077210 */ /* 0x010fca0007f3e0ff */
[----:B---3--:R-:W-:Y:S01]  /*40030*/  IMAD.X R156, R156, 0x1, R0, P1 ;  /* 0x000000019c9c7824 */ /* 0x008fe200008e0600 */
[----:B------:R1:W-:Y:S04]  /*40040*/  STL [R1+0x1550], R7 ;  /* 0x0015500701007387 */ /* 0x0003e80000100800 */
[----:B------:R3:W-:Y:S04]  /*40050*/  STL [R1+0x154c], R156 ;  /* 0x00154c9c01007387 */ /* 0x0007e80000100800 */
[----:B------:R-:W4:Y:S01]  /*40060*/  LDL.LU R157, [R1+0x1564] ;  /* 0x00156400019d7983 */ /* 0x000f220000300800 */
[----:B------:R-:W-:-:S02]  /*40070*/  VIADD R5, R5, UR6 ;  /* 0x0000000605057c36 */ /* 0x000fc40008000000 */
[----:B------:R-:W-:Y:S02]  /*40080*/  IMAD.MOV.U32 R8, RZ, RZ, R7 ;  /* 0x000000ffff087224 */ /* 0x000fe400078e0007 */
[----:B------:R-:W-:Y:S01]  /*40090*/  IMAD.MOV.U32 R9, RZ, RZ, R156 ;  /* 0x000000ffff097224 */ /* 0x000fe200078e009c */
[----:B-1----:R-:W4:Y:S04]  /*400a0*/  LDL.LU R7, [R1+0x1570] ;  /* 0x0015700001077983 */ /* 0x002f280000300800 */
[----:B---3--:R-:W3:Y:S04]  /*400b0*/  LDL.LU R156, [R1+0x1578] ;  /* 0x00157800019c7983 */ /* 0x008ee80000300800 */
[----:B------:R1:W-:Y:S01]  /*400c0*/  LDGSTS.E [R5], desc[UR60][R8.64], P0 ;  /* 0x0000000008057fae */ /* 0x0003e2000812187c */
[----:B--2---:R-:W-:-:S05]  /*400d0*/  IADD3 R151, P1, R151, R2, RZ ;  /* 0x0000000297977210 */ /* 0x004fca0007f3e0ff */
[----:B------:R-:W-:Y:S01]  /*400e0*/  IMAD.X R158, R158, 0x1, R0, P1 ;  /* 0x000000019e9e7824 */ /* 0x000fe200008e0600 */
[----:B------:R-:W-:Y:S01]  /*400f0*/  IADD3 R235, P2, R235, R2, RZ ;  /* 0x00000002ebeb7210 */ /* 0x000fe20007f5e0ff */
[----:B------:R2:W-:Y:S01]  /*40100*/  STL [R1+0x1558], R151 ;  /* 0x0015589701007387 */ /* 0x0005e20000100800 */
[----:B-1----:R-:W-:-:S03]  /*40110*/  MOV R8, R151 ;  /* 0x0000009700087202 */ /* 0x002fc60000000f00 */
        /* <DEDUP_REMOVED lines=16> */
[----:B----4-:R-:W-:Y:S02]  /*40220*/  IMAD.X R157, R157, 0x1, R0, P1 ;  /* 0x000000019d9d7824 */ /* 0x010fe400008e0600 */
[----:B-1----:R-:W-:Y:S02]  /*40230*/  IMAD.MOV.U32 R8, RZ, RZ, R153 ;  /* 0x000000ffff087224 */ /* 0x002fe400078e0099 */
[----:B------:R-:W-:Y:S01]  /*40240*/  IMAD.MOV.U32 R9, RZ, RZ, R157 ;  /* 0x000000ffff097224 */ /* 0x000fe200078e009d */
[----:B------:R1:W-:Y:S01]  /*40250*/  STL [R1+0x1564], R157 ;  /* 0x0015649d01007387 */ /* 0x0003e20000100800 */
[----:B------:R-:W-:-:S03]  /*40260*/  IADD3 R7, P1, R7, R2, RZ ;  /* 0x0000000207077210 */ /* 0x000fc60007f3e0ff */
[----:B------:R4:W-:Y:S04]  /*40270*/  LDGSTS.E [R5+0xc000], desc[UR60][R8.64], P0 ;  /* 0x0c00000008057fae */ /* 0x0009e8000812187c */
[----:B-1----:R-:W2:Y:S04]  /*40280*/  LDL.LU R157, [R1+0x157c] ;  /* 0x00157c00019d7983 */ /* 0x002ea80000300800 */
[----:B------:R-:W2:Y:S01]  /*40290*/  LDL.LU R153, [R1+0x1580] ;  /* 0x0015800001997983 */ /* 0x000ea20000300800 */
[----:B------:R-:W-:Y:S02]  /*402a0*/  ISETP.NE.U32.AND P0, PT, RZ, UR5, PT ;  /* 0x00000005ff007c0c */ /* 0x000fe4000bf05070 */
[----:B---3--:R-:W-:Y:S01]  /*402b0*/  IADD3 R156, P2, R156, R2, RZ ;  /* 0x000000029c9c7210 */ /* 0x008fe20007f5e0ff */
[----:B------:R-:W-:Y:S01]  /*402c0*/  STL [R1+0x1570], R7 ;  /* 0x0015700701007387 */ /* 0x000fe20000100800 */
[----:B----4-:R-:W-:Y:S01]  /*402d0*/  IMAD.MOV.U32 R8, RZ, RZ, R7 ;  /* 0x000000ffff087224 */ /* 0x010fe200078e0007 */
[----:B--2---:R-:W-:-:S05]  /*402e0*/  IADD3.X R151, R151, R0, RZ, P1, !PT ;  /* 0x0000000097977210 */ /* 0x004fca0000ffe4ff */
[----:B------:R1:W-:Y:S01]  /*402f0*/  STL [R1+0x156c], R151 ;  /* 0x00156c9701007387 */ /* 0x0003e20000100800 */
[----:B------:R-:W-:Y:S02]  /*40300*/  IMAD.MOV.U32 R9, RZ, RZ, R151 ;  /* 0x000000ffff097224 */ /* 0x000fe400078e0097 */
[----:B------:R-:W-:Y:S01]  /*40310*/  IMAD.X R158, R158, 0x1, R0, P2 ;  /* 0x000000019e9e7824 */ /* 0x000fe200010e0600 */
        /* <DEDUP_REMOVED lines=13> */
[----:B-1----:R-:W-:Y:S02]  /*403f0*/  MOV R8, R153 ;  /* 0x0000009900087202 */ /* 0x002fe40000000f00 */
[----:B------:R-:W-:Y:S01]  /*40400*/  IMAD.MOV.U32 R9, RZ, RZ, R157 ;  /* 0x000000ffff097224 */ /* 0x000fe200078e009d */
[----:B------:R1:W-:Y:S04]  /*40410*/  STL [R1+0x157c], R157 ;  /* 0x00157c9d01007387 */ /* 0x0003e80000100800 */
[----:B------:R2:W-:Y:S04]  /*40420*/  LDGSTS.E [R5+0x8004], desc[UR60][R8.64], P0 ;  /* 0x0800400008057fae */ /* 0x0005e8000812187c */
[----:B-1----:R-:W2:Y:S04]  /*40430*/  LDL.LU R157, [R1+0x1594] ;  /* 0x00159400019d7983 */ /* 0x002ea80000300800 */
[----:B------:R-:W2:Y:S04]  /*40440*/  LDL.LU R153, [R1+0x1598] ;  /* 0x0015980001997983 */ /* 0x000ea80000300800 */
[----:B------:R-:W2:Y:S04]  /*40450*/  LDL.LU R251, [R1+0x159c] ;  /* 0x00159c0001fb7983 */ /* 0x000ea80000300800 */
[----:B------:R-:W2:Y:S01]  /*40460*/  LDL.LU R235, [R1+0x15a0] ;  /* 0x0015a00001eb7983 */ /* 0x000ea20000300800 */
[----:B---3--:R-:W-:-:S02]  /*40470*/  IADD3 R151, P2, R151, R2, RZ ;  /* 0x0000000297977210 */ /* 0x008fc40007f5e0ff */
[----:B----4-:R-:W-:-:S03]  /*40480*/  IADD3 R7, P3, R7, R2, RZ ;  /* 0x0000000207077210 */ /* 0x010fc60007f7e0ff */
[----:B------:R1:W-:Y:S01]  /*40490*/  STL [R1+0x1588], R151 ;  /* 0x0015889701007387 */ /* 0x0003e20000100800 */
[--C-:B--2---:R-:W-:Y:S02]  /*404a0*/  IMAD.X R158, R158, 0x1, R0.reuse, P2 ;  /* 0x000000019e9e7824 */ /* 0x104fe400010e0600 */
[----:B------:R-:W-:Y:S02]  /*404b0*/  IMAD.MOV.U32 R8, RZ, RZ, R151 ;  /* 0x000000ffff087224 */ /* 0x000fe400078e0097 */
[----:B------:R-:W-:Y:S01]  /*404c0*/  IMAD.X R156, R156, 0x1, R0, P3 ;  /* 0x000000019c9c7824 */ /* 0x000fe200018e0600 */
[----:B------:R2:W-:Y:S04]  /*404d0*/  STL [R1+0x1584], R158 ;  /* 0x0015849e01007387 */ /* 0x0005e80000100800 */
[----:B------:R3:W-:Y:S01]  /*404e0*/  STL [R1+0x1590], R7 ;  /* 0x0015900701007387 */ /* 0x0007e20000100800 */
[----:B------:R-:W-:-:S03]  /*404f0*/  IMAD.MOV.U32 R9, RZ, RZ, R158 ;  /* 0x000000ffff097224 */ /* 0x000fc600078e009e */
[----:B-1----:R-:W4:Y:S04]  /*40500*/  LDL.LU R151, [R1+0x15a8] ;  /* 0x0015a80001977983 */ /* 0x002f280000300800 */
        /* <DEDUP_REMOVED lines=8> */
[----:B------:R-:W-:Y:S01]  /*40590*/  MOV R9, R156 ;  /* 0x0000009c00097202 */ /* 0x000fe20000000f00 */
[----:B------:R-:W3:Y:S04]  /*405a0*/  LDL.LU R7, [R1+0x15b0] ;  /* 0x0015b00001077983 */ /* 0x000ee80000300800 */
[----:B-1----:R-:W3:Y:S06]  /*405b0*/  LDL.LU R156, [R1+0x15b8] ;  /* 0x0015b800019c7983 */ /* 0x002eec0000300800 */
[----:B------:R1:W-:Y:S01]  /*405c0*/  LDGSTS.E [R5+0x8], desc[UR60][R8.64], P1 ;  /* 0x0000800008057fae */ /* 0x0003e2000892187c */
[----:B------:R-:W-:-:S05]  /*405d0*/  IADD3 R153, P0, R153, R2, RZ ;  /* 0x0000000299997210 */ /* 0x000fca0007f1e0ff */
[--C-:B------:R-:W-:Y:S01]  /*405e0*/  IMAD.X R157, R157, 0x1, R0.reuse, P0 ;  /* 0x000000019d9d7824 */ /* 0x100fe200000e0600 */
[----:B------:R-:W-:Y:S01]  /*405f0*/  IADD3 R235, P2, R235, R2, RZ ;  /* 0x00000002ebeb7210 */ /* 0x000fe20007f5e0ff */
[----:B------:R1:W-:Y:S02]  /*40600*/  STL [R1+0x1598], R153 ;  /* 0x0015989901007387 */ /* 0x0003e40000100800 */
[----:B-1----:R-:W-:Y:S02]  /*40610*/  IMAD.MOV.U32 R8, RZ, RZ, R153 ;  /* 0x000000ffff087224 */ /* 0x002fe400078e0099 */
[----:B------:R1:W-:Y:S01]  /*40620*/  STL [R1+0x1594], R157 ;  /* 0x0015949d01007387 */ /* 0x0003e20000100800 */
[----:B------:R-:W-:-:S03]  /*40630*/  IMAD.X R251, R251, 0x1, R0, P2 ;  /* 0x00000001fbfb7824 */ /* 0x000fc600010e0600 */
[----:B------:R-:W-:Y:S01]  /*40640*/  STL [R1+0x15a0], R235 ;  /* 0x0015a0eb01007387 */ /* 0x000fe20000100800 */
[----:B------:R-:W-:-:S03]  /*40650*/  IMAD.MOV.U32 R9, RZ, RZ, R157 ;  /* 0x000000ffff097224 */ /* 0x000fc600078e009d */
[----:B------:R-:W3:Y:S04]  /*40660*/  LDL.LU R153, [R1+0x15ac] ;  /* 0x0015ac0001997983 */ /* 0x000ee80000300800 */
[----:B------:R-:W-:Y:S04]  /*40670*/  STL [R1+0x159c], R251 ;  /* 0x00159cfb01007387 */ /* 0x000fe80000100800 */
[----:B-1----:R-:W3:Y:S04]  /*40680*/  LDL.LU R157, [R1+0x15b4] ;  /* 0x0015b400019d7983 */ /* 0x002ee80000300800 */
[----:B------:R1:W-:Y:S02]  /*40690*/  LDGSTS.E [R5+0x4008], desc[UR60][R8.64], P1 ;  /* 0x0400800008057fae */ /* 0x0003e4000892187c */
[----:B-1----:R-:W-:-:S02]  /*406a0*/  IMAD.MOV.U32 R8, RZ, RZ, R235 ;  /* 0x000000ffff087224 */ /* 0x002fc400078e00eb */
[----:B------:R-:W-:-:S05]  /*406b0*/  IMAD.MOV.U32 R9, RZ, RZ, R251 ;  /* 0x000000ffff097224 */ /* 0x000fca00078e00fb */
[----:B------:R1:W-:Y:S01]  /*406c0*/  LDGSTS.E [R5+0x8008], desc[UR60][R8.64], P1 ;  /* 0x0800800008057fae */ /* 0x0003e2000892187c */
[----:B----4-:R-:W-:-:S04]  /*406d0*/  IADD3 R151, P0, R151, R2, RZ ;  /* 0x0000000297977210 */ /* 0x010fc80007f1e0ff */
[----:B--2---:R-:W-:Y:S01]  /*406e0*/  IADD3.X R158, R158, R0, RZ, P0, !PT ;  /* 0x000000009e9e7210 */ /* 0x004fe200007fe4ff */
[----:B------:R-:W-:Y:S01]  /*406f0*/  STL [R1+0x15a8], R151 ;  /* 0x0015a89701007387 */ /* 0x000fe20000100800 */
[----:B-1----:R-:W-:-:S03]  /*40700*/  IMAD.MOV.U32 R8, RZ, RZ, R151 ;  /* 0x000000ffff087224 */ /* 0x002fc600078e0097 */
[----:B------:R1:W-:Y:S01]  /*40710*/  STL [R1+0x15a4], R158 ;  /* 0x0015a49e01007387 */ /* 0x0003e20000100800 */
[----:B------:R-:W-:Y:S01]  /*40720*/  IMAD.MOV.U32 R9, RZ, RZ, R158 ;  /* 0x000000ffff097224 */ /* 0x000fe200078e009e */
[----:B------:R-:W-:Y:S02]  /*40730*/  UISETP.GT.AND UP1, UPT, UR7, 0xb, UPT ;  /* 0x0000000b0700788c */ /* 0x000fe4000bf24270 */
[----:B-1----:R-:W2:Y:S04]  /*40740*/  LDL.LU R158, [R1+0x15bc] ;  /* 0x0015bc00019e7983 */ /* 0x002ea80000300800 */
[----:B------:R-:W4:Y:S01]  /*40750*/  LDL.LU R151, [R1+0x15c0] ;  /* 0x0015c00001977983 */ /* 0x000f220000300800 */
        /* <DEDUP_REMOVED lines=19> */
[----:B------:R-:W-:-:S03]  /*40890*/  MOV R8, R156 ;  /* 0x0000009c00087202 */ /* 0x000fc60000000f00 */
[----:B------:R-:W3:Y:S04]  /*408a0*/  LDL.LU R156, [R1+0x194c] ;  /* 0x00194c00019c7983 */ /* 0x000ee80000300800 */
        /* <DEDUP_REMOVED lines=14> */
[----:B------:R-:W-:Y:S01]  /*40990*/  USEL UR5, UR5, URZ, !UP0 ;  /* 0x0000003f05057287 */ /* 0x000fe2000c000000 */
[----:B------:R-:W-:-:S05]  /*409a0*/  IADD3 R153, P2, R153, R2, RZ ;  /* 0x0000000299997210 */ /* 0x000fca0007f5e0ff */
[----:B------:R1:W-:Y:S01]  /*409b0*/  STL [R1+0x15c8], R153 ;  /* 0x0015c89901007387 */ /* 0x0003e20000100800 */
[----:B------:R-:W-:Y:S01]  /*409c0*/  IADD3 R7, P3, R7, R2, RZ ;  /* 0x0000000207077210 */ /* 0x000fe20007f7e0ff */
[----:B---3--:R-:W-:Y:S01]  /*409d0*/  IMAD.X R157, R157, 0x1, R0, P2 ;  /* 0x000000019d9d7824 */ /* 0x008fe200010e0600 */
[----:B--2---:R-:W-:-:S03]  /*409e0*/  MOV R8, R153 ;  /* 0x0000009900087202 */ /* 0x004fc60000000f00 */
[----:B------:R-:W-:Y:S01]  /*409f0*/  IMAD.X R156, R156, 0x1, R0, P3 ;  /* 0x000000019c9c7824 */ /* 0x000fe200018e0600 */
[----:B------:R2:W-:Y:S04]  /*40a00*/  STL [R1+0x15c4], R157 ;  /* 0x0015c49d01007387 */ /* 0x0005e80000100800 */
[----:B------:R3:W-:Y:S01]  /*40a10*/  STL [R1+0x1950], R7 ;  /* 0x0019500701007387 */ /* 0x0007e20000100800 */
[----:B------:R-:W-:-:S03]  /*40a20*/  IMAD.MOV.U32 R9, RZ, RZ, R157 ;  /* 0x000000ffff097224 */ /* 0x000fc600078e009d */
[----:B-1----:R-:W4:Y:S01]  /*40a30*/  LDL.LU R153, [R1+0x1968] ;  /* 0x0019680001997983 */ /* 0x002f220000300800 */
[----:B------:R-:W-:-:S03]  /*40a40*/  ISETP.NE.U32.AND P1, PT, RZ, UR5, PT ;  /* 0x00000005ff007c0c */ /* 0x000fc6000bf25070 */
        /* <DEDUP_REMOVED lines=8> */
[----:B----4-:R-:W-:-:S05]  /*40ad0*/  IADD3 R151, P0, R151, R2, RZ ;  /* 0x0000000297977210 */ /* 0x010fca0007f1e0ff */
[----:B------:R-:W-:Y:S01]  /*40ae0*/  IMAD.X R158, R158, 0x1, R0, P0 ;  /* 0x000000019e9e7824 */ /* 0x000fe200000e0600 */
[----:B------:R-:W-:Y:S01]  /*40af0*/  IADD3 R235, P2, R235, R2, RZ ;  /* 0x00000002ebeb7210 */ /* 0x000fe20007f5e0ff */
[----:B------:R4:W-:Y:S01]  /*40b00*/  STL [R1+0x1958], R151 ;  /* 0x0019589701007387 */ /* 0x0009e20000100800 */
[----:B-1----:R-:W-:-:S03]  /*40b10*/  IMAD.MOV.U32 R8, RZ, RZ, R151 ;  /* 0x000000ffff087224 */ /* 0x002fc600078e0097 */
[----:B------:R1:W-:Y:S01]  /*40b20*/  STL [R1+0x1954], R158 ;  /* 0x0019549e01007387 */ /* 0x0003e20000100800 */
[----:B------:R-:W-:-:S03]  /*40b30*/  IMAD.X R251, R251, 0x1, R0, P2 ;  /* 0x00000001fbfb7824 */ /* 0x000fc600010e0600 */
[----:B------:R-:W-:Y:S04]  /*40b40*/  STL [R1+0x1960], R235 ;  /* 0x001960eb01007387 */ /* 0x000fe80000100800 */
[----:B----4-:R-:W4:Y:S01]  /*40b50*/  LDL.LU R151, [R1+0x196c] ;  /* 0x00196c0001977983 */ /* 0x010f220000300800 */
[----:B------:R-:W-:-:S03]  /*40b60*/  MOV R9, R158 ;  /* 0x0000009e00097202 */ /* 0x000fc60000000f00 */
[----:B------:R-:W-:Y:S04]  /*40b70*/  STL [R1+0x195c], R251 ;  /* 0x00195cfb01007387 */ /* 0x000fe80000100800 */
[----:B-1----:R-:W4:Y:S01]  /*40b80*/  LDL.LU R158, [R1+0x1974] ;  /* 0x00197400019e7983 */ /* 0x002f220000300800 */
[----:B------:R-:W-:-:S03]  /*40b90*/  UISETP.GT.AND UP1, UPT, UR7, 0x29, UPT ;  /* 0x000000290700788c */ /* 0x000fc6000bf24270 */
[----:B------:R1:W-:Y:S01]  /*40ba0*/  LDGSTS.E [R5+0x14000], desc[UR60][R8.64], P1 ;  /* 0x1400000008057fae */ /* 0x0003e2000892187c */
[----:B------:R-:W-:Y:S01]  /*40bb0*/  USEL UR5, URZ, 0x4, !UP1 ;  /* 0x000000043f057887 */ /* 0x000fe2000c800000 */
[----:B-1----:R-:W-:Y:S02]  /*40bc0*/  IMAD.MOV.U32 R8, RZ, RZ, R235 ;  /* 0x000000ffff087224 */ /* 0x002fe400078e00eb */
[----:B------:R-:W-:Y:S01]  /*40bd0*/  IMAD.MOV.U32 R9, RZ, RZ, R251 ;  /* 0x000000ffff097224 */ /* 0x000fe200078e00fb */
[----:B------:R-:W-:-:S04]  /*40be0*/  IADD3 R153, P0, R153, R2, RZ ;  /* 0x0000000299997210 */ /* 0x000fc80007f1e0ff */
[----:B------:R1:W-:Y:S01]  /*40bf0*/  LDGSTS.E [R5+0x18000], desc[UR60][R8.64], P1 ;  /* 0x1800000008057fae */ /* 0x0003e2000892187c */
[----:B--2---:R-:W-:-:S03]  /*40c00*/  IMAD.X R157, R157, 0x1, R0, P0 ;  /* 0x000000019d9d7824 */ /* 0x004fc600000e0600 */
[----:B------:R-:W-:Y:S01]  /*40c10*/  STL [R1+0x1968], R153 ;  /* 0x0019689901007387 */ /* 0x000fe20000100800 */
[----:B------:R-:W-:-:S03]  /*40c20*/  USEL UR5, UR5, URZ, !UP0 ;  /* 0x0000003f05057287 */ /* 0x000fc6000c000000 */
[----:B------:R2:W-:Y:S01]  /*40c30*/  STL [R1+0x1964], R157 ;  /* 0x0019649d01007387 */ /* 0x0005e20000100800 */
[----:B-1----:R-:W-:Y:S02]  /*40c40*/  IMAD.MOV.U32 R8, RZ, RZ, R153 ;  /* 0x000000ffff087224 */ /* 0x002fe400078e0099 */
[----:B------:R-:W-:Y:S01]  /*40c50*/  IMAD.MOV.U32 R9, RZ, RZ, R157 ;  /* 0x000000ffff097224 */ /* 0x000fe200078e009d */
[----:B------:R-:W-:-:S04]  /*40c60*/  ISETP.NE.U32.AND P0, PT, RZ, UR5, PT ;  /* 0x00000005ff007c0c */ /* 0x000fc8000bf05070 */
[----:B------:R1:W-:Y:S04]  /*40c70*/  LDGSTS.E [R5+0x1c000], desc[UR60][R8.64], P1 ;  /* 0x1c00000008057fae */ /* 0x0003e8000892187c */
[----:B--2---:R-:W2:Y:S04]  /*40c80*/  LDL.LU R157, [R1+0x197c] ;  /* 0x00197c00019d7983 */ /* 0x004ea80000300800 */
[----:B------:R-:W2:Y:S01]  /*40c90*/  LDL.LU R153, [R1+0x1980] ;  /* 0x0019800001997983 */ /* 0x000ea20000300800 */
[-C--:B---3--:R-:W-:Y:S02]  /*40ca0*/  IADD3 R7, P1, R7, R2.reuse, RZ ;  /* 0x0000000207077210 */ /* 0x088fe40007f3e0ff */
[----:B------:R-:W-:-:S03]  /*40cb0*/  IADD3 R156, P2, R156, R2, RZ ;  /* 0x000000029c9c7210 */ /* 0x000fc60007f5e0ff */
[----:B------:R-:W-:Y:S01]  /*40cc0*/  STL [R1+0x1970], R7 ;  /* 0x0019700701007387 */ /* 0x000fe20000100800 */
[----:B-1----:R-:W-:Y:S02]  /*40cd0*/  IMAD.MOV.U32 R8, RZ, RZ, R7 ;  /* 0x000000ffff087224 */ /* 0x002fe400078e0007 */
[----:B----4-:R-:W-:-:S04]  /*40ce0*/  IMAD.X R151, R151, 0x1, R0, P1 ;  /* 0x0000000197977824 */ /* 0x010fc800008e0600 */
[----:B------:R-:W-:Y:S01]  /*40cf0*/  IMAD.MOV.U32 R9, RZ, RZ, R151 ;  /* 0x000000ffff097224 */ /* 0x000fe200078e0097 */
[----:B------:R1:W-:Y:S01]  /*40d00*/  STL [R1+0x196c], R151 ;  /* 0x00196c9701007387 */ /* 0x0003e20000100800 */
[----:B------:R-:W-:-:S03]  /*40d10*/  IADD3.X R158, R158, R0, RZ, P2, !PT ;  /* 0x000000009e9e7210 */ /* 0x000fc600017fe4ff */
        /* <DEDUP_REMOVED lines=23> */
[----:B------:R-:W-:Y:S01]  /*40e90*/  IADD3 R7, P3, R7, R2, RZ ;  /* 0x0000000207077210 */ /* 0x000fe20007f7e0ff */
[--C-:B---3--:R-:W-:Y:S02]  /*40ea0*/  IMAD.X R158, R158, 0x1, R0.reuse, P2 ;  /* 0x000000019e9e7824 */ /* 0x108fe400010e0600 */
        /* <DEDUP_REMOVED lines=18> */
[----:B------:R-:W-:-:S04]  /*40fd0*/  IADD3 R153, P0, R153, R2, RZ ;  /* 0x0000000299997210 */ /* 0x000fc80007f1e0ff */
[----:B------:R-:W-:Y:S01]  /*40fe0*/  IADD3.X R157, R157, R0, RZ, P0, !PT ;  /* 0x000000009d9d7210 */ /* 0x000fe200007fe4ff */
[----:B------:R1:W-:Y:S01]  /*40ff0*/  STL [R1+0x1998], R153 ;  /* 0x0019989901007387 */ /* 0x0003e20000100800 */
[----:B------:R-:W-:-:S03]  /*41000*/  IADD3 R235, P2, R235, R2, RZ ;  /* 0x00000002ebeb7210 */ /* 0x000fc60007f5e0ff */
[----:B------:R1:W-:Y:S02]  /*41010*/  STL [R1+0x1994], R157 ;  /* 0x0019949d01007387 */ /* 0x0003e40000100800 */
[----:B-1----:R-:W-:Y:S02]  /*41020*/  IMAD.MOV.U32 R8, RZ, RZ, R153 ;  /* 0x000000ffff087224 */ /* 0x002fe400078e0099 */
[----:B------:R-:W-:Y:S01]  /*41030*/  IMAD.X R251, R251, 0x1, R0, P2 ;  /* 0x00000001fbfb7824 */ /* 0x000fe200010e0600 */
        /* <DEDUP_REMOVED lines=54> */
[----:B---3--:R-:W-:-:S05]  /*413a0*/  IADD3 R153, P2, R153, R2, RZ ;  /* 0x0000000299997210 */ /* 0x008fca0007f5e0ff */
        /* <DEDUP_REMOVED lines=33> */
[----:B-1----:R-:W-:Y:S01]  /*415c0*/  MOV R8, R235 ;  /* 0x000000eb00087202 */ /* 0x002fe20000000f00 */
[----:B------:R-:W-:Y:S01]  /*415d0*/  IMAD.MOV.U32 R9, RZ, RZ, R251 ;  /* 0x000000ffff097224 */ /* 0x000fe200078e00fb */
[----:B----4-:R-:W-:-:S04]  /*415e0*/  IADD3 R153, P0, R153, R2, RZ ;  /* 0x0000000299997210 */ /* 0x010fc80007f1e0ff */
        /* <DEDUP_REMOVED lines=10> */
[----:B------:R-:W4:Y:S01]  /*41690*/  LDL.LU R153, [R1+0x1d80] ;  /* 0x001d800001997983 */ /* 0x000f220000300800 */
[-C--:B---3--:R-:W-:Y:S02]  /*416a0*/  IADD3 R7, P1, R7, R2.reuse, RZ ;  /* 0x0000000207077210 */ /* 0x088fe40007f3e0ff */
[----:B------:R-:W-:-:S02]  /*416b0*/  IADD3 R156, P2, R156, R2, RZ ;  /* 0x000000029c9c7210 */ /* 0x000fc40007f5e0ff */
[----:B-1----:R-:W-:Y:S01]  /*416c0*/  MOV R8, R7 ;  /* 0x0000000700087202 */ /* 0x002fe20000000f00 */
[----:B------:R-:W-:Y:S01]  /*416d0*/  STL [R1+0x1d70], R7 ;  /* 0x001d700701007387 */ /* 0x000fe20000100800 */
        /* <DEDUP_REMOVED lines=47> */
[----:B----4-:R-:W-:-:S05]  /*419d0*/  IADD3 R153, P0, R153, R2, RZ ;  /* 0x0000000299997210 */ /* 0x010fca0007f1e0ff */
[----:B------:R-:W-:Y:S01]  /*419e0*/  IMAD.X R157, R157, 0x1, R0, P0 ;  /* 0x000000019d9d7824 */ /* 0x000fe200000e0600 */
[----:B------:R-:W-:Y:S01]  /*419f0*/  IADD3 R235, P2, R235, R2, RZ ;  /* 0x00000002ebeb7210 */ /* 0x000fe20007f5e0ff */
[----:B------:R4:W-:Y:S01]  /*41a00*/  STL [R1+0x1d98], R153 ;  /* 0x001d989901007387 */ /* 0x0009e20000100800 */
[----:B-1----:R-:W-:Y:S02]  /*41a10*/  IMAD.MOV.U32 R8, RZ, RZ, R153 ;  /* 0x000000ffff087224 */ /* 0x002fe400078e0099 */
[----:B------:R-:W-:Y:S01]  /*41a20*/  IADD3.X R251, R251, R0, RZ, P2, !PT ;  /* 0x00000000fbfb7210 */ /* 0x000fe200017fe4ff */
[----:B------:R1:W-:Y:S01]  /*41a30*/  STL [R1+0x1d94], R157 ;  /* 0x001d949d01007387 */ /* 0x0003e20000100800 */
[----:B------:R-:W-:-:S03]  /*41a40*/  IMAD.MOV.U32 R9, RZ, RZ, R157 ;  /* 0x000000ffff097224 */ /* 0x000fc600078e009d */
[----:B------:R-:W-:Y:S04]  /*41a50*/  STL [R1+0x1da0], R235 ;  /* 0x001da0eb01007387 */ /* 0x000fe80000100800 */
[----:B----4-:R-:W4:Y:S04]  /*41a60*/  LDL.LU R153, [R1+0x1dac] ;  /* 0x001dac0001997983 */ /* 0x010f280000300800 */
[----:B------:R-:W-:Y:S04]  /*41a70*/  STL [R1+0x1d9c], R251 ;  /* 0x001d9cfb01007387 */ /* 0x000fe80000100800 */
[----:B-1----:R-:W4:Y:S04]  /*41a80*/  LDL.LU R157, [R1+0x1db4] ;  /* 0x001db400019d7983 */ /* 0x002f280000300800 */
        /* <DEDUP_REMOVED lines=48> */
[----:B------:R-:W-:Y:S01]  /*41d90*/  USEL UR5, UR5, URZ, !UP0 ;  /* 0x0000003f05057287 */ /* 0x000fe2000c000000 */
[----:B----4-:R-:W-:-:S05]  /*41da0*/  IADD3 R153, P2, R153, R2, RZ ;  /* 0x0000000299997210 */ /* 0x010fca0007f5e0ff */
[----:B------:R4:W-:Y:S01]  /*41db0*/  STL [R1+0x1dc8], R153 ;  /* 0x001dc89901007387 */ /* 0x0009e20000100800 */
[----:B------:R-:W-:Y:S01]  /*41dc0*/  IADD3 R7, P3, R7, R2, RZ ;  /* 0x0000000207077210 */ /* 0x000fe20007f7e0ff */
[--C-:B---3--:R-:W-:Y:S02]  /*41dd0*/  IMAD.X R157, R157, 0x1, R0.reuse, P2 ;  /* 0x000000019d9d7824 */ /* 0x108fe400010e0600 */
[----:B-1----:R-:W-:Y:S02]  /*41de0*/  IMAD.MOV.U32 R8, RZ, RZ, R153 ;  /* 0x000000ffff087224 */ /* 0x002fe400078e0099 */
[----:B------:R-:W-:Y:S01]  /*41df0*/  IMAD.X R156, R156, 0x1, R0, P3 ;  /* 0x000000019c9c7824 */ /* 0x000fe200018e0600 */
[----:B------:R1:W-:Y:S01]  /*41e00*/  STL [R1+0x1dc4], R157 ;  /* 0x001dc49d01007387 */ /* 0x0003e20000100800 */
[----:B------:R-:W-:-:S03]  /*41e10*/  IMAD.MOV.U32 R9, RZ, RZ, R157 ;  /* 0x000000ffff097224 */ /* 0x000fc600078e009d */
[----:B------:R-:W-:Y:S04]  /*41e20*/  STL [R1+0x2150], R7 ;  /* 0x0021500701007387 */ /* 0x000fe80000100800 */
[----:B----4-:R-:W3:Y:S01]  /*41e30*/  LDL.LU R153, [R1+0x2168] ;  /* 0x0021680001997983 */ /* 0x010ee20000300800 */
[----:B------:R-:W-:-:S03]  /*41e40*/  ISETP.NE.U32.AND P1, PT, RZ, UR5, PT ;  /* 0x00000005ff007c0c */ /* 0x000fc6000bf25070 */
[----:B------:R4:W-:Y:S04]  /*41e50*/  STL [R1+0x214c], R156 ;  /* 0x00214c9c01007387 */ /* 0x0009e80000100800 */
[----:B-1----:R-:W3:Y:S04]  /*41e60*/  LDL.LU R157, [R1+0x2164] ;  /* 0x00216400019d7983 */ /* 0x002ee80000300800 */
[----:B------:R1:W-:Y:S02]  /*41e70*/  LDGSTS.E [R5+0x2c00c], desc[UR60][R8.64], P0 ;  /* 0x2c00c00008057fae */ /* 0x0003e4000812187c */
[----:B-1----:R-:W-:Y:S01]  /*41e80*/  MOV R8, R7 ;  /* 0x0000000700087202 */ /* 0x002fe20000000f00 */
[----:B------:R-:W-:-:S02]  /*41e90*/  IMAD.MOV.U32 R9, RZ, RZ, R156 ;  /* 0x000000ffff097224 */ /* 0x000fc400078e009c */
[----:B----4-:R-:W4:Y:S04]  /*41ea0*/  LDL.LU R156, [R1+0x2170] ;  /* 0x00217000019c7983 */ /* 0x010f280000300800 */
[----:B------:R-:W4:Y:S04]  /*41eb0*/  LDL.LU R7, [R1+0x2178] ;  /* 0x0021780001077983 */ /* 0x000f280000300800 */
[----:B------:R1:W-:Y:S01]  /*41ec0*/  LDGSTS.E [R5+0x30000], desc[UR60][R8.64], P1 ;  /* 0x3000000008057fae */ /* 0x0003e2000892187c */
[----:B--2---:R-:W-:-:S05]  /*41ed0*/  IADD3 R151, P0, R151, R2, RZ ;  /* 0x0000000297977210 */ /* 0x004fca0007f1e0ff */
        /* <DEDUP_REMOVED lines=8> */
[----:B-1----:R-:W2:Y:S04]  /*41f60*/  LDL.LU R158, [R1+0x216c] ;  /* 0x00216c00019e7983 */ /* 0x002ea80000300800 */
[----:B------:R-:W-:Y:S04]  /*41f70*/  STL [R1+0x215c], R251 ;  /* 0x00215cfb01007387 */ /* 0x000fe80000100800 */
[----:B------:R-:W2:Y:S04]  /*41f80*/  LDL.LU R151, [R1+0x2174] ;  /* 0x0021740001977983 */ /* 0x000ea80000300800 */
[----:B------:R1:W-:Y:S02]  /*41f90*/  LDGSTS.E [R5+0x34000], desc[UR60][R8.64], P1 ;  /* 0x3400000008057fae */ /* 0x0003e4000892187c */
[----:B-1----:R-:W-:Y:S01]  /*41fa0*/  IMAD.MOV.U32 R8, RZ, RZ, R235 ;  /* 0x000000ffff087224 */ /* 0x002fe200078e00eb */
[----:B------:R-:W-:-:S05]  /*41fb0*/  MOV R9, R251 ;  /* 0x000000fb00097202 */ /* 0x000fca0000000f00 */
[----:B------:R1:W-:Y:S01]  /*41fc0*/  LDGSTS.E [R5+0x38000], desc[UR60][R8.64], P1 ;  /* 0x3800000008057fae */ /* 0x0003e2000892187c */
[----:B---3--:R-:W-:-:S05]  /*41fd0*/  IADD3 R153, P0, R153, R2, RZ ;  /* 0x0000000299997210 */ /* 0x008fca0007f1e0ff */
[----:B------:R-:W-:Y:S02]  /*41fe0*/  IMAD.X R157, R157, 0x1, R0, P0 ;  /* 0x000000019d9d7824 */ /* 0x000fe400000e0600 */
[----:B-1----:R-:W-:Y:S02]  /*41ff0*/  IMAD.MOV.U32 R8, RZ, RZ, R153 ;  /* 0x000000ffff087224 */ /* 0x002fe400078e0099 */
[----:B------:R-:W-:Y:S01]  /*42000*/  IMAD.MOV.U32 R9, RZ, RZ, R157 ;  /* 0x000000ffff097224 */ /* 0x000fe200078e009d */
[----:B------:R-:W-:Y:S04]  /*42010*/  STL [R1+0x2168], R153 ;  /* 0x0021689901007387 */ /* 0x000fe80000100800 */
[----:B------:R1:W-:Y:S04]  /*42020*/  LDGSTS.E [R5+0x3c000], desc[UR60][R8.64], P1 ;  /* 0x3c00000008057fae */ /* 0x0003e8000892187c */
[----:B------:R3:W-:Y:S01]  /*42030*/  STL [R1+0x2164], R157 ;  /* 0x0021649d01007387 */ /* 0x0007e20000100800 */
[----:B----4-:R-:W-:-:S03]  /*42040*/  IADD3 R156, P1, R156, R2, RZ ;  /* 0x000000029c9c7210 */ /* 0x010fc60007f3e0ff */
[----:B---3--:R-:W3:Y:S01]  /*42050*/  LDL.LU R157, [R1+0x217c] ;  /* 0x00217c00019d7983 */ /* 0x008ee20000300800 */
[----:B------:R-:W-:-:S03]  /*42060*/  IADD3 R7, P2, R7, R2, RZ ;  /* 0x0000000207077210 */ /* 0x000fc60007f5e0ff */
[----:B------:R-:W4:Y:S04]  /*42070*/  LDL.LU R153, [R1+0x2180] ;  /* 0x0021800001997983 */ /* 0x000f280000300800 */
[----:B------:R2:W-:Y:S01]  /*42080*/  STL [R1+0x2170], R156 ;  /* 0x0021709c01007387 */ /* 0x0005e20000100800 */
[----:B-1----:R-:W-:Y:S02]  /*42090*/  IMAD.MOV.U32 R8, RZ, RZ, R156 ;  /* 0x000000ffff087224 */ /* 0x002fe400078e009c */
[----:B--2---:R-:W-:-:S05]  /*420a0*/  IMAD.X R158, R158, 0x1, R0, P1 ;  /* 0x000000019e9e7824 */ /* 0x004fca00008e0600 */
[----:B------:R1:W-:Y:S01]  /*420b0*/  STL [R1+0x216c], R158 ;  /* 0x00216c9e01007387 */ /* 0x0003e20000100800 */
[----:B------:R-:W-:-:S03]  /*420c0*/  IMAD.X R151, R151, 0x1, R0, P2 ;  /* 0x0000000197977824 */ /* 0x000fc600010e0600 */
[----:B------:R2:W-:Y:S04]  /*420d0*/  STL [R1+0x2178], R7 ;  /* 0x0021780701007387 */ /* 0x0005e80000100800 */
[----:B------:R-:W3:Y:S04]  /*420e0*/  LDL.LU R235, [R1+0x2188] ;  /* 0x0021880001eb7983 */ /* 0x000ee80000300800 */
[----:B------:R3:W-:Y:S04]  /*420f0*/  STL [R1+0x2174], R151 ;  /* 0x0021749701007387 */ /* 0x0007e80000100800 */
[----:B------:R-:W3:Y:S04]  /*42100*/  LDL.LU R156, [R1+0x2190] ;  /* 0x00219000019c7983 */ /* 0x000ee80000300800 */
[----:B------:R-:W3:Y:S01]  /*42110*/  LDL.LU R251, [R1+0x2184] ;  /* 0x0021840001fb7983 */ /* 0x000ee20000300800 */
[----:B------:R-:W-:-:S03]  /*42120*/  MOV R9, R158 ;  /* 0x0000009e00097202 */ /* 0x000fc60000000f00 */
[----:B-1----:R-:W3:Y:S01]  /*42130*/  LDL.LU R158, [R1+0x218c] ;  /* 0x00218c00019e7983 */ /* 0x002ee20000300800 */
[----:B------:R-:W-:-:S04]  /*42140*/  UISETP.GT.AND UP1, UPT, UR7, 0x69, UPT ;  /* 0x000000690700788c */ /* 0x000fc8000bf24270 */
[----:B------:R-:W-:-:S04]  /*42150*/  USEL UR5, URZ, 0x4, !UP1 ;  /* 0x000000043f057887 */ /* 0x000fc8000c800000 */
[----:B------:R-:W-:-:S06]  /*42160*/  USEL UR5, UR5, URZ, !UP0 ;  /* 0x0000003f05057287 */ /* 0x000fcc000c000000 */
[----:B------:R-:W-:-:S13]  /*42170*/  ISETP.NE.U32.AND P0, PT, RZ, UR5, PT ;  /* 0x00000005ff007c0c */ /* 0x000fda000bf05070 */
[----:B------:R1:W-:Y:S01]  /*42180*/  LDGSTS.E [R5+0x30004], desc[UR60][R8.64], P0 ;  /* 0x3000400008057fae */ /* 0x0003e2000812187c */
[----:B----4-:R-:W-:Y:S01]  /*42190*/  IADD3 R153, P1, R153, R2, RZ ;  /* 0x0000000299997210 */ /* 0x010fe20007f3e0ff */
[----:B-1----:R-:W-:Y:S02]  /*421a0*/  IMAD.MOV.U32 R8, RZ, RZ, R7 ;  /* 0x000000ffff087224 */ /* 0x002fe400078e0007 */
[----:B------:R-:W-:Y:S01]  /*421b0*/  IMAD.MOV.U32 R9, RZ, RZ, R151 ;  /* 0x000000ffff097224 */ /* 0x000fe200078e0097 */
[----:B--2---:R-:W2:Y:S01]  /*421c0*/  LDL.LU R7, [R1+0x2198] ;  /* 0x0021980001077983 */ /* 0x004ea20000300800 */
[----:B---3--:R-:W-:-:S03]  /*421d0*/  IMAD.X R157, R157, 0x1, R0, P1 ;  /* 0x000000019d9d7824 */ /* 0x008fc600008e0600 */
[----:B------:R-:W3:Y:S04]  /*421e0*/  LDL.LU R151, [R1+0x21a0] ;  /* 0x0021a00001977983 */ /* 0x000ee80000300800 */
[----:B------:R1:W-:Y:S04]  /*421f0*/  LDGSTS.E [R5+0x34004], desc[UR60][R8.64], P0 ;  /* 0x3400400008057fae */ /* 0x0003e8000812187c */
[----:B------:R-:W-:Y:S04]  /*42200*/  STL [R1+0x2180], R153 ;  /* 0x0021809901007387 */ /* 0x000fe80000100800 */
[----:B------:R4:W-:Y:S01]  /*42210*/  STL [R1+0x217c], R157 ;  /* 0x00217c9d01007387 */ /* 0x0009e20000100800 */
[----:B-1----:R-:W-:-:S02]  /*42220*/  IMAD.MOV.U32 R9, RZ, RZ, R157 ;  /* 0x000000ffff097224 */ /* 0x002fc400078e009d */
[----:B------:R-:W-:Y:S01]  /*42230*/  IMAD.MOV.U32 R8, RZ, RZ, R153 ;  /* 0x000000ffff087224 */ /* 0x000fe200078e0099 */
[----:B----4-:R-:W4:Y:S04]  /*42240*/  LDL.LU R157, [R1+0x2194] ;  /* 0x00219400019d7983 */ /* 0x010f280000300800 */
[----:B------:R-:W4:Y:S04]  /*42250*/  LDL.LU R153, [R1+0x219c] ;  /* 0x00219c0001997983 */ /* 0x000f280000300800 */
[----:B------:R1:W-:Y:S01]  /*42260*/  LDGSTS.E [R5+0x38004], desc[UR60][R8.64], P0 ;  /* 0x3800400008057fae */ /* 0x0003e2000812187c */
[----:B------:R-:W-:-:S05]  /*42270*/  IADD3 R235, P2, R235, R2, RZ ;  /* 0x00000002ebeb7210 */ /* 0x000fca0007f5e0ff */
[----:B-1----:R-:W-:Y:S01]  /*42280*/  IMAD.MOV.U32 R8, RZ, RZ, R235 ;  /* 0x000000ffff087224 */ /* 0x002fe200078e00eb */
[----:B------:R-:W-:Y:S01]  /*42290*/  IADD3 R156, P3, R156, R2, RZ ;  /* 0x000000029c9c7210 */ /* 0x000fe20007f7e0ff */
[----:B------:R-:W-:Y:S01]  /*422a0*/  IMAD.X R251, R251, 0x1, R0, P2 ;  /* 0x00000001fbfb7824 */ /* 0x000fe200010e0600 */
[----:B------:R-:W-:Y:S03]  /*422b0*/  STL [R1+0x2188], R235 ;  /* 0x002188eb01007387 */ /* 0x000fe60000100800 */
[----:B------:R-:W-:Y:S01]  /*422c0*/  IMAD.MOV.U32 R9, RZ, RZ, R251 ;  /* 0x000000ffff097224 */ /* 0x000fe200078e00fb */
[----:B------:R-:W-:Y:S01]  /*422d0*/  IADD3.X R158, R158, R0, RZ, P3, !PT ;  /* 0x000000009e9e7210 */ /* 0x000fe20001ffe4ff */
[----:B------:R-:W-:Y:S04]  /*422e0*/  STL [R1+0x2184], R251 ;  /* 0x002184fb01007387 */ /* 0x000fe80000100800 */
[----:B------:R-:W-:Y:S04]  /*422f0*/  STL [R1+0x2190], R156 ;  /* 0x0021909c01007387 */ /* 0x000fe80000100800 */
[----:B------:R1:W-:Y:S04]  /*42300*/  LDGSTS.E [R5+0x3c004], desc[UR60][R8.64], P0 ;  /* 0x3c00400008057fae */ /* 0x0003e8000812187c */
[----:B------:R1:W-:Y:S02]  /*42310*/  STL [R1+0x218c], R158 ;  /* 0x00218c9e01007387 */ /* 0x0003e40000100800 */
[----:B-1----:R-:W-:-:S02]  /*42320*/  IMAD.MOV.U32 R9, RZ, RZ, R158 ;  /* 0x000000ffff097224 */ /* 0x002fc400078e009e */
[----:B------:R-:W-:Y:S01]  /*42330*/  IMAD.MOV.U32 R8, RZ, RZ, R156 ;  /* 0x000000ffff087224 */ /* 0x000fe200078e009c */
[----:B------:R-:W4:Y:S04]  /*42340*/  LDL.LU R158, [R1+0x21a4] ;  /* 0x0021a400019e7983 */ /* 0x000f280000300800 */
[----:B------:R-:W4:Y:S01]  /*42350*/  LDL.LU R156, [R1+0x21a8] ;  /* 0x0021a800019c7983 */ /* 0x000f220000300800 */
[----:B------:R-:W-:-:S04]  /*42360*/  UISETP.GT.AND UP1, UPT, UR7, 0x6a, UPT ;  /* 0x0000006a0700788c */ /* 0x000fc8000bf24270 */
[----:B------:R-:W-:-:S04]  /*42370*/  USEL UR5, URZ, 0x4, !UP1 ;  /* 0x000000043f057887 */ /* 0x000fc8000c800000 */
[----:B------:R-:W-:-:S06]  /*42380*/  USEL UR5, UR5, URZ, !UP0 ;  /* 0x0000003f05057287 */ /* 0x000fcc000c000000 */
[----:B------:R-:W-:Y:S02]  /*42390*/  ISETP.NE.U32.AND P1, PT, RZ, UR5, PT ;  /* 0x00000005ff007c0c */ /* 0x000fe4000bf25070 */
[-C--:B--2---:R-:W-:Y:S02]  /*423a0*/  IADD3 R7, P0, R7, R2.reuse, RZ ;  /* 0x0000000207077210 */ /* 0x084fe40007f1e0ff */
[----:B---3--:R-:W-:-:S03]  /*423b0*/  IADD3 R151, P2, R151, R2, RZ ;  /* 0x0000000297977210 */ /* 0x008fc60007f5e0ff */
[----:B------:R1:W-:Y:S06]  /*423c0*/  STL [R1+0x2198], R7 ;  /* 0x0021980701007387 */ /* 0x0003ec0000100800 */
[----:B------:R2:W-:Y:S01]  /*423d0*/  LDGSTS.E [R5+0x30008], desc[UR60][R8.64], P1 ;  /* 0x3000800008057fae */ /* 0x0005e2000892187c */
[--C-:B----4-:R-:W-:Y:S02]  /*423e0*/  IMAD.X R157, R157, 0x1, R0.reuse, P0 ;  /* 0x000000019d9d7824 */ /* 0x110fe400000e0600 */
[----:B------:R-:W-:-:S03]  /*423f0*/  IMAD.X R153, R153, 0x1, R0, P2 ;  /* 0x0000000199997824 */ /* 0x000fc600010e0600 */
[----:B------:R-:W-:Y:S01]  /*42400*/  STL [R1+0x2194], R157 ;  /* 0x0021949d01007387 */ /* 0x000fe20000100800 */
[----:B--2---:R-:W-:-:S03]  /*42410*/  MOV R8, R7 ;  /* 0x0000000700087202 */ /* 0x004fc60000000f00 */
[----:B------:R-:W-:Y:S01]  /*42420*/  STL [R1+0x21a0], R151 ;  /* 0x0021a09701007387 */ /* 0x000fe20000100800 */
[----:B------:R-:W-:-:S03]  /*42430*/  IMAD.MOV.U32 R9, RZ, RZ, R157 ;  /* 0x000000ffff097224 */ /* 0x000fc600078e009d */
[----:B------:R-:W2:Y:S04]  /*42440*/  LDL.LU R235, [R1+0x21b0] ;  /* 0x0021b00001eb7983 */ /* 0x000ea80000300800 */
[----:B------:R3:W-:Y:S04]  /*42450*/  STL [R1+0x219c], R153 ;  /* 0x00219c9901007387 */ /* 0x0007e80000100800 */
[----:B-1----:R-:W4:Y:S04]  /*42460*/  LDL.LU R7, [R1+0x21b8] ;  /* 0x0021b80001077983 */ /* 0x002f280000300800 */
[----:B------:R-:W4:Y:S04]  /*42470*/  LDL.LU R251, [R1+0x21ac] ;  /* 0x0021ac0001fb7983 */ /* 0x000f280000300800 */
[----:B------:R1:W-:Y:S02]  /*42480*/  LDGSTS.E [R5+0x34008], desc[UR60][R8.64], P1 ;  /* 0x3400800008057fae */ /* 0x0003e4000892187c */
[----:B-1----:R-:W-:-:S02]  /*42490*/  IMAD.MOV.U32 R9, RZ, RZ, R153 ;  /* 0x000000ffff097224 */ /* 0x002fc400078e0099 */
[----:B---3--:R-:W3:Y:S01]  /*424a0*/  LDL.LU R153, [R1+0x21b4] ;  /* 0x0021b40001997983 */ /* 0x008ee20000300800 */
[----:B------:R-:W-:-:S03]  /*424b0*/  IMAD.MOV.U32 R8, RZ, RZ, R151 ;  /* 0x000000ffff087224 */ /* 0x000fc600078e0097 */
[----:B------:R-:W3:Y:S04]  /*424c0*/  LDL.LU R157, [R1+0x21c0] ;  /* 0x0021c000019d7983 */ /* 0x000ee80000300800 */
[----:B------:R-:W3:Y:S04]  /*424d0*/  LDL.LU R151, [R1+0x21c8] ;  /* 0x0021c80001977983 */ /* 0x000ee80000300800 */
[----:B------:R1:W-:Y:S01]  /*424e0*/  LDGSTS.E [R5+0x38008], desc[UR60][R8.64], P1 ;  /* 0x3800800008057fae */ /* 0x0003e2000892187c */
[----:B------:R-:W-:-:S05]  /*424f0*/  IADD3 R156, P0, R156, R2, RZ ;  /* 0x000000029c9c7210 */ /* 0x000fca0007f1e0ff */
[----:B------:R-:W-:Y:S01]  /*42500*/  IMAD.X R158, R158, 0x1, R0, P0 ;  /* 0x000000019e9e7824 */ /* 0x000fe200000e0600 */
[----:B------:R-:W-:Y:S03]  /*42510*/  STL [R1+0x21a8], R156 ;  /* 0x0021a89c01007387 */ /* 0x000fe60000100800 */
[----:B-1----:R-:W-:Y:S01]  /*42520*/  IMAD.MOV.U32 R9, RZ, RZ, R158 ;  /* 0x000000ffff097224 */ /* 0x002fe200078e009e */
[----:B------:R1:W-:Y:S01]  /*42530*/  STL [R1+0x21a4], R158 ;  /* 0x0021a49e01007387 */ /* 0x0003e20000100800 */
[----:B------:R-:W-:Y:S01]  /*42540*/  IMAD.MOV.U32 R8, RZ, RZ, R156 ;  /* 0x000000ffff087224 */ /* 0x000fe200078e009c */
[----:B------:R-:W-:Y:S02]  /*42550*/  UISETP.GT.AND UP1, UPT, UR7, 0x6b, UPT ;  /* 0x0000006b0700788c */ /* 0x000fe4000bf24270 */
[----:B-1----:R-:W3:Y:S04]  /*42560*/  LDL.LU R158, [R1+0x21bc] ;  /* 0x0021bc00019e7983 */ /* 0x002ee80000300800 */
[----:B------:R-:W3:Y:S01]  /*42570*/  LDL.LU R156, [R1+0x21c4] ;  /* 0x0021c400019c7983 */ /* 0x000ee20000300800 */
[----:B------:R-:W-:-:S03]  /*42580*/  USEL UR5, URZ, 0x4, !UP1 ;  /* 0x000000043f057887 */ /* 0x000fc6000c800000 */
[----:B------:R1:W-:Y:S01]  /*42590*/  LDGSTS.E [R5+0x3c008], desc[UR60][R8.64], P1 ;  /* 0x3c00800008057fae */ /* 0x0003e2000892187c */
[----:B------:R-:W-:-:S06]  /*425a0*/  USEL UR5, UR5, URZ, !UP0 ;  /* 0x0000003f05057287 */ /* 0x000fcc000c000000 */
[----:B------:R-:W-:Y:S02]  /*425b0*/  ISETP.NE.U32.AND P0, PT, RZ, UR5, PT ;  /* 0x00000005ff007c0c */ /* 0x000fe4000bf05070 */
[-C--:B--2---:R-:W-:Y:S02]  /*425c0*/  IADD3 R235, P1, R235, R2.reuse, RZ ;  /* 0x00000002ebeb7210 */ /* 0x084fe40007f3e0ff */
[----:B----4-:R-:W-:Y:S02]  /*425d0*/  IADD3 R7, P2, R7, R2, RZ ;  /* 0x0000000207077210 */ /* 0x010fe40007f5e0ff */
[----:B------:R-:W-:Y:S01]  /*425e0*/  IADD3.X R251, R251, R0, RZ, P1, !PT ;  /* 0x00000000fbfb7210 */ /* 0x000fe20000ffe4ff */
[----:B-1----:R-:W-:Y:S01]  /*425f0*/  IMAD.MOV.U32 R8, RZ, RZ, R235 ;  /* 0x000000ffff087224 */ /* 0x002fe200078e00eb */
[----:B------:R-:W-:Y:S03]  /*42600*/  STL [R1+0x21b0], R235 ;  /* 0x0021b0eb01007387 */ /* 0x000fe60000100800 */
[----:B------:R-:W-:Y:S01]  /*42610*/  IMAD.MOV.U32 R9, RZ, RZ, R251 ;  /* 0x000000ffff097224 */ /* 0x000fe200078e00fb */
[----:B------:R-:W-:Y:S04]  /*42620*/  STL [R1+0x21ac], R251 ;  /* 0x0021acfb01007387 */ /* 0x000fe80000100800 */
[----:B------:R-:W-:Y:S04]  /*42630*/  STL [R1+0x21b8], R7 ;  /* 0x0021b80701007387 */ /* 0x000fe80000100800 */
[----:B------:R1:W-:Y:S01]  /*42640*/  LDGSTS.E [R5+0x3000c], desc[UR60][R8.64], P0 ;  /* 0x3000c00008057fae */ /* 0x0003e2000812187c */
[----:B---3--:R-:W-:Y:S01]  /*42650*/  IMAD.X R153, R153, 0x1, R0, P2 ;  /* 0x0000000199997824 */ /* 0x008fe200010e0600 */
[----:B------:R-:W-:-:S04]  /*42660*/  IADD3 R157, P1, R157, R2, RZ ;  /* 0x000000029d9d7210 */ /* 0x000fc80007f3e0ff */
[----:B------:R2:W-:Y:S01]  /*42670*/  STL [R1+0x21b4], R153 ;  /* 0x0021b49901007387 */ /* 0x0005e20000100800 */
[----:B-1----:R-:W-:Y:S02]  /*42680*/  IMAD.MOV.U32 R9, RZ, RZ, R153 ;  /* 0x000000ffff097224 */ /* 0x002fe400078e0099 */
[----:B------:R-:W-:Y:S01]  /*42690*/  IMAD.MOV.U32 R8, RZ, RZ, R7 ;  /* 0x000000ffff087224 */ /* 0x000fe200078e0007 */
[----:B------:R-:W-:Y:S01]  /*426a0*/  IADD3 R151, P2, R151, R2, RZ ;  /* 0x0000000297977210 */ /* 0x000fe20007f5e0ff */
[----:B--2---:R-:W2:Y:S04]  /*426b0*/  LDL.LU R153, [R1+0x15cc] ;  /* 0x0015cc0001997983 */ /* 0x004ea80000300800 */
[----:B------:R-:W3:Y:S04]  /*426c0*/  LDL.LU R7, [R1+0x15d0] ;  /* 0x0015d00001077983 */ /* 0x000ee80000300800 */
[----:B------:R1:W-:Y:S04]  /*426d0*/  LDGSTS.E [R5+0x3400c], desc[UR60][R8.64], P0 ;  /* 0x3400c00008057fae */ /* 0x0003e8000812187c */
[----:B------:R-:W-:Y:S01]  /*426e0*/  STL [R1+0x21c0], R157 ;  /* 0x0021c09d01007387 */ /* 0x000fe20000100800 */
[----:B-1----:R-:W-:-:S02]  /*426f0*/  IMAD.MOV.U32 R8, RZ, RZ, R157 ;  /* 0x000000ffff087224 */ /* 0x002fc400078e009d */
[----:B------:R-:W-:Y:S01]  /*42700*/  IMAD.X R158, R158, 0x1, R0, P1 ;  /* 0x000000019e9e7824 */ /* 0x000fe200008e0600 */
[----:B------:R-:W-:-:S03]  /*42710*/  IADD3.X R156, R156, R0, RZ, P2, !PT ;  /* 0x000000009c9c7210 */ /* 0x000fc600017fe4ff */
[----:B------:R-:W-:Y:S01]  /*42720*/  IMAD.MOV.U32 R9, RZ, RZ, R158 ;  /* 0x000000ffff097224 */ /* 0x000fe200078e009e */
[----:B------:R1:W-:Y:S04]  /*42730*/  STL [R1+0x21bc], R158 ;  /* 0x0021bc9e01007387 */ /* 0x0003e80000100800 */
[----:B------:R4:W-:Y:S04]  /*42740*/  STL [R1+0x21c8], R151 ;  /* 0x0021c89701007387 */ /* 0x0009e80000100800 */
[----:B------:R4:W-:Y:S04]  /*42750*/  LDGSTS.E [R5+0x3800c], desc[UR60][R8.64], P0 ;  /* 0x3800c00008057fae */ /* 0x0009e8000812187c */
[----:B------:R4:W-:Y:S04]  /*42760*/  STL [R1+0x21c4], R156 ;  /* 0x0021c49c01007387 */ /* 0x0009e80000100800 */
[----:B-1----:R-:W2:Y:S01]  /*42770*/  LDL.LU R158, [R1+0x15d4] ;  /* 0x0015d400019e7983 */ /* 0x002ea20000300800 */
[----:B----4-:R-:W-:-:S03]  /*42780*/  IMAD.MOV.U32 R8, RZ, RZ, R151 ;  /* 0x000000ffff087224 */ /* 0x010fc600078e0097 */
[----:B------:R-:W4:Y:S04]  /*42790*/  LDL.LU R151, [R1+0x15d8] ;  /* 0x0015d80001977983 */ /* 0x000f280000300800 */
[----:B------:R-:W4:Y:S04]  /*427a0*/  LDL.LU R251, [R1+0x15dc] ;  /* 0x0015dc0001fb7983 */ /* 0x000f280000300800 */
[----:B------:R-:W4:Y:S01]  /*427b0*/  LDL.LU R235, [R1+0x15e0] ;  /* 0x0015e00001eb7983 */ /* 0x000f220000300800 */
[----:B------:R-:W-:-:S04]  /*427c0*/  UISETP.GT.AND UP1, UPT, UR7, 0xc, UPT ;  /* 0x0000000c0700788c */ /* 0x000fc8000bf24270 */
[----:B------:R-:W-:Y:S01]  /*427d0*/  USEL UR5, URZ, 0x4, !UP1 ;  /* 0x000000043f057887 */ /* 0x000fe2000c800000 */
[----:B------:R-:W-:Y:S02]  /*427e0*/  IMAD.MOV.U32 R9, RZ, RZ, R156 ;  /* 0x000000ffff097224 */ /* 0x000fe400078e009c */
[----:B------:R-:W4:Y:S01]  /*427f0*/  LDL.LU R156, [R1+0x15e8] ;  /* 0x0015e800019c7983 */ /* 0x000f220000300800 */
[----:B------:R-:W-:-:S03]  /*42800*/  USEL UR5, UR5, URZ, !UP0 ;  /* 0x0000003f05057287 */ /* 0x000fc6000c000000 */
[----:B------:R1:W-:Y:S03]  /*42810*/  LDGSTS.E [R5+0x3c00c], desc[UR60][R8.64], P0 ;  /* 0x3c00c00008057fae */ /* 0x0003e6000812187c */
[----:B------:R-:W-:Y:S02]  /*42820*/  ISETP.NE.U32.AND P0, PT, RZ, UR5, PT ;  /* 0x00000005ff007c0c */ /* 0x000fe4000bf05070 */
[----:B-1----:R-:W-:-:S05]  /*42830*/  LOP3.LUT R5, R6, 0x30, RZ, 0x3c, !PT ;  /* 0x0000003006057812 */ /* 0x002fca00078e3cff */
[----:B------:R-:W-:Y:S01]  /*42840*/  VIADD R5, R5, UR6 ;  /* 0x0000000605057c36 */ /* 0x000fe20008000000 */
[----:B---3--:R-:W-:-:S05]  /*42850*/  IADD3 R7, P1, R7, R2, RZ ;  /* 0x0000000207077210 */ /* 0x008fca0007f3e0ff */
[----:B--2---:R-:W-:Y:S01]  /*42860*/  IMAD.X R153, R153, 0x1, R0, P1 ;  /* 0x0000000199997824 */ /* 0x004fe200008e0600 */
[----:B------:R1:W-:Y:S04]  /*42870*/  STL [R1+0x15d0], R7 ;  /* 0x0015d00701007387 */ /* 0x0003e80000100800 */
[----:B------:R2:W-:Y:S04]  /*42880*/  STL [R1+0x15cc], R153 ;  /* 0x0015cc9901007387 */ /* 0x0005e80000100800 */
[----:B------:R-:W3:Y:S01]  /*42890*/  LDL.LU R157, [R1+0x15e4] ;  /* 0x0015e400019d7983 */ /* 0x000ee20000300800 */
[----:B------:R-:W-:Y:S01]  /*428a0*/  MOV R8, R7 ;  /* 0x0000000700087202 */ /* 0x000fe20000000f00 */
[----:B------:R-:W-:-:S02]  /*428b0*/  IMAD.MOV.U32 R9, RZ, RZ, R153 ;  /* 0x000000ffff097224 */ /* 0x000fc400078e0099 */
[----:B-1----:R-:W3:Y:S04]  /*428c0*/  LDL.LU R7, [R1+0x15f0] ;  /* 0x0015f00001077983 */ /* 0x002ee80000300800 */
[----:B--2---:R-:W2:Y:S04]  /*428d0*/  LDL.LU R153, [R1+0x15f8] ;  /* 0x0015f80001997983 */ /* 0x004ea80000300800 */
[----:B------:R1:W-:Y:S01]  /*428e0*/  LDGSTS.E [R5], desc[UR60][R8.64], P0 ;  /* 0x0000000008057fae */ /* 0x0003e2000812187c */
        /* <DEDUP_REMOVED lines=9> */
[----:B------:R-:W-:-:S03]  /*42980*/  IMAD.MOV.U32 R9, RZ, RZ, R158 ;  /* 0x000000ffff097224 */ /* 0x000fc600078e009e */
[----:B------:R-:W-:Y:S04]  /*42990*/  STL [R1+0x15dc], R251 ;  /* 0x0015dcfb01007387 */ /* 0x000fe80000100800 */
[----:B-1----:R-:W4:Y:S01]  /*429a0*/  LDL.LU R158, [R1+0x15f4] ;  /* 0x0015f400019e7983 */ /* 0x002f220000300800 */
[----:B------:R-:W-:Y:S01]  /*429b0*/  IADD3 R156, P1, R156, R2, RZ ;  /* 0x000000029c9c7210 */ /* 0x000fe20007f3e0ff */
[----:B------:R-:W-:Y:S02]  /*429c0*/  UISETP.GT.AND UP1, UPT, UR7, 0xd, UPT ;  /* 0x0000000d0700788c */ /* 0x000fe4000bf24270 */
[----:B------:R1:W-:Y:S02]  /*429d0*/  LDGSTS.E [R5+0x4000], desc[UR60][R8.64], P0 ;  /* 0x0400000008057fae */ /* 0x0003e4000812187c */
[----:B------:R-:W-:-:S02]  /*429e0*/  USEL UR5, URZ, 0x4, !UP1 ;  /* 0x000000043f057887 */ /* 0x000fc4000c800000 */
[----:B------:R-:W-:Y:S01]  /*429f0*/  STL [R1+0x15e8], R156 ;  /* 0x0015e89c01007387 */ /* 0x000fe20000100800 */
[----:B-1----:R-:W-:Y:S01]  /*42a00*/  IMAD.MOV.U32 R8, RZ, RZ, R235 ;  /* 0x000000ffff087224 */ /* 0x002fe200078e00eb */
[----:B------:R-:W-:Y:S01]  /*42a10*/  MOV R9, R251 ;  /* 0x000000fb00097202 */ /* 0x000fe20000000f00 */
[----:B------:R-:W-:-:S04]  /*42a20*/  USEL UR5, UR5, URZ, !UP0 ;  /* 0x0000003f05057287 */ /* 0x000fc8000c000000 */
[----:B------:R1:W-:Y:S02]  /*42a30*/  LDGSTS.E [R5+0x8000], desc[UR60][R8.64], P0 ;  /* 0x0800000008057fae */ /* 0x0003e4000812187c */
[----:B-1----:R-:W-:Y:S02]  /*42a40*/  IMAD.MOV.U32 R8, RZ, RZ, R156 ;  /* 0x000000ffff087224 */ /* 0x002fe400078e009c */
[----:B---3--:R-:W-:-:S04]  /*42a50*/  IMAD.X R157, R157, 0x1, R0, P1 ;  /* 0x000000019d9d7824 */ /* 0x008fc800008e0600 */
[----:B------:R-:W-:Y:S01]  /*42a60*/  IMAD.MOV.U32 R9, RZ, RZ, R157 ;  /* 0x000000ffff097224 */ /* 0x000fe200078e009d */
[----:B------:R1:W-:Y:S01]  /*42a70*/  STL [R1+0x15e4], R157 ;  /* 0x0015e49d01007387 */ /* 0x0003e20000100800 */
[----:B------:R-:W-:-:S03]  /*42a80*/  IADD3 R7, P1, R7, R2, RZ ;  /* 0x0000000207077210 */ /* 0x000fc60007f3e0ff */
[----:B------:R3:W-:Y:S04]  /*42a90*/  LDGSTS.E [R5+0xc000], desc[UR60][R8.64], P0 ;  /* 0x0c00000008057fae */ /* 0x0007e8000812187c */
[----:B-1----:R-:W4:Y:S04]  /*42aa0*/  LDL.LU R157, [R1+0x15fc] ;  /* 0x0015fc00019d7983 */ /* 0x002f280000300800 */
[----:B------:R-:W4:Y:S01]  /*42ab0*/  LDL.LU R156, [R1+0x1600] ;  /* 0x00160000019c7983 */ /* 0x000f220000300800 */
[----:B------:R-:W-:Y:S02]  /*42ac0*/  ISETP.NE.U32.AND P0, PT, RZ, UR5, PT ;  /* 0x00000005ff007c0c */ /* 0x000fe4000bf05070 */
[----:B--2---:R-:W-:Y:S01]  /*42ad0*/  IADD3 R153, P2, R153, R2, RZ ;  /* 0x0000000299997210 */ /* 0x004fe20007f5e0ff */
[----:B------:R-:W-:Y:S01]  /*42ae0*/  STL [R1+0x15f0], R7 ;  /* 0x0015f00701007387 */ /* 0x000fe20000100800 */
[----:B---3--:R-:W-:-:S02]  /*42af0*/  IMAD.MOV.U32 R8, RZ, RZ, R7 ;  /* 0x000000ffff087224 */ /* 0x008fc400078e0007 */
        /* <DEDUP_REMOVED lines=28> */
[----:B--2---:R-:W-:Y:S02]  /*42cc0*/  IMAD.X R158, R158, 0x1, R0, P2 ;  /* 0x000000019e9e7824 */ /* 0x004fe400010e0600 */
[----:B------:R-:W-:Y:S01]  /*42cd0*/  IMAD.MOV.U32 R8, RZ, RZ, R151 ;  /* 0x000000ffff087224 */ /* 0x000fe200078e0097 */
        /* <DEDUP_REMOVED lines=18> */
[--C-:B------:R-:W-:Y:S01]  /*42e00*/  IMAD.X R157, R157, 0x1, R0.reuse, P0 ;  /* 0x000000019d9d7824 */ /* 0x100fe200000e0600 */
[----:B------:R-:W-:Y:S01]  /*42e10*/  IADD3 R235, P2, R235, R2, RZ ;  /* 0x00000002ebeb7210 */ /* 0x000fe20007f5e0ff */
[----:B------:R1:W-:Y:S02]  /*42e20*/  STL [R1+0x1618], R156 ;  /* 0x0016189c01007387 */ /* 0x0003e40000100800 */
[----:B-1----:R-:W-:Y:S02]  /*42e30*/  MOV R8, R156 ;  /* 0x0000009c00087202 */ /* 0x002fe40000000f00 */
        /* <DEDUP_REMOVED lines=56> */
[-C--:B---3--:R-:W-:Y:S02]  /*431c0*/  IADD3 R156, P2, R156, R2.reuse, RZ ;  /* 0x000000029c9c7210 */ /* 0x088fe40007f5e0ff */
[----:B------:R-:W-:-:S03]  /*431d0*/  IADD3 R7, P3, R7, R2, RZ ;  /* 0x0000000207077210 */ /* 0x000fc60007f7e0ff */
[----:B------:R1:W-:Y:S01]  /*431e0*/  STL [R1+0x1648], R156 ;  /* 0x0016489c01007387 */ /* 0x0003e20000100800 */
[----:B--2---:R-:W-:Y:S02]  /*431f0*/  IMAD.X R157, R157, 0x1, R0, P2 ;  /* 0x000000019d9d7824 */ /* 0x004fe400010e0600 */
[----:B----4-:R-:W-:Y:S02]  /*43200*/  IMAD.MOV.U32 R8, RZ, RZ, R156 ;  /* 0x000000ffff087224 */ /* 0x010fe400078e009c */
[----:B------:R-:W-:Y:S01]  /*43210*/  IMAD.X R153, R153, 0x1, R0, P3 ;  /* 0x0000000199997824 */ /* 0x000fe200018e0600 */
[----:B------:R2:W-:Y:S01]  /*43220*/  STL [R1+0x1644], R157 ;  /* 0x0016449d01007387 */ /* 0x0005e20000100800 */
[----:B------:R-:W-:-:S03]  /*43230*/  IMAD.MOV.U32 R9, RZ, RZ, R157 ;  /* 0x000000ffff097224 */ /* 0x000fc600078e009d */
[----:B------:R3:W-:Y:S04]  /*43240*/  STL [R1+0x19d0], R7 ;  /* 0x0019d00701007387 */ /* 0x0007e80000100800 */
[----:B-1----:R-:W4:Y:S01]  /*43250*/  LDL.LU R156, [R1+0x19e8] ;  /* 0x0019e800019c7983 */ /* 0x002f220000300800 */
[----:B------:R-:W-:-:S03]  /*43260*/  ISETP.NE.U32.AND P1, PT, RZ, UR5, PT ;  /* 0x00000005ff007c0c */ /* 0x000fc6000bf25070 */
[----:B------:R1:W-:Y:S04]  /*43270*/  STL [R1+0x19cc], R153 ;  /* 0x0019cc9901007387 */ /* 0x0003e80000100800 */
[----:B--2---:R-:W2:Y:S04]  /*43280*/  LDL.LU R157, [R1+0x19e4] ;  /* 0x0019e400019d7983 */ /* 0x004ea80000300800 */
[----:B------:R3:W-:Y:S02]  /*43290*/  LDGSTS.E [R5+0xc00c], desc[UR60][R8.64], P0 ;  /* 0x0c00c00008057fae */ /* 0x0007e4000812187c */
[----:B---3--:R-:W-:Y:S01]  /*432a0*/  IMAD.MOV.U32 R8, RZ, RZ, R7 ;  /* 0x000000ffff087224 */ /* 0x008fe200078e0007 */
[----:B------:R-:W-:Y:S01]  /*432b0*/  MOV R9, R153 ;  /* 0x0000009900097202 */ /* 0x000fe20000000f00 */
        /* <DEDUP_REMOVED lines=22> */
[----:B----4-:R-:W-:-:S04]  /*43420*/  IADD3 R156, P0, R156, R2, RZ ;  /* 0x000000029c9c7210 */ /* 0x010fc80007f1e0ff */
[----:B--2---:R-:W-:Y:S01]  /*43430*/  IADD3.X R157, R157, R0, RZ, P0, !PT ;  /* 0x000000009d9d7210 */ /* 0x004fe200007fe4ff */
[----:B------:R-:W-:Y:S01]  /*43440*/  STL [R1+0x19e8], R156 ;  /* 0x0019e89c01007387 */ /* 0x000fe20000100800 */
[----:B-1----:R-:W-:-:S03]  /*43450*/  IMAD.MOV.U32 R8, RZ, RZ, R156 ;  /* 0x000000ffff087224 */ /* 0x002fc600078e009c */
[----:B------:R1:W-:Y:S01]  /*43460*/  STL [R1+0x19e4], R157 ;  /* 0x0019e49d01007387 */ /* 0x0003e20000100800 */
[----:B------:R-:W-:Y:S01]  /*43470*/  IMAD.MOV.U32 R9, RZ, RZ, R157 ;  /* 0x000000ffff097224 */ /* 0x000fe200078e009d */
[----:B------:R-:W-:-:S04]  /*43480*/  ISETP.NE.U32.AND P0, PT, RZ, UR5, PT ;  /* 0x00000005ff007c0c */ /* 0x000fc8000bf05070 */
[----:B------:R2:W-:Y:S04]  /*43490*/  LDGSTS.E [R5+0x1c000], desc[UR60][R8.64], P1 ;  /* 0x1c00000008057fae */ /* 0x0005e8000892187c */
[----:B-1----:R-:W4:Y:S04]  /*434a0*/  LDL.LU R157, [R1+0x19fc] ;  /* 0x0019fc00019d7983 */ /* 0x002f280000300800 */
[----:B------:R-:W4:Y:S01]  /*434b0*/  LDL.LU R156, [R1+0x1a00] ;  /* 0x001a0000019c7983 */ /* 0x000f220000300800 */
[-C--:B---3--:R-:W-:Y:S02]  /*434c0*/  IADD3 R7, P1, R7, R2.reuse, RZ ;  /* 0x0000000207077210 */ /* 0x088fe40007f3e0ff */
[----:B------:R-:W-:-:S03]  /*434d0*/  IADD3 R153, P2, R153, R2, RZ ;  /* 0x0000000299997210 */ /* 0x000fc60007f5e0ff */
        /* <DEDUP_REMOVED lines=13> */
[----:B------:R-:W-:-:S03]  /*435b0*/  MOV R8, R153 ;  /* 0x0000009900087202 */ /* 0x000fc60000000f00 */
        /* <DEDUP_REMOVED lines=16> */
[----:B--2---:R-:W-:Y:S01]  /*436c0*/  IMAD.X R158, R158, 0x1, R0, P2 ;  /* 0x000000019e9e7824 */ /* 0x004fe200010e0600 */
[----:B----4-:R-:W-:-:S03]  /*436d0*/  MOV R8, R151 ;  /* 0x0000009700087202 */ /* 0x010fc60000000f00 */
        /* <DEDUP_REMOVED lines=246> */
[----:B------:R-:W-:Y:S01]  /*44640*/  STL [R1+0x21d0], R7 ;  /* 0x0021d00701007387 */ /* 0x000fe20000100800 */
[----:B------:R-:W-:-:S03]  /*44650*/  IMAD.MOV.U32 R9, RZ, RZ, R157 ;  /* 0x000000ffff097224 */ /* 0x000fc600078e009d */
        /* <DEDUP_REMOVED lines=13> */
[----:B-1----:R-:W-:Y:S01]  /*44730*/  IMAD.MOV.U32 R9, RZ, RZ, R158 ;  /* 0x000000ffff097224 */ /* 0x002fe200078e009e */
[----:B------:R-:W-:Y:S01]  /*44740*/  IADD3.X R251, R251, R0, RZ, P2, !PT ;  /* 0x00000000fbfb7210 */ /* 0x000fe200017fe4ff */
[----:B------:R1:W-:Y:S04]  /*44750*/  STL [R1+0x21d4], R158 ;  /* 0x0021d49e01007387 */ /* 0x0003e80000100800 */
[----:B------:R-:W-:Y:S01]  /*44760*/  STL [R1+0x21e0], R235 ;  /* 0x0021e0eb01007387 */ /* 0x000fe20000100800 */
[----:B------:R-:W-:-:S03]  /*44770*/  IMAD.MOV.U32 R8, RZ, RZ, R151 ;  /* 0x000000ffff087224 */ /* 0x000fc600078e0097 */
        /* <DEDUP_REMOVED lines=8> */
[----:B--2---:R-:W-:Y:S02]  /*44800*/  IMAD.X R157, R157, 0x1, R0, P0 ;  /* 0x000000019d9d7824 */ /* 0x004fe400000e0600 */
[----:B-1----:R-:W-:-:S03]  /*44810*/  IMAD.MOV.U32 R8, RZ, RZ, R156 ;  /* 0x000000ffff087224 */ /* 0x002fc600078e009c */
[----:B------:R-:W-:Y:S01]  /*44820*/  MOV R9, R157 ;  /* 0x0000009d00097202 */ /* 0x000fe20000000f00 */
[----:B------:R-:W-:Y:S04]  /*44830*/  STL [R1+0x21e8], R156 ;  /* 0x0021e89c01007387 */ /* 0x000fe80000100800 */
[----:B------:R1:W-:Y:S04]  /*44840*/  LDGSTS.E [R5+0x3c000], desc[UR60][R8.64], P1 ;  /* 0x3c00000008057fae */ /* 0x0003e8000892187c */
[----:B------:R2:W-:Y:S01]  /*44850*/  STL [R1+0x21e4], R157 ;  /* 0x0021e49d01007387 */ /* 0x0005e20000100800 */
[----:B----4-:R-:W-:-:S03]  /*44860*/  IADD3 R153, P1, R153, R2, RZ ;  /* 0x0000000299997210 */ /* 0x010fc60007f3e0ff */
[----:B--2---:R-:W2:Y:S01]  /*44870*/  LDL.LU R157, [R1+0x21fc] ;  /* 0x0021fc00019d7983 */ /* 0x004ea20000300800 */
[----:B------:R-:W-:-:S03]  /*44880*/  IADD3 R7, P2, R7, R2, RZ ;  /* 0x0000000207077210 */ /* 0x000fc60007f5e0ff */
[----:B------:R-:W3:Y:S04]  /*44890*/  LDL.LU R156, [R1+0x2200] ;  /* 0x00220000019c7983 */ /* 0x000ee80000300800 */
[----:B------:R4:W-:Y:S01]  /*448a0*/  STL [R1+0x21f0], R153 ;  /* 0x0021f09901007387 */ /* 0x0009e20000100800 */
[----:B-1----:R-:W-:Y:S02]  /*448b0*/  IMAD.MOV.U32 R8, RZ, RZ, R153 ;  /* 0x000000ffff087224 */ /* 0x002fe400078e0099 */
[----:B------:R-:W-:-:S05]  /*448c0*/  IMAD.X R158, R158, 0x1, R0, P1 ;  /* 0x000000019e9e7824 */ /* 0x000fca00008e0600 */
[----:B------:R1:W-:Y:S01]  /*448d0*/  STL [R1+0x21ec], R158 ;  /* 0x0021ec9e01007387 */ /* 0x0003e20000100800 */
[----:B------:R-:W-:-:S03]  /*448e0*/  IMAD.X R151, R151, 0x1, R0, P2 ;  /* 0x0000000197977824 */ /* 0x000fc600010e0600 */
[----:B------:R1:W-:Y:S04]  /*448f0*/  STL [R1+0x21f8], R7 ;  /* 0x0021f80701007387 */ /* 0x0003e80000100800 */
[----:B------:R-:W2:Y:S04]  /*44900*/  LDL.LU R235, [R1+0x2208] ;  /* 0x0022080001eb7983 */ /* 0x000ea80000300800 */
[----:B------:R1:W-:Y:S04]  /*44910*/  STL [R1+0x21f4], R151 ;  /* 0x0021f49701007387 */ /* 0x0003e80000100800 */
[----:B----4-:R-:W4:Y:S04]  /*44920*/  LDL.LU R153, [R1+0x2210] ;  /* 0x0022100001997983 */ /* 0x010f280000300800 */
[----:B------:R-:W4:Y:S01]  /*44930*/  LDL.LU R251, [R1+0x2204] ;  /* 0x0022040001fb7983 */ /* 0x000f220000300800 */
[----:B------:R-:W-:-:S03]  /*44940*/  IMAD.MOV.U32 R9, RZ, RZ, R158 ;  /* 0x000000ffff097224 */ /* 0x000fc600078e009e */
[----:B-1----:R-:W4:Y:S01]  /*44950*/  LDL.LU R158, [R1+0x220c] ;  /* 0x00220c00019e7983 */ /* 0x002f220000300800 */
[----:B------:R-:W-:-:S04]  /*44960*/  UISETP.GT.AND UP1, UPT, UR7, 0x6d, UPT ;  /* 0x0000006d0700788c */ /* 0x000fc8000bf24270 */
[----:B------:R-:W-:-:S04]  /*44970*/  USEL UR5, URZ, 0x4, !UP1 ;  /* 0x000000043f057887 */ /* 0x000fc8000c800000 */
[----:B------:R-:W-:-:S06]  /*44980*/  USEL UR5, UR5, URZ, !UP0 ;  /* 0x0000003f05057287 */ /* 0x000fcc000c000000 */
[----:B------:R-:W-:-:S13]  /*44990*/  ISETP.NE.U32.AND P0, PT, RZ, UR5, PT ;  /* 0x00000005ff007c0c */ /* 0x000fda000bf05070 */
[----:B------:R1:W-:Y:S02]  /*449a0*/  LDGSTS.E [R5+0x30004], desc[UR60][R8.64], P0 ;  /* 0x3000400008057fae */ /* 0x0003e4000812187c */
[----:B-1----:R-:W-:Y:S02]  /*449b0*/  IMAD.MOV.U32 R8, RZ, RZ, R7 ;  /* 0x000000ffff087224 */ /* 0x002fe400078e0007 */
[----:B------:R-:W-:Y:S01]  /*449c0*/  IMAD.MOV.U32 R9, RZ, RZ, R151 ;  /* 0x000000ffff097224 */ /* 0x000fe200078e0097 */
[----:B------:R-:W4:Y:S04]  /*449d0*/  LDL.LU R7, [R1+0x2218] ;  /* 0x0022180001077983 */ /* 0x000f280000300800 */
[----:B------:R-:W4:Y:S01]  /*449e0*/  LDL.LU R151, [R1+0x2220] ;  /* 0x0022200001977983 */ /* 0x000f220000300800 */
[----:B---3--:R-:W-:-:S03]  /*449f0*/  IADD3 R156, P1, R156, R2, RZ ;  /* 0x000000029c9c7210 */ /* 0x008fc60007f3e0ff */
[----:B------:R1:W-:Y:S01]  /*44a00*/  LDGSTS.E [R5+0x34004], desc[UR60][R8.64], P0 ;  /* 0x3400400008057fae */ /* 0x0003e2000812187c */
[----:B--2---:R-:W-:-:S03]  /*44a10*/  IADD3.X R157, R157, R0, RZ, P1, !PT ;  /* 0x000000009d9d7210 */ /* 0x004fc60000ffe4ff */
[----:B------:R-:W-:Y:S04]  /*44a20*/  STL [R1+0x2200], R156 ;  /* 0x0022009c01007387 */ /* 0x000fe80000100800 */
[----:B------:R2:W-:Y:S01]  /*44a30*/  STL [R1+0x21fc], R157 ;  /* 0x0021fc9d01007387 */ /* 0x0005e20000100800 */
[----:B-1----:R-:W-:Y:S02]  /*44a40*/  IMAD.MOV.U32 R9, RZ, RZ, R157 ;  /* 0x000000ffff097224 */ /* 0x002fe400078e009d */
[----:B------:R-:W-:Y:S01]  /*44a50*/  IMAD.MOV.U32 R8, RZ, RZ, R156 ;  /* 0x000000ffff087224 */ /* 0x000fe200078e009c */
[----:B--2---:R-:W2:Y:S04]  /*44a60*/  LDL.LU R157, [R1+0x2214] ;  /* 0x00221400019d7983 */ /* 0x004ea80000300800 */
[----:B------:R-:W3:Y:S04]  /*44a70*/  LDL.LU R156, [R1+0x221c] ;  /* 0x00221c00019c7983 */ /* 0x000ee80000300800 */
[----:B------:R1:W-:Y:S01]  /*44a80*/  LDGSTS.E [R5+0x38004], desc[UR60][R8.64], P0 ;  /* 0x3800400008057fae */ /* 0x0003e2000812187c */
[----:B------:R-:W-:-:S02]  /*44a90*/  IADD3 R235, P2, R235, R2, RZ ;  /* 0x00000002ebeb7210 */ /* 0x000fc40007f5e0ff */
[----:B----4-:R-:W-:-:S03]  /*44aa0*/  IADD3 R153, P3, R153, R2, RZ ;  /* 0x0000000299997210 */ /* 0x010fc60007f7e0ff */
[--C-:B------:R-:W-:Y:S02]  /*44ab0*/  IMAD.X R251, R251, 0x1, R0.reuse, P2 ;  /* 0x00000001fbfb7824 */ /* 0x100fe400010e0600 */
[----:B-1----:R-:W-:Y:S02]  /*44ac0*/  IMAD.MOV.U32 R8, RZ, RZ, R235 ;  /* 0x000000ffff087224 */ /* 0x002fe400078e00eb */
[----:B------:R-:W-:Y:S02]  /*44ad0*/  IMAD.MOV.U32 R9, RZ, RZ, R251 ;  /* 0x000000ffff097224 */ /* 0x000fe400078e00fb */
[----:B------:R-:W-:Y:S01]  /*44ae0*/  IMAD.X R158, R158, 0x1, R0, P3 ;  /* 0x000000019e9e7824 */ /* 0x000fe200018e0600 */
[----:B------:R-:W-:Y:S04]  /*44af0*/  STL [R1+0x2208], R235 ;  /* 0x002208eb01007387 */ /* 0x000fe80000100800 */
[----:B------:R-:W-:Y:S04]  /*44b00*/  STL [R1+0x2204], R251 ;  /* 0x002204fb01007387 */ /* 0x000fe80000100800 */
[----:B------:R-:W-:Y:S04]  /*44b10*/  STL [R1+0x2210], R153 ;  /* 0x0022109901007387 */ /* 0x000fe80000100800 */
[----:B------:R1:W-:Y:S04]  /*44b20*/  LDGSTS.E [R5+0x3c004], desc[UR60][R8.64], P0 ;  /* 0x3c00400008057fae */ /* 0x0003e8000812187c */
[----:B------:R4:W-:Y:S01]  /*44b30*/  STL [R1+0x220c], R158 ;  /* 0x00220c9e01007387 */ /* 0x0009e20000100800 */
[----:B-1----:R-:W-:Y:S01]  /*44b40*/  IMAD.MOV.U32 R9, RZ, RZ, R158 ;  /* 0x000000ffff097224 */ /* 0x002fe200078e009e */
[----:B------:R-:W-:-:S02]  /*44b50*/  MOV R8, R153 ;  /* 0x0000009900087202 */ /* 0x000fc40000000f00 */
[----:B----4-:R-:W4:Y:S04]  /*44b60*/  LDL.LU R158, [R1+0x2224] ;  /* 0x00222400019e7983 */ /* 0x010f280000300800 */
[----:B------:R-:W4:Y:S01]  /*44b70*/  LDL.LU R153, [R1+0x2228] ;  /* 0x0022280001997983 */ /* 0x000f220000300800 */
[----:B------:R-:W-:-:S04]  /*44b80*/  UISETP.GT.AND UP1, UPT, UR7, 0x6e, UPT ;  /* 0x0000006e0700788c */ /* 0x000fc8000bf24270 */
[----:B------:R-:W-:-:S04]  /*44b90*/  USEL UR5, URZ, 0x4, !UP1 ;  /* 0x000000043f057887 */ /* 0x000fc8000c800000 */
[----:B------:R-:W-:Y:S01]  /*44ba0*/  USEL UR5, UR5, URZ, !UP0 ;  /* 0x0000003f05057287 */ /* 0x000fe2000c000000 */
[----:B------:R-:W-:-:S05]  /*44bb0*/  IADD3 R7, P0, R7, R2, RZ ;  /* 0x0000000207077210 */ /* 0x000fca0007f1e0ff */
[----:B------:R-:W-:Y:S02]  /*44bc0*/  ISETP.NE.U32.AND P1, PT, RZ, UR5, PT ;  /* 0x00000005ff007c0c */ /* 0x000fe4000bf25070 */
[----:B------:R-:W-:Y:S01]  /*44bd0*/  IADD3 R151, P2, R151, R2, RZ ;  /* 0x0000000297977210 */ /* 0x000fe20007f5e0ff */
[----:B------:R1:W-:Y:S10]  /*44be0*/  STL [R1+0x2218], R7 ;  /* 0x0022180701007387 */ /* 0x0003f40000100800 */
[----:B------:R1:W-:Y:S01]  /*44bf0*/  LDGSTS.E [R5+0x30008], desc[UR60][R8.64], P1 ;  /* 0x3000800008057fae */ /* 0x0003e2000892187c */
[----:B--2---:R-:W-:-:S02]  /*44c00*/  IMAD.X R157, R157, 0x1, R0, P0 ;  /* 0x000000019d9d7824 */ /* 0x004fc400000e0600 */
[----:B---3--:R-:W-:-:S03]  /*44c10*/  IMAD.X R156, R156, 0x1, R0, P2 ;  /* 0x000000019c9c7824 */ /* 0x008fc600010e0600 */
[----:B------:R-:W-:Y:S04]  /*44c20*/  STL [R1+0x2214], R157 ;  /* 0x0022149d01007387 */ /* 0x000fe80000100800 */
[----:B------:R-:W-:Y:S01]  /*44c30*/  STL [R1+0x2220], R151 ;  /* 0x0022209701007387 */ /* 0x000fe20000100800 */
[----:B-1----:R-:W-:-:S03]  /*44c40*/  IMAD.MOV.U32 R8, RZ, RZ, R7 ;  /* 0x000000ffff087224 */ /* 0x002fc600078e0007 */
[----:B------:R-:W2:Y:S01]  /*44c50*/  LDL.LU R235, [R1+0x2230] ;  /* 0x0022300001eb7983 */ /* 0x000ea20000300800 */
[----:B------:R-:W-:-:S03]  /*44c60*/  IMAD.MOV.U32 R9, RZ, RZ, R157 ;  /* 0x000000ffff097224 */ /* 0x000fc600078e009d */
[----:B------:R1:W-:Y:S04]  /*44c70*/  STL [R1+0x221c], R156 ;  /* 0x00221c9c01007387 */ /* 0x0003e80000100800 */
[----:B------:R-:W3:Y:S04]  /*44c80*/  LDL.LU R7, [R1+0x2238] ;  /* 0x0022380001077983 */ /* 0x000ee80000300800 */
[----:B------:R-:W3:Y:S04]  /*44c90*/  LDL.LU R251, [R1+0x222c] ;  /* 0x00222c0001fb7983 */ /* 0x000ee80000300800 */
[----:B------:R1:W-:Y:S02]  /*44ca0*/  LDGSTS.E [R5+0x34008], desc[UR60][R8.64], P1 ;  /* 0x3400800008057fae */ /* 0x0003e4000892187c */
[----:B-1----:R-:W-:-:S02]  /*44cb0*/  MOV R9, R156 ;  /* 0x0000009c00097202 */ /* 0x002fc40000000f00 */
[----:B------:R-:W3:Y:S01]  /*44cc0*/  LDL.LU R156, [R1+0x2234] ;  /* 0x00223400019c7983 */ /* 0x000ee20000300800 */
[----:B------:R-:W-:-:S03]  /*44cd0*/  IMAD.MOV.U32 R8, RZ, RZ, R151 ;  /* 0x000000ffff087224 */ /* 0x000fc600078e0097 */
[----:B------:R-:W3:Y:S04]  /*44ce0*/  LDL.LU R157, [R1+0x2240] ;  /* 0x00224000019d7983 */ /* 0x000ee80000300800 */
[----:B------:R-:W3:Y:S04]  /*44cf0*/  LDL.LU R151, [R1+0x2248] ;  /* 0x0022480001977983 */ /* 0x000ee80000300800 */
[----:B------:R1:W-:Y:S01]  /*44d00*/  LDGSTS.E [R5+0x38008], desc[UR60][R8.64], P1 ;  /* 0x3800800008057fae */ /* 0x0003e2000892187c */
[----:B----4-:R-:W-:-:S05]  /*44d10*/  IADD3 R153, P0, R153, R2, RZ ;  /* 0x0000000299997210 */ /* 0x010fca0007f1e0ff */
[----:B------:R-:W-:Y:S01]  /*44d20*/  IMAD.X R158, R158, 0x1, R0, P0 ;  /* 0x000000019e9e7824 */ /* 0x000fe200000e0600 */
[----:B------:R-:W-:Y:S03]  /*44d30*/  STL [R1+0x2228], R153 ;  /* 0x0022289901007387 */ /* 0x000fe60000100800 */
[----:B-1----:R-:W-:Y:S01]  /*44d40*/  IMAD.MOV.U32 R9, RZ, RZ, R158 ;  /* 0x000000ffff097224 */ /* 0x002fe200078e009e */
[----:B------:R1:W-:Y:S01]  /*44d50*/  STL [R1+0x2224], R158 ;  /* 0x0022249e01007387 */ /* 0x0003e20000100800 */
[----:B------:R-:W-:Y:S01]  /*44d60*/  IMAD.MOV.U32 R8, RZ, RZ, R153 ;  /* 0x000000ffff087224 */ /* 0x000fe200078e0099 */
[----:B------:R-:W-:Y:S02]  /*44d70*/  UISETP.GT.AND UP1, UPT, UR7, 0x6f, UPT ;  /* 0x0000006f0700788c */ /* 0x000fe4000bf24270 */
[----:B-1----:R-:W4:Y:S04]  /*44d80*/  LDL.LU R158, [R1+0x223c] ;  /* 0x00223c00019e7983 */ /* 0x002f280000300800 */
[----:B------:R-:W4:Y:S01]  /*44d90*/  LDL.LU R153, [R1+0x2244] ;  /* 0x0022440001997983 */ /* 0x000f220000300800 */
[----:B------:R-:W-:-:S03]  /*44da0*/  USEL UR5, URZ, 0x4, !UP1 ;  /* 0x000000043f057887 */ /* 0x000fc6000c800000 */
[----:B------:R1:W-:Y:S01]  /*44db0*/  LDGSTS.E [R5+0x3c008], desc[UR60][R8.64], P1 ;  /* 0x3c00800008057fae */ /* 0x0003e2000892187c */
[----:B------:R-:W-:-:S06]  /*44dc0*/  USEL UR5, UR5, URZ, !UP0 ;  /* 0x0000003f05057287 */ /* 0x000fcc000c000000 */
[----:B------:R-:W-:Y:S02]  /*44dd0*/  ISETP.NE.U32.AND P0, PT, RZ, UR5, PT ;  /* 0x00000005ff007c0c */ /* 0x000fe4000bf05070 */
[-C--:B--2---:R-:W-:Y:S02]  /*44de0*/  IADD3 R235, P1, R235, R2.reuse, RZ ;  /* 0x00000002ebeb7210 */ /* 0x084fe40007f3e0ff */
[----:B---3--:R-:W-:-:S03]  /*44df0*/  IADD3 R7, P2, R7, R2, RZ ;  /* 0x0000000207077210 */ /* 0x008fc60007f5e0ff */
[----:B------:R-:W-:Y:S02]  /*44e00*/  IMAD.X R251, R251, 0x1, R0, P1 ;  /* 0x00000001fbfb7824 */ /* 0x000fe400008e0600 */
[----:B-1----:R-:W-:-:S03]  /*44e10*/  IMAD.MOV.U32 R8, RZ, RZ, R235 ;  /* 0x000000ffff087224 */ /* 0x002fc600078e00eb */
[----:B------:R-:W-:Y:S01]  /*44e20*/  MOV R9, R251 ;  /* 0x000000fb00097202 */ /* 0x000fe20000000f00 */
[----:B------:R-:W-:Y:S04]  /*44e30*/  STL [R1+0x2230], R235 ;  /* 0x002230eb01007387 */ /* 0x000fe80000100800 */
[----:B------:R-:W-:Y:S04]  /*44e40*/  STL [R1+0x222c], R251 ;  /* 0x00222cfb01007387 */ /* 0x000fe80000100800 */
[----:B------:R-:W-:Y:S01]  /*44e50*/  STL [R1+0x2238], R7 ;  /* 0x0022380701007387 */ /* 0x000fe20000100800 */
[----:B------:R-:W-:-:S03]  /*44e60*/  IMAD.X R156, R156, 0x1, R0, P2 ;  /* 0x000000019c9c7824 */ /* 0x000fc600010e0600 */
[----:B------:R1:W-:Y:S01]  /*44e70*/  LDGSTS.E [R5+0x3000c], desc[UR60][R8.64], P0 ;  /* 0x3000c00008057fae */ /* 0x0003e2000812187c */
[----:B------:R-:W-:-:S03]  /*44e80*/  IADD3 R157, P1, R157, R2, RZ ;  /* 0x000000029d9d7210 */ /* 0x000fc60007f3e0ff */
[----:B------:R2:W-:Y:S01]  /*44e90*/  STL [R1+0x2234], R156 ;  /* 0x0022349c01007387 */ /* 0x0005e20000100800 */
[----:B------:R-:W-:Y:S01]  /*44ea0*/  IADD3 R151, P2, R151, R2, RZ ;  /* 0x0000000297977210 */ /* 0x000fe20007f5e0ff */
[----:B-1----:R-:W-:Y:S02]  /*44eb0*/  IMAD.MOV.U32 R9, RZ, RZ, R156 ;  /* 0x000000ffff097224 */ /* 0x002fe400078e009c */
[----:B------:R-:W-:Y:S01]  /*44ec0*/  IMAD.MOV.U32 R8, RZ, RZ, R7 ;  /* 0x000000ffff087224 */ /* 0x000fe200078e0007 */
[----:B--2---:R-:W2:Y:S04]  /*44ed0*/  LDL.LU R156, [R1+0x164c] ;  /* 0x00164c00019c7983 */ /* 0x004ea80000300800 */
[----:B------:R-:W3:Y:S04]  /*44ee0*/  LDL.LU R7, [R1+0x1650] ;  /* 0x0016500001077983 */ /* 0x000ee80000300800 */
[----:B------:R1:W-:Y:S04]  /*44ef0*/  LDGSTS.E [R5+0x3400c], desc[UR60][R8.64], P0 ;  /* 0x3400c00008057fae */ /* 0x0003e8000812187c */
[----:B------:R-:W-:Y:S01]  /*44f00*/  STL [R1+0x2240], R157 ;  /* 0x0022409d01007387 */ /* 0x000fe20000100800 */
[----:B-1----:R-:W-:-:S02]  /*44f10*/  IMAD.MOV.U32 R8, RZ, RZ, R157 ;  /* 0x000000ffff087224 */ /* 0x002fc400078e009d */
[--C-:B----4-:R-:W-:Y:S02]  /*44f20*/  IMAD.X R158, R158, 0x1, R0.reuse, P1 ;  /* 0x000000019e9e7824 */ /* 0x110fe400008e0600 */
[----:B------:R-:W-:Y:S02]  /*44f30*/  IMAD.X R153, R153, 0x1, R0, P2 ;  /* 0x0000000199997824 */ /* 0x000fe400010e0600 */
[----:B------:R-:W-:Y:S01]  /*44f40*/  IMAD.MOV.U32 R9, RZ, RZ, R158 ;  /* 0x000000ffff097224 */ /* 0x000fe200078e009e */
[----:B------:R1:W-:Y:S04]  /*44f50*/  STL [R1+0x223c], R158 ;  /* 0x00223c9e01007387 */ /* 0x0003e80000100800 */
[----:B------:R4:W-:Y:S04]  /*44f60*/  STL [R1+0x2248], R151 ;  /* 0x0022489701007387 */ /* 0x0009e80000100800 */
[----:B------:R4:W-:Y:S04]  /*44f70*/  LDGSTS.E [R5+0x3800c], desc[UR60][R8.64], P0 ;  /* 0x3800c00008057fae */ /* 0x0009e8000812187c */
[----:B------:R4:W-:Y:S04]  /*44f80*/  STL [R1+0x2244], R153 ;  /* 0x0022449901007387 */ /* 0x0009e80000100800 */
[----:B-1----:R-:W2:Y:S01]  /*44f90*/  LDL.LU R158, [R1+0x1654] ;  /* 0x00165400019e7983 */ /* 0x002ea20000300800 */
[----:B----4-:R-:W-:-:S03]  /*44fa0*/  MOV R8, R151 ;  /* 0x0000009700087202 */ /* 0x010fc60000000f00 */
        /* <DEDUP_REMOVED lines=10> */
[----:B-1----:R-:W-:Y:S02]  /*45050*/  LOP3.LUT R5, R6, 0x40, RZ, 0x3c, !PT ;  /* 0x0000004006057812 */ /* 0x002fe400078e3cff */
[----:B---3--:R-:W-:-:S05]  /*45060*/  IADD3 R7, P1, R7, R2, RZ ;  /* 0x0000000207077210 */ /* 0x008fca0007f3e0ff */
[----:B--2---:R-:W-:Y:S01]  /*45070*/  IMAD.X R156, R156, 0x1, R0, P1 ;  /* 0x000000019c9c7824 */ /* 0x004fe200008e0600 */
[----:B------:R1:W-:Y:S04]  /*45080*/  STL [R1+0x1650], R7 ;  /* 0x0016500701007387 */ /* 0x0003e80000100800 */
[----:B------:R2:W-:Y:S04]  /*45090*/  STL [R1+0x164c], R156 ;  /* 0x00164c9c01007387 */ /* 0x0005e80000100800 */
[----:B------:R-:W3:Y:S01]  /*450a0*/  LDL.LU R157, [R1+0x1664] ;  /* 0x00166400019d7983 */ /* 0x000ee20000300800 */
[----:B------:R-:W-:-:S02]  /*450b0*/  VIADD R5, R5, UR6 ;  /* 0x0000000605057c36 */ /* 0x000fc40008000000 */
[----:B------:R-:W-:Y:S02]  /*450c0*/  IMAD.MOV.U32 R8, RZ, RZ, R7 ;  /* 0x000000ffff087224 */ /* 0x000fe400078e0007 */
[----:B------:R-:W-:Y:S01]  /*450d0*/  IMAD.MOV.U32 R9, RZ, RZ, R156 ;  /* 0x000000ffff097224 */ /* 0x000fe200078e009c */
[----:B-1----:R-:W3:Y:S04]  /*450e0*/  LDL.LU R7, [R1+0x1670] ;  /* 0x0016700001077983 */ /* 0x002ee80000300800 */
[----:B--2---:R-:W2:Y:S04]  /*450f0*/  LDL.LU R156, [R1+0x1678] ;  /* 0x00167800019c7983 */ /* 0x004ea80000300800 */
[----:B------:R1:W-:Y:S01]  /*45100*/  LDGSTS.E [R5], desc[UR60][R8.64], P0 ;  /* 0x0000000008057fae */ /* 0x0003e2000812187c */
[----:B----4-:R-:W-:-:S05]  /*45110*/  IADD3 R151, P1, R151, R2, RZ ;  /* 0x0000000297977210 */ /* 0x010fca0007f3e0ff */
[----:B------:R-:W-:Y:S01]  /*45120*/  IMAD.X R158, R158, 0x1, R0, P1 ;  /* 0x000000019e9e7824 */ /* 0x000fe200008e0600 */
[----:B------:R-:W-:Y:S01]  /*45130*/  IADD3 R235, P2, R235, R2, RZ ;  /* 0x00000002ebeb7210 */ /* 0x000fe20007f5e0ff */
[----:B------:R4:W-:Y:S01]  /*45140*/  STL [R1+0x1658], R151 ;  /* 0x0016589701007387 */ /* 0x0009e20000100800 */
[----:B-1----:R-:W-:Y:S02]  /*45150*/  IMAD.MOV.U32 R8, RZ, RZ, R151 ;  /* 0x000000ffff087224 */ /* 0x002fe400078e0097 */
[----:B------:R-:W-:Y:S01]  /*45160*/  IADD3.X R251, R251, R0, RZ, P2, !PT ;  /* 0x00000000fbfb7210 */ /* 0x000fe200017fe4ff */
[----:B------:R1:W-:Y:S04]  /*45170*/  STL [R1+0x1654], R158 ;  /* 0x0016549e01007387 */ /* 0x0003e80000100800 */
        /* <DEDUP_REMOVED lines=14> */
[----:B---3--:R-:W-:Y:S02]  /*45260*/  IMAD.X R157, R157, 0x1, R0, P1 ;  /* 0x000000019d9d7824 */ /* 0x008fe400008e0600 */
[----:B-1----:R-:W-:-:S03]  /*45270*/  IMAD.MOV.U32 R8, RZ, RZ, R153 ;  /* 0x000000ffff087224 */ /* 0x002fc600078e0099 */
[----:B------:R1:W-:Y:S01]  /*45280*/  STL [R1+0x1664], R157 ;  /* 0x0016649d01007387 */ /* 0x0003e20000100800 */
[----:B------:R-:W-:Y:S02]  /*45290*/  MOV R9, R157 ;  /* 0x0000009d00097202 */ /* 0x000fe40000000f00 */
        /* <DEDUP_REMOVED lines=22> */
[----:B------:R-:W-:-:S04]  /*45400*/  IADD3 R153, P1, R153, R2, RZ ;  /* 0x0000000299997210 */ /* 0x000fc80007f3e0ff */
[----:B------:R-:W-:Y:S01]  /*45410*/  IADD3.X R157, R157, R0, RZ, P1, !PT ;  /* 0x000000009d9d7210 */ /* 0x000fe20000ffe4ff */
[----:B------:R-:W-:Y:S01]  /*45420*/  STL [R1+0x1680], R153 ;  /* 0x0016809901007387 */ /* 0x000fe20000100800 */
[----:B-1----:R-:W-:-:S03]  /*45430*/  IMAD.MOV.U32 R8, RZ, RZ, R153 ;  /* 0x000000ffff087224 */ /* 0x002fc600078e0099 */
[----:B------:R1:W-:Y:S01]  /*45440*/  STL [R1+0x167c], R157 ;  /* 0x00167c9d01007387 */ /* 0x0003e20000100800 */
[----:B------:R-:W-:-:S05]  /*45450*/  IMAD.MOV.U32 R9, RZ, RZ, R157 ;  /* 0x000000ffff097224 */ /* 0x000fca00078e009d */
        /* <DEDUP_REMOVED lines=40> */
[----:B-1----:R-:W-:Y:S01]  /*456e0*/  IMAD.MOV.U32 R8, RZ, RZ, R235 ;  /* 0x000000ffff087224 */ /* 0x002fe200078e00eb */
[----:B------:R-:W-:-:S05]  /*456f0*/  MOV R9, R251 ;  /* 0x000000fb00097202 */ /* 0x000fca0000000f00 */
        /* <DEDUP_REMOVED lines=18> */
[----:B------:R-:W-:-:S05]  /*45820*/  IMAD.X R153, R153, 0x1, R0, P1 ;  /* 0x0000000199997824 */ /* 0x000fca00008e0600 */
        /* <DEDUP_REMOVED lines=30> */
[----:B--2---:R-:W-:Y:S02]  /*45a10*/  IMAD.X R157, R157, 0x1, R0, P2 ;  /* 0x000000019d9d7824 */ /* 0x004fe400010e0600 */
[----:B----4-:R-:W-:Y:S01]  /*45a20*/  IMAD.MOV.U32 R8, RZ, RZ, R153 ;  /* 0x000000ffff087224 */ /* 0x010fe200078e0099 */
[----:B------:R-:W-:Y:S02]  /*45a30*/  IADD3.X R156, R156, R0, RZ, P3, !PT ;  /* 0x000000009c9c7210 */ /* 0x000fe40001ffe4ff */
        /* <DEDUP_REMOVED lines=43> */
[----:B------:R-:W-:-:S03]  /*45cf0*/  IADD3 R156, P2, R156, R2, RZ ;  /* 0x000000029c9c7210 */ /* 0x000fc60007f5e0ff */
[----:B------:R-:W-:Y:S01]  /*45d00*/  STL [R1+0x1a70], R7 ;  /* 0x001a700701007387 */ /* 0x000fe20000100800 */
[----:B-1----:R-:W-:Y:S01]  /*45d10*/  IMAD.MOV.U32 R8, RZ, RZ, R7 ;  /* 0x000000ffff087224 */ /* 0x002fe200078e0007 */
[----:B------:R-:W-:-:S05]  /*45d20*/  IADD3.X R151, R151, R0, RZ, P1, !PT ;  /* 0x0000000097977210 */ /* 0x000fca0000ffe4ff */
[----:B------:R1:W-:Y:S01]  /*45d30*/  STL [R1+0x1a6c], R151 ;  /* 0x001a6c9701007387 */ /* 0x0003e20000100800 */
[----:B------:R-:W-:Y:S02]  /*45d40*/  IMAD.MOV.U32 R9, RZ, RZ, R151 ;  /* 0x000000ffff097224 */ /* 0x000fe400078e0097 */
[----:B------:R-:W-:Y:S01]  /*45d50*/  IMAD.X R158, R158, 0x1, R0, P2 ;  /* 0x000000019e9e7824 */ /* 0x000fe200010e0600 */
        /* <DEDUP_REMOVED lines=13> */
[----:B-1----:R-:W-:Y:S02]  /*45e30*/  MOV R8, R153 ;  /* 0x0000009900087202 */ /* 0x002fe40000000f00 */
[----:B------:R-:W-:Y:S01]  /*45e40*/  IMAD.MOV.U32 R9, RZ, RZ, R157 ;  /* 0x000000ffff097224 */ /* 0x000fe200078e009d */
[----:B------:R1:W-:Y:S04]  /*45e50*/  STL [R1+0x1a7c], R157 ;  /* 0x001a7c9d01007387 */ /* 0x0003e80000100800 */
[----:B------:R2:W-:Y:S04]  /*45e60*/  LDGSTS.E [R5+0x18004], desc[UR60][R8.64], P0 ;  /* 0x1800400008057fae */ /* 0x0005e8000812187c */
[----:B-1----:R-:W4:Y:S04]  /*45e70*/  LDL.LU R157, [R1+0x1a94] ;  /* 0x001a9400019d7983 */ /* 0x002f280000300800 */
[----:B------:R-:W4:Y:S04]  /*45e80*/  LDL.LU R153, [R1+0x1a98] ;  /* 0x001a980001997983 */ /* 0x000f280000300800 */
[----:B------:R-:W4:Y:S04]  /*45e90*/  LDL.LU R251, [R1+0x1a9c] ;  /* 0x001a9c0001fb7983 */ /* 0x000f280000300800 */
[----:B------:R-:W4:Y:S01]  /*45ea0*/  LDL.LU R235, [R1+0x1aa0] ;  /* 0x001aa00001eb7983 */ /* 0x000f220000300800 */
[----:B------:R-:W-:-:S02]  /*45eb0*/  IADD3 R151, P2, R151, R2, RZ ;  /* 0x0000000297977210 */ /* 0x000fc40007f5e0ff */
[----:B------:R-:W-:-:S03]  /*45ec0*/  IADD3 R7, P3, R7, R2, RZ ;  /* 0x0000000207077210 */ /* 0x000fc60007f7e0ff */
[----:B------:R1:W-:Y:S01]  /*45ed0*/  STL [R1+0x1a88], R151 ;  /* 0x001a889701007387 */ /* 0x0003e20000100800 */
[--C-:B---3--:R-:W-:Y:S02]  /*45ee0*/  IMAD.X R158, R158, 0x1, R0.reuse, P2 ;  /* 0x000000019e9e7824 */ /* 0x108fe400010e0600 */
[----:B--2---:R-:W-:Y:S02]  /*45ef0*/  IMAD.MOV.U32 R8, RZ, RZ, R151 ;  /* 0x000000ffff087224 */ /* 0x004fe400078e0097 */
        /* <DEDUP_REMOVED lines=24> */
[----:B------:R-:W-:Y:S01]  /*46080*/  STL [R1+0x1aa0], R235 ;  /* 0x001aa0eb01007387 */ /* 0x000fe20000100800 */
[----:B------:R-:W-:-:S03]  /*46090*/  IMAD.MOV.U32 R9, RZ, RZ, R157 ;  /* 0x000000ffff097224 */ /* 0x000fc600078e009d */
[----:B----4-:R-:W4:Y:S04]  /*460a0*/  LDL.LU R153, [R1+0x1aac] ;  /* 0x001aac0001997983 */ /* 0x010f280000300800 */
[----:B------:R-:W-:Y:S04]  /*460b0*/  STL [R1+0x1a9c], R251 ;  /* 0x001a9cfb01007387 */ /* 0x000fe80000100800 */
[----:B-1----:R-:W4:Y:S04]  /*460c0*/  LDL.LU R157, [R1+0x1ab4] ;  /* 0x001ab400019d7983 */ /* 0x002f280000300800 */
[----:B------:R1:W-:Y:S02]  /*460d0*/  LDGSTS.E [R5+0x14008], desc[UR60][R8.64], P1 ;  /* 0x1400800008057fae */ /* 0x0003e4000892187c */
[----:B-1----:R-:W-:-:S02]  /*460e0*/  IMAD.MOV.U32 R8, RZ, RZ, R235 ;  /* 0x000000ffff087224 */ /* 0x002fc400078e00eb */
[----:B------:R-:W-:-:S05]  /*460f0*/  IMAD.MOV.U32 R9, RZ, RZ, R251 ;  /* 0x000000ffff097224 */ /* 0x000fca00078e00fb */
[----:B------:R1:W-:Y:S01]  /*46100*/  LDGSTS.E [R5+0x18008], desc[UR60][R8.64], P1 ;  /* 0x1800800008057fae */ /* 0x0003e2000892187c */
[----:B------:R-:W-:-:S04]  /*46110*/  IADD3 R151, P0, R151, R2, RZ ;  /* 0x0000000297977210 */ /* 0x000fc80007f1e0ff */
[----:B--2---:R-:W-:Y:S01]  /*46120*/  IADD3.X R158, R158, R0, RZ, P0, !PT ;  /* 0x000000009e9e7210 */ /* 0x004fe200007fe4ff */
[----:B------:R-:W-:Y:S01]  /*46130*/  STL [R1+0x1aa8], R151 ;  /* 0x001aa89701007387 */ /* 0x000fe20000100800 */
[----:B-1----:R-:W-:-:S03]  /*46140*/  IMAD.MOV.U32 R8, RZ, RZ, R151 ;  /* 0x000000ffff087224 */ /* 0x002fc600078e0097 */
[----:B------:R1:W-:Y:S01]  /*46150*/  STL [R1+0x1aa4], R158 ;  /* 0x001aa49e01007387 */ /* 0x0003e20000100800 */
[----:B------:R-:W-:Y:S01]  /*46160*/  IMAD.MOV.U32 R9, RZ, RZ, R158 ;  /* 0x000000ffff097224 */ /* 0x000fe200078e009e */
        /* <DEDUP_REMOVED lines=22> */
[----:B------:R-:W-:-:S03]  /*462d0*/  MOV R8, R156 ;  /* 0x0000009c00087202 */ /* 0x000fc60000000f00 */
[----:B------:R-:W3:Y:S04]  /*462e0*/  LDL.LU R156, [R1+0x1e4c] ;  /* 0x001e4c00019c7983 */ /* 0x000ee80000300800 */
[----:B------:R1:W-:Y:S01]  /*462f0*/  LDGSTS.E [R5+0x1400c], desc[UR60][R8.64], P0 ;  /* 0x1400c00008057fae */ /* 0x0003e2000812187c */
[----:B--2---:R-:W-:-:S05]  /*46300*/  IADD3 R151, P1, R151, R2, RZ ;  /* 0x0000000297977210 */ /* 0x004fca0007f3e0ff */
        /* <DEDUP_REMOVED lines=12> */
[----:B------:R-:W-:Y:S01]  /*463d0*/  USEL UR5, UR5, URZ, !UP0 ;  /* 0x0000003f05057287 */ /* 0x000fe2000c000000 */
[----:B----4-:R-:W-:-:S05]  /*463e0*/  IADD3 R153, P2, R153, R2, RZ ;  /* 0x0000000299997210 */ /* 0x010fca0007f5e0ff */
[----:B------:R1:W-:Y:S01]  /*463f0*/  STL [R1+0x1ac8], R153 ;  /* 0x001ac89901007387 */ /* 0x0003e20000100800 */
[----:B------:R-:W-:Y:S01]  /*46400*/  IADD3 R7, P3, R7, R2, RZ ;  /* 0x0000000207077210 */ /* 0x000fe20007f7e0ff */
[----:B---3--:R-:W-:Y:S01]  /*46410*/  IMAD.X R157, R157, 0x1, R0, P2 ;  /* 0x000000019d9d7824 */ /* 0x008fe200010e0600 */
[----:B--2---:R-:W-:-:S03]  /*46420*/  MOV R8, R153 ;  /* 0x0000009900087202 */ /* 0x004fc60000000f00 */
        /* <DEDUP_REMOVED lines=23> */
[----:B------:R-:W-:-:S03]  /*465a0*/  MOV R9, R158 ;  /* 0x0000009e00097202 */ /* 0x000fc60000000f00 */
        /* <DEDUP_REMOVED lines=9> */
[----:B------:R-:W-:Y:S01]  /*46640*/  USEL UR5, UR5, URZ, !UP0 ;  /* 0x0000003f05057287 */ /* 0x000fe2000c000000 */
[----:B--2---:R-:W-:Y:S02]  /*46650*/  IMAD.X R157, R157, 0x1, R0, P0 ;  /* 0x000000019d9d7824 */ /* 0x004fe400000e0600 */
[----:B------:R-:W-:Y:S01]  /*46660*/  STL [R1+0x1e68], R153 ;  /* 0x001e689901007387 */ /* 0x000fe20000100800 */
[----:B-1----:R-:W-:Y:S02]  /*46670*/  IMAD.MOV.U32 R8, RZ, RZ, R153 ;  /* 0x000000ffff087224 */ /* 0x002fe400078e0099 */
[----:B------:R-:W-:Y:S01]  /*46680*/  IMAD.MOV.U32 R9, RZ, RZ, R157 ;  /* 0x000000ffff097224 */ /* 0x000fe200078e009d */
        /* <DEDUP_REMOVED lines=23> */
[----:B---3--:R-:W-:-:S05]  /*46800*/  IADD3 R153, P1, R153, R2, RZ ;  /* 0x0000000299997210 */ /* 0x008fca0007f3e0ff */
[----:B----4-:R-:W-:Y:S01]  /*46810*/  IMAD.X R157, R157, 0x1, R0, P1 ;  /* 0x000000019d9d7824 */ /* 0x010fe200008e0600 */
[----:B------:R-:W-:Y:S01]  /*46820*/  STL [R1+0x1e80], R153 ;  /* 0x001e809901007387 */ /* 0x000fe20000100800 */
[----:B-1----:R-:W-:-:S03]  /*46830*/  IMAD.MOV.U32 R8, RZ, RZ, R153 ;  /* 0x000000ffff087224 */ /* 0x002fc600078e0099 */
[----:B------:R1:W-:Y:S01]  /*46840*/  STL [R1+0x1e7c], R157 ;  /* 0x001e7c9d01007387 */ /* 0x0003e20000100800 */
[----:B------:R-:W-:-:S05]  /*46850*/  MOV R9, R157 ;  /* 0x0000009d00097202 */ /* 0x000fca0000000f00 */
        /* <DEDUP_REMOVED lines=88> */
[----:B---3--:R-:W-:-:S05]  /*46de0*/  IADD3 R153, P2, R153, R2, RZ ;  /* 0x0000000299997210 */ /* 0x008fca0007f5e0ff */
[----:B------:R1:W-:Y:S01]  /*46df0*/  STL [R1+0x1ec8], R153 ;  /* 0x001ec89901007387 */ /* 0x0003e20000100800 */
[----:B----4-:R-:W-:Y:S01]  /*46e00*/  IADD3 R7, P3, R7, R2, RZ ;  /* 0x0000000207077210 */ /* 0x010fe20007f7e0ff */
[--C-:B--2---:R-:W-:Y:S02]  /*46e10*/  IMAD.X R157, R157, 0x1, R0.reuse, P2 ;  /* 0x000000019d9d7824 */ /* 0x104fe400010e0600 */
[----:B------:R-:W-:Y:S02]  /*46e20*/  IMAD.MOV.U32 R8, RZ, RZ, R153 ;  /* 0x000000ffff087224 */ /* 0x000fe400078e0099 */
[----:B------:R-:W-:Y:S01]  /*46e30*/  IMAD.X R156, R156, 0x1, R0, P3 ;  /* 0x000000019c9c7824 */ /* 0x000fe200018e0600 */
[----:B------:R2:W-:Y:S01]  /*46e40*/  STL [R1+0x1ec4], R157 ;  /* 0x001ec49d01007387 */ /* 0x0005e20000100800 */
[----:B------:R-:W-:-:S03]  /*46e50*/  MOV R9, R157 ;  /* 0x0000009d00097202 */ /* 0x000fc60000000f00 */
[----:B------:R-:W-:Y:S04]  /*46e60*/  STL [R1+0x2250], R7 ;  /* 0x0022500701007387 */ /* 0x000fe80000100800 */
[----:B-1----:R-:W3:Y:S01]  /*46e70*/  LDL.LU R153, [R1+0x2268] ;  /* 0x0022680001997983 */ /* 0x002ee20000300800 */
[----:B------:R-:W-:-:S03]  /*46e80*/  ISETP.NE.U32.AND P1, PT, RZ, UR5, PT ;  /* 0x00000005ff007c0c */ /* 0x000fc6000bf25070 */
        /* <DEDUP_REMOVED lines=13> */
[----:B------:R-:W-:Y:S01]  /*46f60*/  IMAD.X R251, R251, 0x1, R0, P2 ;  /* 0x00000001fbfb7824 */ /* 0x000fe200010e0600 */
[----:B------:R1:W-:Y:S04]  /*46f70*/  STL [R1+0x2254], R158 ;  /* 0x0022549e01007387 */ /* 0x0003e80000100800 */
[----:B------:R-:W-:Y:S01]  /*46f80*/  STL [R1+0x2260], R235 ;  /* 0x002260eb01007387 */ /* 0x000fe20000100800 */
[----:B------:R-:W-:-:S03]  /*46f90*/  IMAD.MOV.U32 R8, RZ, RZ, R151 ;  /* 0x000000ffff087224 */ /* 0x000fc600078e0097 */
[----:B-1----:R-:W4:Y:S04]  /*46fa0*/  LDL.LU R158, [R1+0x226c] ;  /* 0x00226c00019e7983 */ /* 0x002f280000300800 */
[----:B------:R-:W-:Y:S04]  /*46fb0*/  STL [R1+0x225c], R251 ;  /* 0x00225cfb01007387 */ /* 0x000fe80000100800 */
[----:B------:R-:W4:Y:S04]  /*46fc0*/  LDL.LU R151, [R1+0x2274] ;  /* 0x0022740001977983 */ /* 0x000f280000300800 */
[----:B------:R1:W-:Y:S02]  /*46fd0*/  LDGSTS.E [R5+0x34000], desc[UR60][R8.64], P1 ;  /* 0x3400000008057fae */ /* 0x0003e4000892187c */
[----:B-1----:R-:W-:Y:S01]  /*46fe0*/  MOV R8, R235 ;  /* 0x000000eb00087202 */ /* 0x002fe20000000f00 */
[----:B------:R-:W-:-:S05]  /*46ff0*/  IMAD.MOV.U32 R9, RZ, RZ, R251 ;  /* 0x000000ffff097224 */ /* 0x000fca00078e00fb */
[----:B------:R1:W-:Y:S01]  /*47000*/  LDGSTS.E [R5+0x38000], desc[UR60][R8.64], P1 ;  /* 0x3800000008057fae */ /* 0x0003e2000892187c */
[----:B---3--:R-:W-:-:S05]  /*47010*/  IADD3 R153, P0, R153, R2, RZ ;  /* 0x0000000299997210 */ /* 0x008fca0007f1e0ff */
[----:B--2---:R-:W-:Y:S02]  /*47020*/  IMAD.X R157, R157, 0x1, R0, P0 ;  /* 0x000000019d9d7824 */ /* 0x004fe400000e0600 */
[----:B-1----:R-:W-:Y:S02]  /*47030*/  IMAD.MOV.U32 R8, RZ, RZ, R153 ;  /* 0x000000ffff087224 */ /* 0x002fe400078e0099 */
[----:B------:R-:W-:Y:S01]  /*47040*/  IMAD.MOV.U32 R9, RZ, RZ, R157 ;  /* 0x000000ffff097224 */ /* 0x000fe200078e009d */
[----:B------:R-:W-:Y:S04]  /*47050*/  STL [R1+0x2268], R153 ;  /* 0x0022689901007387 */ /* 0x000fe80000100800 */
[----:B------:R1:W-:Y:S04]  /*47060*/  STL [R1+0x2264], R157 ;  /* 0x0022649d01007387 */ /* 0x0003e80000100800 */
[----:B------:R2:W-:Y:S04]  /*47070*/  LDGSTS.E [R5+0x3c000], desc[UR60][R8.64], P1 ;  /* 0x3c00000008057fae */ /* 0x0005e8000892187c */
[----:B-1----:R-:W3:Y:S01]  /*47080*/  LDL.LU R157, [R1+0x227c] ;  /* 0x00227c00019d7983 */ /* 0x002ee20000300800 */
[----:B----4-:R-:W-:-:S03]  /*47090*/  IADD3 R156, P1, R156, R2, RZ ;  /* 0x000000029c9c7210 */ /* 0x010fc60007f3e0ff */
[----:B------:R-:W4:Y:S01]  /*470a0*/  LDL.LU R153, [R1+0x2280] ;  /* 0x0022800001997983 */ /* 0x000f220000300800 */
[----:B------:R-:W-:-:S03]  /*470b0*/  IADD3 R7, P2, R7, R2, RZ ;  /* 0x0000000207077210 */ /* 0x000fc60007f5e0ff */
[----:B------:R1:W-:Y:S01]  /*470c0*/  STL [R1+0x2270], R156 ;  /* 0x0022709c01007387 */ /* 0x0003e20000100800 */
[----:B--2---:R-:W-:Y:S01]  /*470d0*/  MOV R8, R156 ;  /* 0x0000009c00087202 */ /* 0x004fe20000000f00 */
        /* <DEDUP_REMOVED lines=18> */
[----:B------:R-:W4:Y:S01]  /*47200*/  LDL.LU R7, [R1+0x2298] ;  /* 0x0022980001077983 */ /* 0x000f220000300800 */
[----:B---3--:R-:W-:-:S03]  /*47210*/  IMAD.X R157, R157, 0x1, R0, P1 ;  /* 0x000000019d9d7824 */ /* 0x008fc600008e0600 */
[----:B------:R-:W3:Y:S04]  /*47220*/  LDL.LU R151, [R1+0x22a0] ;  /* 0x0022a00001977983 */ /* 0x000ee80000300800 */
[----:B------:R1:W-:Y:S04]  /*47230*/  LDGSTS.E [R5+0x34004], desc[UR60][R8.64], P0 ;  /* 0x3400400008057fae */ /* 0x0003e8000812187c */
[----:B------:R-:W-:Y:S04]  /*47240*/  STL [R1+0x2280], R153 ;  /* 0x0022809901007387 */ /* 0x000fe80000100800 */
[----:B------:R1:W-:Y:S02]  /*47250*/  STL [R1+0x227c], R157 ;  /* 0x00227c9d01007387 */ /* 0x0003e40000100800 */
[----:B-1----:R-:W-:-:S02]  /*47260*/  IMAD.MOV.U32 R9, RZ, RZ, R157 ;  /* 0x000000ffff097224 */ /* 0x002fc400078e009d */
[----:B------:R-:W-:Y:S01]  /*47270*/  IMAD.MOV.U32 R8, RZ, RZ, R153 ;  /* 0x000000ffff087224 */ /* 0x000fe200078e0099 */
[----:B------:R-:W3:Y:S04]  /*47280*/  LDL.LU R157, [R1+0x2294] ;  /* 0x00229400019d7983 */ /* 0x000ee80000300800 */
[----:B------:R-:W3:Y:S04]  /*47290*/  LDL.LU R153, [R1+0x229c] ;  /* 0x00229c0001997983 */ /* 0x000ee80000300800 */
[----:B------:R1:W-:Y:S01]  /*472a0*/  LDGSTS.E [R5+0x38004], desc[UR60][R8.64], P0 ;  /* 0x3800400008057fae */ /* 0x0003e2000812187c */
[----:B------:R-:W-:-:S02]  /*472b0*/  IADD3 R235, P2, R235, R2, RZ ;  /* 0x00000002ebeb7210 */ /* 0x000fc40007f5e0ff */
[----:B------:R-:W-:Y:S02]  /*472c0*/  IADD3 R156, P3, R156, R2, RZ ;  /* 0x000000029c9c7210 */ /* 0x000fe40007f7e0ff */
[----:B------:R-:W-:Y:S01]  /*472d0*/  IADD3.X R251, R251, R0, RZ, P2, !PT ;  /* 0x00000000fbfb7210 */ /* 0x000fe200017fe4ff */
[----:B-1----:R-:W-:Y:S01]  /*472e0*/  IMAD.MOV.U32 R8, RZ, RZ, R235 ;  /* 0x000000ffff087224 */ /* 0x002fe200078e00eb */
[----:B------:R-:W-:Y:S01]  /*472f0*/  STL [R1+0x2288], R235 ;  /* 0x002288eb01007387 */ /* 0x000fe20000100800 */
[----:B--2---:R-:W-:Y:S02]  /*47300*/  IMAD.X R158, R158, 0x1, R0, P3 ;  /* 0x000000019e9e7824 */ /* 0x004fe400018e0600 */
[----:B------:R-:W-:Y:S01]  /*47310*/  IMAD.MOV.U32 R9, RZ, RZ, R251 ;  /* 0x000000ffff097224 */ /* 0x000fe200078e00fb */
        /* <DEDUP_REMOVED lines=11> */
[----:B----4-:R-:W-:-:S05]  /*473d0*/  IADD3 R7, P0, R7, R2, RZ ;  /* 0x0000000207077210 */ /* 0x010fca0007f1e0ff */
[----:B------:R-:W-:Y:S02]  /*473e0*/  ISETP.NE.U32.AND P1, PT, RZ, UR5, PT ;  /* 0x00000005ff007c0c */ /* 0x000fe4000bf25070 */
[----:B---3--:R-:W-:Y:S01]  /*473f0*/  IADD3 R151, P2, R151, R2, RZ ;  /* 0x0000000297977210 */ /* 0x008fe20007f5e0ff */
[----:B------:R1:W-:Y:S10]  /*47400*/  STL [R1+0x2298], R7 ;  /* 0x0022980701007387 */ /* 0x0003f40000100800 */
[----:B------:R3:W-:Y:S01]  /*47410*/  LDGSTS.E [R5+0x30008], desc[UR60][R8.64], P1 ;  /* 0x3000800008057fae */ /* 0x0007e2000892187c */
[----:B------:R-:W-:Y:S01]  /*47420*/  IMAD.X R157, R157, 0x1, R0, P0 ;  /* 0x000000019d9d7824 */ /* 0x000fe200000e0600 */
[----:B------:R-:W-:-:S04]  /*47430*/  IADD3.X R153, R153, R0, RZ, P2, !PT ;  /* 0x0000000099997210 */ /* 0x000fc800017fe4ff */
        /* <DEDUP_REMOVED lines=17> */
[----:B------:R-:W-:Y:S04]  /*47550*/  STL [R1+0x22a8], R156 ;  /* 0x0022a89c01007387 */ /* 0x000fe80000100800 */
[----:B------:R2:W-:Y:S01]  /*47560*/  STL [R1+0x22a4], R158 ;  /* 0x0022a49e01007387 */ /* 0x0005e20000100800 */
[----:B-1----:R-:W-:Y:S01]  /*47570*/  MOV R9, R158 ;  /* 0x0000009e00097202 */ /* 0x002fe20000000f00 */
        /* <DEDUP_REMOVED lines=20> */
[----:B-1----:R-:W-:Y:S02]  /*476c0*/  IMAD.MOV.U32 R9, RZ, RZ, R153 ;  /* 0x000000ffff097224 */ /* 0x002fe400078e0099 */
[----:B------:R-:W-:Y:S01]  /*476d0*/  IMAD.MOV.U32 R8, RZ, RZ, R7 ;  /* 0x000000ffff087224 */ /* 0x000fe200078e0007 */
[----:B---3--:R-:W3:Y:S04]  /*476e0*/  LDL.LU R153, [R1+0x16cc] ;  /* 0x0016cc0001997983 */ /* 0x008ee80000300800 */
[----:B------:R-:W4:Y:S01]  /*476f0*/  LDL.LU R7, [R1+0x16d0] ;  /* 0x0016d00001077983 */ /* 0x000f220000300800 */
[----:B------:R-:W-:-:S03]  /*47700*/  IADD3 R151, P2, R151, R2, RZ ;  /* 0x0000000297977210 */ /* 0x000fc60007f5e0ff */
[----:B------:R1:W-:Y:S04]  /*47710*/  LDGSTS.E [R5+0x3400c], desc[UR60][R8.64], P0 ;  /* 0x3400c00008057fae */ /* 0x0003e8000812187c */
[----:B------:R-:W-:Y:S01]  /*47720*/  STL [R1+0x22c0], R157 ;  /* 0x0022c09d01007387 */ /* 0x000fe20000100800 */
[----:B-1----:R-:W-:Y:S01]  /*47730*/  IMAD.MOV.U32 R8, RZ, RZ, R157 ;  /* 0x000000ffff087224 */ /* 0x002fe200078e009d */
[----:B--2---:R-:W-:Y:S01]  /*47740*/  IADD3.X R158, R158, R0, RZ, P1, !PT ;  /* 0x000000009e9e7210 */ /* 0x004fe20000ffe4ff */
[----:B------:R-:W-:-:S04]  /*47750*/  IMAD.X R156, R156, 0x1, R0, P2 ;  /* 0x000000019c9c7824 */ /* 0x000fc800010e0600 */
        /* <DEDUP_REMOVED lines=11> */
[----:B------:R-:W-:-:S02]  /*47810*/  IMAD.MOV.U32 R9, RZ, RZ, R156 ;  /* 0x000000ffff097224 */ /* 0x000fc400078e009c */
        /* <DEDUP_REMOVED lines=11> */
[----:B------:R-:W-:Y:S01]  /*478d0*/  IADD3 R5, R5, UR6, RZ ;  /* 0x0000000605057c10 */ /* 0x000fe2000fffe0ff */
[----:B------:R-:W-:-:S02]  /*478e0*/  IMAD.MOV.U32 R8, RZ, RZ, R7 ;  /* 0x000000ffff087224 */ /* 0x000fc400078e0007 */
        /* <DEDUP_REMOVED lines=9> */
[----:B------:R-:W-:Y:S01]  /*47980*/  IMAD.X R251, R251, 0x1, R0, P2 ;  /* 0x00000001fbfb7824 */ /* 0x000fe200010e0600 */
[----:B------:R1:W-:Y:S04]  /*47990*/  STL [R1+0x16d4], R158 ;  /* 0x0016d49e01007387 */ /* 0x0003e80000100800 */
[----:B------:R-:W-:Y:S01]  /*479a0*/  STL [R1+0x16e0], R235 ;  /* 0x0016e0eb01007387 */ /* 0x000fe20000100800 */
[----:B------:R-:W-:-:S03]  /*479b0*/  IMAD.MOV.U32 R9, RZ, RZ, R158 ;  /* 0x000000ffff097224 */ /* 0x000fc600078e009e */
[----:B--2---:R-:W2:Y:S04]  /*479c0*/  LDL.LU R151, [R1+0x16ec] ;  /* 0x0016ec0001977983 */ /* 0x004ea80000300800 */
[----:B------:R-:W-:Y:S04]  /*479d0*/  STL [R1+0x16dc], R251 ;  /* 0x0016dcfb01007387 */ /* 0x000fe80000100800 */
[----:B-1----:R-:W2:Y:S01]  /*479e0*/  LDL.LU R158, [R1+0x16f4] ;  /* 0x0016f400019e7983 */ /* 0x002ea20000300800 */
[----:B------:R-:W-:Y:S01]  /*479f0*/  IADD3 R156, P1, R156, R2, RZ ;  /* 0x000000029c9c7210 */ /* 0x000fe20007f3e0ff */
[----:B------:R-:W-:-:S02]  /*47a00*/  UISETP.GT.AND UP1, UPT, UR7, 0x15, UPT ;  /* 0x000000150700788c */ /* 0x000fc4000bf24270 */
[----:B------:R1:W-:Y:S02]  /*47a10*/  LDGSTS.E [R5+0x4000], desc[UR60][R8.64], P0 ;  /* 0x0400000008057fae */ /* 0x0003e4000812187c */
[----:B------:R-:W-:Y:S02]  /*47a20*/  USEL UR5, URZ, 0x4, !UP1 ;  /* 0x000000043f057887 */ /* 0x000fe4000c800000 */
[----:B------:R-:W-:Y:S01]  /*47a30*/  STL [R1+0x16e8], R156 ;  /* 0x0016e89c01007387 */ /* 0x000fe20000100800 */
[----:B-1----:R-:W-:Y:S01]  /*47a40*/  MOV R8, R235 ;  /* 0x000000eb00087202 */ /* 0x002fe20000000f00 */
        /* <DEDUP_REMOVED lines=14> */
[----:B----4-:R-:W-:Y:S01]  /*47b30*/  MOV R8, R7 ;  /* 0x0000000700087202 */ /* 0x010fe20000000f00 */
        /* <DEDUP_REMOVED lines=27> */
[----:B----4-:R-:W-:Y:S02]  /*47cf0*/  IADD3 R7, P3, R7, R2, RZ ;  /* 0x0000000207077210 */ /* 0x010fe40007f7e0ff */
[----:B--2---:R-:W-:Y:S01]  /*47d00*/  IADD3.X R158, R158, R0, RZ, P2, !PT ;  /* 0x000000009e9e7210 */ /* 0x004fe200017fe4ff */
[----:B------:R-:W-:Y:S02]  /*47d10*/  IMAD.MOV.U32 R8, RZ, RZ, R151 ;  /* 0x000000ffff087224 */ /* 0x000fe400078e0097 */
        /* <DEDUP_REMOVED lines=21> */
[----:B-1----:R-:W-:Y:S01]  /*47e70*/  IMAD.MOV.U32 R8, RZ, RZ, R156 ;  /* 0x000000ffff087224 */ /* 0x002fe200078e009c */
[----:B------:R-:W-:Y:S01]  /*47e80*/  IADD3.X R251, R251, R0, RZ, P2, !PT ;  /* 0x00000000fbfb7210 */ /* 0x000fe200017fe4ff */
[----:B------:R1:W-:Y:S01]  /*47e90*/  STL [R1+0x1714], R157 ;  /* 0x0017149d01007387 */ /* 0x0003e20000100800 */
[----:B------:R-:W-:-:S03]  /*47ea0*/  IMAD.MOV.U32 R9, RZ, RZ, R157 ;  /* 0x000000ffff097224 */ /* 0x000fc600078e009d */
[----:B------:R-:W-:Y:S04]  /*47eb0*/  STL [R1+0x1720], R235 ;  /* 0x001720eb01007387 */ /* 0x000fe80000100800 */
        /* <DEDUP_REMOVED lines=10> */
[----:B-1----:R-:W-:-:S03]  /*47f60*/  IMAD.MOV.U32 R8, RZ, RZ, R151 ;  /* 0x000000ffff087224 */ /* 0x002fc600078e0097 */
[----:B------:R1:W-:Y:S01]  /*47f70*/  STL [R1+0x1724], R158 ;  /* 0x0017249e01007387 */ /* 0x0003e20000100800 */
[----:B------:R-:W-:Y:S01]  /*47f80*/  MOV R9, R158 ;  /* 0x0000009e00097202 */ /* 0x000fe20000000f00 */
        /* <DEDUP_REMOVED lines=33> */
[----:B------:R-:W4:Y:S04]  /*481a0*/  LDL.LU R151, [R1+0x1ad8] ;  /* 0x001ad80001977983 */ /* 0x000f280000300800 */
[----:B------:R-:W2:Y:S04]  /*481b0*/  LDL.LU R251, [R1+0x1adc] ;  /* 0x001adc0001fb7983 */ /* 0x000ea80000300800 */
[----:B------:R-:W2:Y:S01]  /*481c0*/  LDL.LU R235, [R1+0x1ae0] ;  /* 0x001ae00001eb7983 */ /* 0x000ea20000300800 */
[----:B------:R-:W-:-:S03]  /*481d0*/  USEL UR5, URZ, 0x4, !UP1 ;  /* 0x000000043f057887 */ /* 0x000fc6000c800000 */
[----:B------:R1:W-:Y:S01]  /*481e0*/  LDGSTS.E [R5+0x800c], desc[UR60][R8.64], P0 ;  /* 0x0800c00008057fae */ /* 0x0003e2000812187c */
[----:B------:R-:W-:Y:S01]  /*481f0*/  USEL UR5, UR5, URZ, !UP0 ;  /* 0x0000003f05057287 */ /* 0x000fe2000c000000 */
[----:B------:R-:W-:-:S05]  /*48200*/  IADD3 R156, P2, R156, R2, RZ ;  /* 0x000000029c9c7210 */ /* 0x000fca0007f5e0ff */
[----:B------:R1:W-:Y:S01]  /*48210*/  STL [R1+0x1748], R156 ;  /* 0x0017489c01007387 */ /* 0x0003e20000100800 */
[----:B------:R-:W-:Y:S01]  /*48220*/  IADD3 R7, P3, R7, R2, RZ ;  /* 0x0000000207077210 */ /* 0x000fe20007f7e0ff */
[----:B---3--:R-:W-:Y:S02]  /*48230*/  IMAD.X R157, R157, 0x1, R0, P2 ;  /* 0x000000019d9d7824 */ /* 0x008fe400010e0600 */
[----:B-1----:R-:W-:Y:S02]  /*48240*/  IMAD.MOV.U32 R8, RZ, RZ, R156 ;  /* 0x000000ffff087224 */ /* 0x002fe400078e009c */
[----:B------:R-:W-:Y:S01]  /*48250*/  IMAD.X R153, R153, 0x1, R0, P3 ;  /* 0x0000000199997824 */ /* 0x000fe200018e0600 */
[----:B------:R1:W-:Y:S01]  /*48260*/  STL [R1+0x1744], R157 ;  /* 0x0017449d01007387 */ /* 0x0003e20000100800 */
[----:B------:R-:W-:-:S03]  /*48270*/  IMAD.MOV.U32 R9, RZ, RZ, R157 ;  /* 0x000000ffff097224 */ /* 0x000fc600078e009d */
[----:B------:R3:W-:Y:S04]  /*48280*/  STL [R1+0x1ad0], R7 ;  /* 0x001ad00701007387 */ /* 0x0007e80000100800 */
[----:B------:R-:W2:Y:S01]  /*48290*/  LDL.LU R156, [R1+0x1ae8] ;  /* 0x001ae800019c7983 */ /* 0x000ea20000300800 */
[----:B------:R-:W-:-:S03]  /*482a0*/  ISETP.NE.U32.AND P1, PT, RZ, UR5, PT ;  /* 0x00000005ff007c0c */ /* 0x000fc6000bf25070 */
[----:B------:R3:W-:Y:S04]  /*482b0*/  STL [R1+0x1acc], R153 ;  /* 0x001acc9901007387 */ /* 0x0007e80000100800 */
[----:B-1----:R-:W2:Y:S04]  /*482c0*/  LDL.LU R157, [R1+0x1ae4] ;  /* 0x001ae400019d7983 */ /* 0x002ea80000300800 */
[----:B------:R1:W-:Y:S02]  /*482d0*/  LDGSTS.E [R5+0xc00c], desc[UR60][R8.64], P0 ;  /* 0x0c00c00008057fae */ /* 0x0003e4000812187c */
[----:B-1----:R-:W-:Y:S01]  /*482e0*/  MOV R8, R7 ;  /* 0x0000000700087202 */ /* 0x002fe20000000f00 */
[----:B------:R-:W-:Y:S01]  /*482f0*/  IMAD.MOV.U32 R9, RZ, RZ, R153 ;  /* 0x000000ffff097224 */ /* 0x000fe200078e0099 */
[----:B---3--:R-:W3:Y:S04]  /*48300*/  LDL.LU R7, [R1+0x1af0] ;  /* 0x001af00001077983 */ /* 0x008ee80000300800 */
[----:B------:R-:W3:Y:S04]  /*48310*/  LDL.LU R153, [R1+0x1af8] ;  /* 0x001af80001997983 */ /* 0x000ee80000300800 */
[----:B------:R1:W-:Y:S01]  /*48320*/  LDGSTS.E [R5+0x10000], desc[UR60][R8.64], P1 ;  /* 0x1000000008057fae */ /* 0x0003e2000892187c */
[----:B----4-:R-:W-:-:S05]  /*48330*/  IADD3 R151, P0, R151, R2, RZ ;  /* 0x0000000297977210 */ /* 0x010fca0007f1e0ff */
[----:B--2---:R-:W-:Y:S01]  /*48340*/  IMAD.X R158, R158, 0x1, R0, P0 ;  /* 0x000000019e9e7824 */ /* 0x004fe200000e0600 */
        /* <DEDUP_REMOVED lines=9> */
[----:B-1----:R-:W4:Y:S01]  /*483e0*/  LDL.LU R158, [R1+0x1af4] ;  /* 0x001af400019e7983 */ /* 0x002f220000300800 */
[----:B------:R-:W-:-:S03]  /*483f0*/  UISETP.GT.AND UP1, UPT, UR7, 0x35, UPT ;  /* 0x000000350700788c */ /* 0x000fc6000bf24270 */
[----:B------:R1:W-:Y:S01]  /*48400*/  LDGSTS.E [R5+0x14000], desc[UR60][R8.64], P1 ;  /* 0x1400000008057fae */ /* 0x0003e2000892187c */
[----:B------:R-:W-:Y:S01]  /*48410*/  USEL UR5, URZ, 0x4, !UP1 ;  /* 0x000000043f057887 */ /* 0x000fe2000c800000 */
[----:B-1----:R-:W-:Y:S01]  /*48420*/  IMAD.MOV.U32 R8, RZ, RZ, R235 ;  /* 0x000000ffff087224 */ /* 0x002fe200078e00eb */
[----:B------:R-:W-:Y:S02]  /*48430*/  MOV R9, R251 ;  /* 0x000000fb00097202 */ /* 0x000fe40000000f00 */
[----:B------:R-:W-:-:S03]  /*48440*/  USEL UR5, UR5, URZ, !UP0 ;  /* 0x0000003f05057287 */ /* 0x000fc6000c000000 */
[----:B------:R1:W-:Y:S01]  /*48450*/  LDGSTS.E [R5+0x18000], desc[UR60][R8.64], P1 ;  /* 0x1800000008057fae */ /* 0x0003e2000892187c */
[----:B------:R-:W-:-:S05]  /*48460*/  IADD3 R156, P0, R156, R2, RZ ;  /* 0x000000029c9c7210 */ /* 0x000fca0007f1e0ff */
[----:B------:R-:W-:Y:S01]  /*48470*/  IMAD.X R157, R157, 0x1, R0, P0 ;  /* 0x000000019d9d7824 */ /* 0x000fe200000e0600 */
[----:B------:R-:W-:Y:S01]  /*48480*/  STL [R1+0x1ae8], R156 ;  /* 0x001ae89c01007387 */ /* 0x000fe20000100800 */
[----:B-1----:R-:W-:Y:S02]  /*48490*/  IMAD.MOV.U32 R8, RZ, RZ, R156 ;  /* 0x000000ffff087224 */ /* 0x002fe400078e009c */
[----:B------:R-:W-:Y:S01]  /*484a0*/  IMAD.MOV.U32 R9, RZ, RZ, R157 ;  /* 0x000000ffff097224 */ /* 0x000fe200078e009d */
[----:B------:R1:W-:Y:S01]  /*484b0*/  STL [R1+0x1ae4], R157 ;  /* 0x001ae49d01007387 */ /* 0x0003e20000100800 */
[----:B------:R-:W-:-:S03]  /*484c0*/  ISETP.NE.U32.AND P0, PT, RZ, UR5, PT ;  /* 0x00000005ff007c0c */ /* 0x000fc6000bf05070 */
[----:B------:R3:W-:Y:S04]  /*484d0*/  LDGSTS.E [R5+0x1c000], desc[UR60][R8.64], P1 ;  /* 0x1c00000008057fae */ /* 0x0007e8000892187c */
[----:B-1----:R-:W4:Y:S04]  /*484e0*/  LDL.LU R157, [R1+0x1afc] ;  /* 0x001afc00019d7983 */ /* 0x002f280000300800 */
[----:B------:R-:W4:Y:S01]  /*484f0*/  LDL.LU R156, [R1+0x1b00] ;  /* 0x001b0000019c7983 */ /* 0x000f220000300800 */
[-C--:B---3--:R-:W-:Y:S02]  /*48500*/  IADD3 R7, P1, R7, R2.reuse, RZ ;  /* 0x0000000207077210 */ /* 0x088fe40007f3e0ff */
[----:B------:R-:W-:-:S03]  /*48510*/  IADD3 R153, P2, R153, R2, RZ ;  /* 0x0000000299997210 */ /* 0x000fc60007f5e0ff */
[----:B------:R-:W-:Y:S01]  /*48520*/  STL [R1+0x1af0], R7 ;  /* 0x001af00701007387 */ /* 0x000fe20000100800 */
[----:B------:R-:W-:Y:S02]  /*48530*/  IMAD.MOV.U32 R8, RZ, RZ, R7 ;  /* 0x000000ffff087224 */ /* 0x000fe400078e0007 */
[----:B--2---:R-:W-:-:S05]  /*48540*/  IMAD.X R151, R151, 0x1, R0, P1 ;  /* 0x0000000197977824 */ /* 0x004fca00008e0600 */
[----:B------:R1:W-:Y:S01]  /*48550*/  STL [R1+0x1aec], R151 ;  /* 0x001aec9701007387 */ /* 0x0003e20000100800 */
[----:B------:R-:W-:Y:S01]  /*48560*/  MOV R9, R151 ;  /* 0x0000009700097202 */ /* 0x000fe20000000f00 */
[----:B----4-:R-:W-:Y:S02]  /*48570*/  IMAD.X R158, R158, 0x1, R0, P2 ;  /* 0x000000019e9e7824 */ /* 0x010fe400010e0600 */
        /* <DEDUP_REMOVED lines=142> */
[----:B--2---:R-:W-:-:S03]  /*48e60*/  IADD3.X R157, R157, R0, RZ, P0, !PT ;  /* 0x000000009d9d7210 */ /* 0x004fc600007fe4ff */
        /* <DEDUP_REMOVED lines=41> */
[----:B---3--:R-:W-:Y:S01]  /*49100*/  IMAD.X R158, R158, 0x1, R0, P2 ;  /* 0x000000019e9e7824 */ /* 0x008fe200010e0600 */
[----:B--2---:R-:W-:-:S03]  /*49110*/  MOV R8, R151 ;  /* 0x0000009700087202 */ /* 0x004fc60000000f00 */
        /* <DEDUP_REMOVED lines=25> */
[----:B------:R-:W-:-:S03]  /*492b0*/  MOV R9, R157 ;  /* 0x0000009d00097202 */ /* 0x000fc60000000f00 */
        /* <DEDUP_REMOVED lines=24> */
[----:B----4-:R-:W-:-:S04]  /*49440*/  IMAD.X R156, R156, 0x1, R0, P1 ;  /* 0x000000019c9c7824 */ /* 0x010fc800008e0600 */
[----:B------:R-:W-:Y:S01]  /*49450*/  IMAD.MOV.U32 R9, RZ, RZ, R156 ;  /* 0x000000ffff097224 */ /* 0x000fe200078e009c */
[----:B------:R1:W-:Y:S01]  /*49460*/  STL [R1+0x1f2c], R156 ;  /* 0x001f2c9c01007387 */ /* 0x0003e20000100800 */
[----:B------:R-:W-:-:S03]  /*49470*/  IADD3.X R157, R157, R0, RZ, P2, !PT ;  /* 0x000000009d9d7210 */ /* 0x000fc600017fe4ff */
        /* <DEDUP_REMOVED lines=13> */
[----:B-1----:R-:W-:-:S03]  /*49550*/  IMAD.MOV.U32 R8, RZ, RZ, R151 ;  /* 0x000000ffff087224 */ /* 0x002fc600078e0097 */
[----:B------:R1:W-:Y:S01]  /*49560*/  STL [R1+0x1f3c], R158 ;  /* 0x001f3c9e01007387 */ /* 0x0003e20000100800 */
[----:B------:R-:W-:Y:S01]  /*49570*/  MOV R9, R158 ;  /* 0x0000009e00097202 */ /* 0x000fe20000000f00 */
        /* <DEDUP_REMOVED lines=8> */
[----:B---3--:R-:W-:-:S05]  /*49600*/  IADD3 R156, P2, R156, R2, RZ ;  /* 0x000000029c9c7210 */ /* 0x008fca0007f5e0ff */
[----:B------:R3:W-:Y:S01]  /*49610*/  STL [R1+0x1f48], R156 ;  /* 0x001f489c01007387 */ /* 0x0007e20000100800 */
[----:B----4-:R-:W-:Y:S01]  /*49620*/  IADD3 R7, P3, R7, R2, RZ ;  /* 0x0000000207077210 */ /* 0x010fe20007f7e0ff */
[----:B--2---:R-:W-:Y:S02]  /*49630*/  IMAD.X R157, R157, 0x1, R0, P2 ;  /* 0x000000019d9d7824 */ /* 0x004fe400010e0600 */
[----:B-1----:R-:W-:Y:S02]  /*49640*/  IMAD.MOV.U32 R8, RZ, RZ, R156 ;  /* 0x000000ffff087224 */ /* 0x002fe400078e009c */
[----:B------:R-:W-:Y:S01]  /*49650*/  IMAD.X R153, R153, 0x1, R0, P3 ;  /* 0x0000000199997824 */ /* 0x000fe200018e0600 */
[----:B------:R1:W-:Y:S04]  /*49660*/  STL [R1+0x1f44], R157 ;  /* 0x001f449d01007387 */ /* 0x0003e80000100800 */
[----:B------:R-:W-:Y:S01]  /*49670*/  STL [R1+0x22d0], R7 ;  /* 0x0022d00701007387 */ /* 0x000fe20000100800 */
[----:B------:R-:W-:-:S03]  /*49680*/  IMAD.MOV.U32 R9, RZ, RZ, R157 ;  /* 0x000000ffff097224 */ /* 0x000fc600078e009d */
[----:B---3--:R-:W2:Y:S01]  /*49690*/  LDL.LU R156, [R1+0x22e8] ;  /* 0x0022e800019c7983 */ /* 0x008ea20000300800 */
[----:B------:R-:W-:-:S03]  /*496a0*/  ISETP.NE.U32.AND P1, PT, RZ, UR5, PT ;  /* 0x00000005ff007c0c */ /* 0x000fc6000bf25070 */
[----:B------:R3:W-:Y:S04]  /*496b0*/  STL [R1+0x22cc], R153 ;  /* 0x0022cc9901007387 */ /* 0x0007e80000100800 */
[----:B-1----:R-:W4:Y:S04]  /*496c0*/  LDL.LU R157, [R1+0x22e4] ;  /* 0x0022e400019d7983 */ /* 0x002f280000300800 */
[----:B------:R1:W-:Y:S02]  /*496d0*/  LDGSTS.E [R5+0x2c00c], desc[UR60][R8.64], P0 ;  /* 0x2c00c00008057fae */ /* 0x0003e4000812187c */
[----:B-1----:R-:W-:-:S02]  /*496e0*/  IMAD.MOV.U32 R8, RZ, RZ, R7 ;  /* 0x000000ffff087224 */ /* 0x002fc400078e0007 */
[----:B------:R-:W-:Y:S02]  /*496f0*/  IMAD.MOV.U32 R9, RZ, RZ, R153 ;  /* 0x000000ffff097224 */ /* 0x000fe400078e0099 */
[----:B---3--:R-:W3:Y:S04]  /*49700*/  LDL.LU R153, [R1+0x22f0] ;  /* 0x0022f00001997983 */ /* 0x008ee80000300800 */
[----:B------:R-:W3:Y:S04]  /*49710*/  LDL.LU R7, [R1+0x22f8] ;  /* 0x0022f80001077983 */ /* 0x000ee80000300800 */
[----:B------:R1:W-:Y:S01]  /*49720*/  LDGSTS.E [R5+0x30000], desc[UR60][R8.64], P1 ;  /* 0x3000000008057fae */ /* 0x0003e2000892187c */
[----:B------:R-:W-:-:S04]  /*49730*/  IADD3 R151, P0, R151, R2, RZ ;  /* 0x0000000297977210 */ /* 0x000fc80007f1e0ff */
[----:B------:R-:W-:Y:S01]  /*49740*/  IADD3.X R158, R158, R0, RZ, P0, !PT ;  /* 0x000000009e9e7210 */ /* 0x000fe200007fe4ff */
[----:B------:R-:W-:Y:S01]  /*49750*/  STL [R1+0x22d8], R151 ;  /* 0x0022d89701007387 */ /* 0x000fe20000100800 */
        /* <DEDUP_REMOVED lines=13> */
[----:B--2---:R-:W-:-:S04]  /*49830*/  IADD3 R156, P0, R156, R2, RZ ;  /* 0x000000029c9c7210 */ /* 0x004fc80007f1e0ff */
[----:B-1----:R-:W-:Y:S01]  /*49840*/  MOV R8, R156 ;  /* 0x0000009c00087202 */ /* 0x002fe20000000f00 */
[----:B----4-:R-:W-:-:S04]  /*49850*/  IMAD.X R157, R157, 0x1, R0, P0 ;  /* 0x000000019d9d7824 */ /* 0x010fc800000e0600 */
[----:B------:R-:W-:Y:S01]  /*49860*/  IMAD.MOV.U32 R9, RZ, RZ, R157 ;  /* 0x000000ffff097224 */ /* 0x000fe200078e009d */
[----:B------:R-:W-:Y:S04]  /*49870*/  STL [R1+0x22e8], R156 ;  /* 0x0022e89c01007387 */ /* 0x000fe80000100800 */
[----:B------:R1:W-:Y:S04]  /*49880*/  LDGSTS.E [R5+0x3c000], desc[UR60][R8.64], P1 ;  /* 0x3c00000008057fae */ /* 0x0003e8000892187c */
[----:B------:R2:W-:Y:S01]  /*49890*/  STL [R1+0x22e4], R157 ;  /* 0x0022e49d01007387 */ /* 0x0005e20000100800 */
[----:B---3--:R-:W-:-:S03]  /*498a0*/  IADD3 R153, P1, R153, R2, RZ ;  /* 0x0000000299997210 */ /* 0x008fc60007f3e0ff */
        /* <DEDUP_REMOVED lines=20> */
[----:B-1----:R-:W-:Y:S01]  /*499f0*/  IMAD.MOV.U32 R8, RZ, RZ, R7 ;  /* 0x000000ffff087224 */ /* 0x002fe200078e0007 */
[----:B------:R-:W-:Y:S01]  /*49a00*/  MOV R9, R151 ;  /* 0x0000009700097202 */ /* 0x000fe20000000f00 */
[----:B------:R-:W4:Y:S04]  /*49a10*/  LDL.LU R7, [R1+0x2318] ;  /* 0x0023180001077983 */ /* 0x000f280000300800 */
[----:B------:R-:W4:Y:S01]  /*49a20*/  LDL.LU R151, [R1+0x2320] ;  /* 0x0023200001977983 */ /* 0x000f220000300800 */
[----:B---3--:R-:W-:-:S03]  /*49a30*/  IADD3 R156, P1, R156, R2, RZ ;  /* 0x000000029c9c7210 */ /* 0x008fc60007f3e0ff */
[----:B------:R1:W-:Y:S02]  /*49a40*/  LDGSTS.E [R5+0x34004], desc[UR60][R8.64], P0 ;  /* 0x3400400008057fae */ /* 0x0003e4000812187c */
[----:B--2---:R-:W-:Y:S02]  /*49a50*/  IMAD.X R157, R157, 0x1, R0, P1 ;  /* 0x000000019d9d7824 */ /* 0x004fe400008e0600 */
        /* <DEDUP_REMOVED lines=11> */
[----:B------:R-:W-:Y:S01]  /*49b10*/  IMAD.X R158, R158, 0x1, R0, P3 ;  /* 0x000000019e9e7824 */ /* 0x000fe200018e0600 */
[----:B------:R-:W-:Y:S01]  /*49b20*/  MOV R9, R251 ;  /* 0x000000fb00097202 */ /* 0x000fe20000000f00 */
[----:B------:R-:W-:Y:S04]  /*49b30*/  STL [R1+0x2308], R235 ;  /* 0x002308eb01007387 */ /* 0x000fe80000100800 */
[----:B------:R-:W-:Y:S04]  /*49b40*/  STL [R1+0x2304], R251 ;  /* 0x002304fb01007387 */ /* 0x000fe80000100800 */
[----:B------:R-:W-:Y:S04]  /*49b50*/  STL [R1+0x2310], R153 ;  /* 0x0023109901007387 */ /* 0x000fe80000100800 */
[----:B------:R1:W-:Y:S04]  /*49b60*/  LDGSTS.E [R5+0x3c004], desc[UR60][R8.64], P0 ;  /* 0x3c00400008057fae */ /* 0x0003e8000812187c */
[----:B------:R4:W-:Y:S01]  /*49b70*/  STL [R1+0x230c], R158 ;  /* 0x00230c9e01007387 */ /* 0x0009e20000100800 */
[----:B-1----:R-:W-:-:S02]  /*49b80*/  IMAD.MOV.U32 R9, RZ, RZ, R158 ;  /* 0x000000ffff097224 */ /* 0x002fc400078e009e */
[----:B------:R-:W-:Y:S01]  /*49b90*/  IMAD.MOV.U32 R8, RZ, RZ, R153 ;  /* 0x000000ffff087224 */ /* 0x000fe200078e0099 */
        /* <DEDUP_REMOVED lines=21> */
[----:B-1----:R-:W-:-:S02]  /*49cf0*/  IMAD.MOV.U32 R9, RZ, RZ, R156 ;  /* 0x000000ffff097224 */ /* 0x002fc400078e009c */
[----:B------:R-:W3:Y:S01]  /*49d00*/  LDL.LU R156, [R1+0x2334] ;  /* 0x00233400019c7983 */ /* 0x000ee20000300800 */
[----:B------:R-:W-:-:S03]  /*49d10*/  MOV R8, R151 ;  /* 0x0000009700087202 */ /* 0x000fc60000000f00 */
        /* <DEDUP_REMOVED lines=16> */
[----:B--2---:R-:W-:-:S04]  /*49e20*/  IADD3 R235, P1, R235, R2, RZ ;  /* 0x00000002ebeb7210 */ /* 0x004fc80007f3e0ff */
[----:B-1----:R-:W-:Y:S02]  /*49e30*/  MOV R8, R235 ;  /* 0x000000eb00087202 */ /* 0x002fe40000000f00 */
[-C--:B---3--:R-:W-:Y:S01]  /*49e40*/  IADD3 R7, P2, R7, R2.reuse, RZ ;  /* 0x0000000207077210 */ /* 0x088fe20007f5e0ff */
[--C-:B------:R-:W-:Y:S01]  /*49e50*/  IMAD.X R251, R251, 0x1, R0.reuse, P1 ;  /* 0x00000001fbfb7824 */ /* 0x100fe200008e0600 */
[----:B------:R-:W-:Y:S03]  /*49e60*/  STL [R1+0x2330], R235 ;  /* 0x002330eb01007387 */ /* 0x000fe60000100800 */
[----:B------:R-:W-:Y:S01]  /*49e70*/  IMAD.MOV.U32 R9, RZ, RZ, R251 ;  /* 0x000000ffff097224 */ /* 0x000fe200078e00fb */
[----:B------:R-:W-:Y:S04]  /*49e80*/  STL [R1+0x232c], R251 ;  /* 0x00232cfb01007387 */ /* 0x000fe80000100800 */
[----:B------:R-:W-:Y:S04]  /*49e90*/  STL [R1+0x2338], R7 ;  /* 0x0023380701007387 */ /* 0x000fe80000100800 */
[----:B------:R1:W-:Y:S01]  /*49ea0*/  LDGSTS.E [R5+0x3000c], desc[UR60][R8.64], P0 ;  /* 0x3000c00008057fae */ /* 0x0003e2000812187c */
[----:B------:R-:W-:Y:S01]  /*49eb0*/  IMAD.X R156, R156, 0x1, R0, P2 ;  /* 0x000000019c9c7824 */ /* 0x000fe200010e0600 */
[----:B------:R-:W-:-:S04]  /*49ec0*/  IADD3 R157, P1, R157, R2, RZ ;  /* 0x000000029d9d7210 */ /* 0x000fc80007f3e0ff */
[----:B------:R2:W-:Y:S01]  /*49ed0*/  STL [R1+0x2334], R156 ;  /* 0x0023349c01007387 */ /* 0x0005e20000100800 */
[----:B-1----:R-:W-:Y:S02]  /*49ee0*/  IMAD.MOV.U32 R9, RZ, RZ, R156 ;  /* 0x000000ffff097224 */ /* 0x002fe400078e009c */
[----:B------:R-:W-:Y:S01]  /*49ef0*/  IMAD.MOV.U32 R8, RZ, RZ, R7 ;  /* 0x000000ffff087224 */ /* 0x000fe200078e0007 */
[----:B------:R-:W-:-:S04]  /*49f00*/  IADD3 R151, P2, R151, R2, RZ ;  /* 0x0000000297977210 */ /* 0x000fc80007f5e0ff */
[----:B------:R1:W-:Y:S04]  /*49f10*/  LDGSTS.E [R5+0x3400c], desc[UR60][R8.64], P0 ;  /* 0x3400c00008057fae */ /* 0x0003e8000812187c */
[----:B--2---:R-:W2:Y:S04]  /*49f20*/  LDL.LU R156, [R1+0x174c] ;  /* 0x00174c00019c7983 */ /* 0x004ea80000300800 */
[----:B------:R-:W3:Y:S01]  /*49f30*/  LDL.LU R7, [R1+0x1750] ;  /* 0x0017500001077983 */ /* 0x000ee20000300800 */
[----:B-1----:R-:W-:-:S03]  /*49f40*/  IMAD.MOV.U32 R8, RZ, RZ, R157 ;  /* 0x000000ffff087224 */ /* 0x002fc600078e009d */
[----:B------:R-:W-:Y:S01]  /*49f50*/  STL [R1+0x2340], R157 ;  /* 0x0023409d01007387 */ /* 0x000fe20000100800 */
[--C-:B----4-:R-:W-:Y:S02]  /*49f60*/  IMAD.X R158, R158, 0x1, R0.reuse, P1 ;  /* 0x000000019e9e7824 */ /* 0x110fe400008e0600 */
[----:B------:R-:W-:-:S03]  /*49f70*/  IMAD.X R153, R153, 0x1, R0, P2 ;  /* 0x0000000199997824 */ /* 0x000fc600010e0600 */
[----:B------:R-:W-:Y:S01]  /*49f80*/  MOV R9, R158 ;  /* 0x0000009e00097202 */ /* 0x000fe20000000f00 */
        /* <DEDUP_REMOVED lines=49> */
[----:B---3--:R-:W-:Y:S01]  /*4a2a0*/  IMAD.X R157, R157, 0x1, R0, P1 ;  /* 0x000000019d9d7824 */ /* 0x008fe200008e0600 */
[----:B-1----:R-:W-:-:S03]  /*4a2b0*/  MOV R8, R153 ;  /* 0x0000009900087202 */ /* 0x002fc60000000f00 */
        /* <DEDUP_REMOVED lines=157> */
[----:B--2---:R-:W-:Y:S01]  /*4ac90*/  IMAD.X R157, R157, 0x1, R0, P0 ;  /* 0x000000019d9d7824 */ /* 0x004fe200000e0600 */
[----:B------:R-:W-:Y:S01]  /*4aca0*/  STL [R1+0x1b68], R153 ;  /* 0x001b689901007387 */ /* 0x000fe20000100800 */
[----:B-1----:R-:W-:-:S03]  /*4acb0*/  IMAD.MOV.U32 R8, RZ, RZ, R153 ;  /* 0x000000ffff087224 */ /* 0x002fc600078e0099 */
[----:B------:R-:W-:Y:S01]  /*4acc0*/  MOV R9, R157 ;  /* 0x0000009d00097202 */ /* 0x000fe20000000f00 */
        /* <DEDUP_REMOVED lines=23> */
[----:B----4-:R-:W-:-:S04]  /*4ae40*/  IADD3 R153, P1, R153, R2, RZ ;  /* 0x0000000299997210 */ /* 0x010fc80007f3e0ff */
[----:B------:R-:W-:Y:S01]  /*4ae50*/  IADD3.X R157, R157, R0, RZ, P1, !PT ;  /* 0x000000009d9d7210 */ /* 0x000fe20000ffe4ff */
        /* <DEDUP_REMOVED lines=169> */
[----:B---3--:R-:W-:-:S02]  /*4b8f0*/  IADD3 R151, P2, R151, R2, RZ ;  /* 0x0000000297977210 */ /* 0x008fc40007f5e0ff */
[----:B------:R-:W-:-:S03]  /*4b900*/  IADD3 R7, P3, R7, R2, RZ ;  /* 0x0000000207077210 */ /* 0x000fc60007f7e0ff */
[----:B------:R1:W-:Y:S01]  /*4b910*/  STL [R1+0x1f88], R151 ;  /* 0x001f889701007387 */ /* 0x0003e20000100800 */
[--C-:B--2---:R-:W-:Y:S02]  /*4b920*/  IMAD.X R158, R158, 0x1, R0.reuse, P2 ;  /* 0x000000019e9e7824 */ /* 0x104fe400010e0600 */
[----:B----4-:R-:W-:Y:S02]  /*4b930*/  IMAD.MOV.U32 R8, RZ, RZ, R151 ;  /* 0x000000ffff087224 */ /* 0x010fe400078e0097 */
        /* <DEDUP_REMOVED lines=92> */
[----:B-1----:R-:W-:-:S02]  /*4bf00*/  IMAD.MOV.U32 R8, RZ, RZ, R7 ;  /* 0x000000ffff087224 */ /* 0x002fc400078e0007 */
[----:B------:R-:W-:Y:S02]  /*4bf10*/  IMAD.MOV.U32 R9, RZ, RZ, R156 ;  /* 0x000000ffff097224 */ /* 0x000fe400078e009c */
[----:B------:R-:W2:Y:S04]  /*4bf20*/  LDL.LU R156, [R1+0x2370] ;  /* 0x00237000019c7983 */ /* 0x000ea80000300800 */
[----:B------:R-:W2:Y:S04]  /*4bf30*/  LDL.LU R7, [R1+0x2378] ;  /* 0x0023780001077983 */ /* 0x000ea80000300800 */
[----:B------:R1:W-:Y:S01]  /*4bf40*/  LDGSTS.E [R5+0x30000], desc[UR60][R8.64], P1 ;  /* 0x3000000008057fae */ /* 0x0003e2000892187c */
[----:B----4-:R-:W-:-:S05]  /*4bf50*/  IADD3 R151, P0, R151, R2, RZ ;  /* 0x0000000297977210 */ /* 0x010fca0007f1e0ff */
[--C-:B------:R-:W-:Y:S01]  /*4bf60*/  IMAD.X R158, R158, 0x1, R0.reuse, P0 ;  /* 0x000000019e9e7824 */ /* 0x100fe200000e0600 */
[----:B------:R-:W-:Y:S01]  /*4bf70*/  IADD3 R235, P2, R235, R2, RZ ;  /* 0x00000002ebeb7210 */ /* 0x000fe20007f5e0ff */
[----:B------:R-:W-:Y:S03]  /*4bf80*/  STL [R1+0x2358], R151 ;  /* 0x0023589701007387 */ /* 0x000fe60000100800 */
[----:B-1----:R-:W-:Y:S01]  /*4bf90*/  MOV R9, R158 ;  /* 0x0000009e00097202 */ /* 0x002fe20000000f00 */
        /* <DEDUP_REMOVED lines=13> */
[----:B-1----:R-:W-:Y:S02]  /*4c070*/  IMAD.MOV.U32 R8, RZ, RZ, R153 ;  /* 0x000000ffff087224 */ /* 0x002fe400078e0099 */
[----:B------:R-:W-:Y:S01]  /*4c080*/  IMAD.MOV.U32 R9, RZ, RZ, R157 ;  /* 0x000000ffff097224 */ /* 0x000fe200078e009d */
[----:B------:R-:W-:Y:S04]  /*4c090*/  STL [R1+0x2368], R153 ;  /* 0x0023689901007387 */ /* 0x000fe80000100800 */
[----:B------:R1:W-:Y:S04]  /*4c0a0*/  LDGSTS.E [R5+0x3c000], desc[UR60][R8.64], P1 ;  /* 0x3c00000008057fae */ /* 0x0003e8000892187c */
[----:B------:R2:W-:Y:S01]  /*4c0b0*/  STL [R1+0x2364], R157 ;  /* 0x0023649d01007387 */ /* 0x0005e20000100800 */
[----:B------:R-:W-:-:S03]  /*4c0c0*/  IADD3 R156, P1, R156, R2, RZ ;  /* 0x000000029c9c7210 */ /* 0x000fc60007f3e0ff */
[----:B--2---:R-:W2:Y:S04]  /*4c0d0*/  LDL.LU R157, [R1+0x237c] ;  /* 0x00237c00019d7983 */ /* 0x004ea80000300800 */
[----:B------:R-:W3:Y:S01]  /*4c0e0*/  LDL.LU R153, [R1+0x2380] ;  /* 0x0023800001997983 */ /* 0x000ee20000300800 */
[----:B------:R-:W-:-:S03]  /*4c0f0*/  IADD3 R7, P2, R7, R2, RZ ;  /* 0x0000000207077210 */ /* 0x000fc60007f5e0ff */
[----:B------:R4:W-:Y:S01]  /*4c100*/  STL [R1+0x2370], R156 ;  /* 0x0023709c01007387 */ /* 0x0009e20000100800 */
[----:B-1----:R-:W-:Y:S02]  /*4c110*/  IMAD.MOV.U32 R8, RZ, RZ, R156 ;  /* 0x000000ffff087224 */ /* 0x002fe400078e009c */
[----:B----4-:R-:W-:-:S05]  /*4c120*/  IMAD.X R158, R158, 0x1, R0, P1 ;  /* 0x000000019e9e7824 */ /* 0x010fca00008e0600 */
[----:B------:R1:W-:Y:S01]  /*4c130*/  STL [R1+0x236c], R158 ;  /* 0x00236c9e01007387 */ /* 0x0003e20000100800 */
[----:B------:R-:W-:-:S03]  /*4c140*/  IADD3.X R151, R151, R0, RZ, P2, !PT ;  /* 0x0000000097977210 */ /* 0x000fc600017fe4ff */
[----:B------:R4:W-:Y:S04]  /*4c150*/  STL [R1+0x2378], R7 ;  /* 0x0023780701007387 */ /* 0x0009e80000100800 */
[----:B------:R-:W2:Y:S04]  /*4c160*/  LDL.LU R235, [R1+0x2388] ;  /* 0x0023880001eb7983 */ /* 0x000ea80000300800 */
[----:B------:R2:W-:Y:S04]  /*4c170*/  STL [R1+0x2374], R151 ;  /* 0x0023749701007387 */ /* 0x0005e80000100800 */
[----:B------:R-:W2:Y:S04]  /*4c180*/  LDL.LU R156, [R1+0x2390] ;  /* 0x00239000019c7983 */ /* 0x000ea80000300800 */
[----:B------:R-:W2:Y:S01]  /*4c190*/  LDL.LU R251, [R1+0x2384] ;  /* 0x0023840001fb7983 */ /* 0x000ea20000300800 */
[----:B------:R-:W-:-:S03]  /*4c1a0*/  IMAD.MOV.U32 R9, RZ, RZ, R158 ;  /* 0x000000ffff097224 */ /* 0x000fc600078e009e */
[----:B-1----:R-:W2:Y:S01]  /*4c1b0*/  LDL.LU R158, [R1+0x238c] ;  /* 0x00238c00019e7983 */ /* 0x002ea20000300800 */
[----:B------:R-:W-:-:S04]  /*4c1c0*/  UISETP.GT.AND UP1, UPT, UR7, 0x79, UPT ;  /* 0x000000790700788c */ /* 0x000fc8000bf24270 */
[----:B------:R-:W-:-:S04]  /*4c1d0*/  USEL UR5, URZ, 0x4, !UP1 ;  /* 0x000000043f057887 */ /* 0x000fc8000c800000 */
[----:B------:R-:W-:-:S06]  /*4c1e0*/  USEL UR5, UR5, URZ, !UP0 ;  /* 0x0000003f05057287 */ /* 0x000fcc000c000000 */
[----:B------:R-:W-:-:S13]  /*4c1f0*/  ISETP.NE.U32.AND P0, PT, RZ, UR5, PT ;  /* 0x00000005ff007c0c */ /* 0x000fda000bf05070 */
[----:B------:R1:W-:Y:S02]  /*4c200*/  LDGSTS.E [R5+0x30004], desc[UR60][R8.64], P0 ;  /* 0x3000400008057fae */ /* 0x0003e4000812187c */
[----:B-1----:R-:W-:Y:S01]  /*4c210*/  IMAD.MOV.U32 R8, RZ, RZ, R7 ;  /* 0x000000ffff087224 */ /* 0x002fe200078e0007 */
[----:B---3--:R-:W-:Y:S01]  /*4c220*/  IADD3 R153, P1, R153, R2, RZ ;  /* 0x0000000299997210 */ /* 0x008fe20007f3e0ff */
[----:B------:R-:W-:Y:S01]  /*4c230*/  IMAD.MOV.U32 R9, RZ, RZ, R151 ;  /* 0x000000ffff097224 */ /* 0x000fe200078e0097 */
[----:B----4-:R-:W3:Y:S03]  /*4c240*/  LDL.LU R7, [R1+0x2398] ;  /* 0x0023980001077983 */ /* 0x010ee60000300800 */
[----:B--2---:R-:W-:Y:S01]  /*4c250*/  IMAD.X R157, R157, 0x1, R0, P1 ;  /* 0x000000019d9d7824 */ /* 0x004fe200008e0600 */
[----:B------:R-:W2:Y:S04]  /*4c260*/  LDL.LU R151, [R1+0x23a0] ;  /* 0x0023a00001977983 */ /* 0x000ea80000300800 */
[----:B------:R1:W-:Y:S04]  /*4c270*/  LDGSTS.E [R5+0x34004], desc[UR60][R8.64], P0 ;  /* 0x3400400008057fae */ /* 0x0003e8000812187c */
[----:B------:R-:W-:Y:S04]  /*4c280*/  STL [R1+0x2380], R153 ;  /* 0x0023809901007387 */ /* 0x000fe80000100800 */
[----:B------:R4:W-:Y:S01]  /*4c290*/  STL [R1+0x237c], R157 ;  /* 0x00237c9d01007387 */ /* 0x0009e20000100800 */
[----:B-1----:R-:W-:Y:S01]  /*4c2a0*/  MOV R9, R157 ;  /* 0x0000009d00097202 */ /* 0x002fe20000000f00 */
[----:B------:R-:W-:-:S02]  /*4c2b0*/  IMAD.MOV.U32 R8, RZ, RZ, R153 ;  /* 0x000000ffff087224 */ /* 0x000fc400078e0099 */
[----:B----4-:R-:W4:Y:S04]  /*4c2c0*/  LDL.LU R157, [R1+0x2394] ;  /* 0x00239400019d7983 */ /* 0x010f280000300800 */
[----:B------:R-:W4:Y:S04]  /*4c2d0*/  LDL.LU R153, [R1+0x239c] ;  /* 0x00239c0001997983 */ /* 0x000f280000300800 */
[----:B------:R1:W-:Y:S01]  /*4c2e0*/  LDGSTS.E [R5+0x38004], desc[UR60][R8.64], P0 ;  /* 0x3800400008057fae */ /* 0x0003e2000812187c */
[-C--:B------:R-:W-:Y:S02]  /*4c2f0*/  IADD3 R235, P2, R235, R2.reuse, RZ ;  /* 0x00000002ebeb7210 */ /* 0x080fe40007f5e0ff */
[----:B------:R-:W-:-:S03]  /*4c300*/  IADD3 R156, P3, R156, R2, RZ ;  /* 0x000000029c9c7210 */ /* 0x000fc60007f7e0ff */
        /* <DEDUP_REMOVED lines=15> */
[----:B------:R-:W-:Y:S01]  /*4c400*/  USEL UR5, UR5, URZ, !UP0 ;  /* 0x0000003f05057287 */ /* 0x000fe2000c000000 */
[----:B---3--:R-:W-:-:S05]  /*4c410*/  IADD3 R7, P0, R7, R2, RZ ;  /* 0x0000000207077210 */ /* 0x008fca0007f1e0ff */
[----:B------:R-:W-:Y:S02]  /*4c420*/  ISETP.NE.U32.AND P1, PT, RZ, UR5, PT ;  /* 0x00000005ff007c0c */ /* 0x000fe4000bf25070 */
[----:B--2---:R-:W-:Y:S01]  /*4c430*/  IADD3 R151, P2, R151, R2, RZ ;  /* 0x0000000297977210 */ /* 0x004fe20007f5e0ff */
[----:B------:R1:W-:Y:S10]  /*4c440*/  STL [R1+0x2398], R7 ;  /* 0x0023980701007387 */ /* 0x0003f40000100800 */
[----:B------:R2:W-:Y:S01]  /*4c450*/  LDGSTS.E [R5+0x30008], desc[UR60][R8.64], P1 ;  /* 0x3000800008057fae */ /* 0x0005e2000892187c */
[----:B----4-:R-:W-:Y:S01]  /*4c460*/  IADD3.X R157, R157, R0, RZ, P0, !PT ;  /* 0x000000009d9d7210 */ /* 0x010fe200007fe4ff */
[----:B------:R-:W-:-:S04]  /*4c470*/  IMAD.X R153, R153, 0x1, R0, P2 ;  /* 0x0000000199997824 */ /* 0x000fc800010e0600 */
[----:B------:R-:W-:Y:S04]  /*4c480*/  STL [R1+0x2394], R157 ;  /* 0x0023949d01007387 */ /* 0x000fe80000100800 */
[----:B------:R3:W-:Y:S01]  /*4c490*/  STL [R1+0x23a0], R151 ;  /* 0x0023a09701007387 */ /* 0x0007e20000100800 */
[----:B--2---:R-:W-:-:S03]  /*4c4a0*/  IMAD.MOV.U32 R8, RZ, RZ, R7 ;  /* 0x000000ffff087224 */ /* 0x004fc600078e0007 */
[----:B------:R-:W2:Y:S01]  /*4c4b0*/  LDL.LU R235, [R1+0x23b0] ;  /* 0x0023b00001eb7983 */ /* 0x000ea20000300800 */
[----:B------:R-:W-:-:S03]  /*4c4c0*/  IMAD.MOV.U32 R9, RZ, RZ, R157 ;  /* 0x000000ffff097224 */ /* 0x000fc600078e009d */
[----:B------:R4:W-:Y:S04]  /*4c4d0*/  STL [R1+0x239c], R153 ;  /* 0x00239c9901007387 */ /* 0x0009e80000100800 */
[----:B-1----:R-:W2:Y:S04]  /*4c4e0*/  LDL.LU R7, [R1+0x23b8] ;  /* 0x0023b80001077983 */ /* 0x002ea80000300800 */
[----:B------:R-:W2:Y:S04]  /*4c4f0*/  LDL.LU R251, [R1+0x23ac] ;  /* 0x0023ac0001fb7983 */ /* 0x000ea80000300800 */
[----:B------:R1:W-:Y:S02]  /*4c500*/  LDGSTS.E [R5+0x34008], desc[UR60][R8.64], P1 ;  /* 0x3400800008057fae */ /* 0x0003e4000892187c */
[----:B-1----:R-:W-:-:S02]  /*4c510*/  IMAD.MOV.U32 R8, RZ, RZ, R151 ;  /* 0x000000ffff087224 */ /* 0x002fc400078e0097 */
[----:B---3--:R-:W3:Y:S01]  /*4c520*/  LDL.LU R151, [R1+0x23b4] ;  /* 0x0023b40001977983 */ /* 0x008ee20000300800 */
[----:B------:R-:W-:-:S03]  /*4c530*/  IMAD.MOV.U32 R9, RZ, RZ, R153 ;  /* 0x000000ffff097224 */ /* 0x000fc600078e0099 */
[----:B------:R-:W3:Y:S04]  /*4c540*/  LDL.LU R157, [R1+0x23c0] ;  /* 0x0023c000019d7983 */ /* 0x000ee80000300800 */
[----:B----4-:R-:W4:Y:S04]  /*4c550*/  LDL.LU R153, [R1+0x23c8] ;  /* 0x0023c80001997983 */ /* 0x010f280000300800 */
[----:B------:R1:W-:Y:S01]  /*4c560*/  LDGSTS.E [R5+0x38008], desc[UR60][R8.64], P1 ;  /* 0x3800800008057fae */ /* 0x0003e2000892187c */
[----:B------:R-:W-:-:S05]  /*4c570*/  IADD3 R156, P0, R156, R2, RZ ;  /* 0x000000029c9c7210 */ /* 0x000fca0007f1e0ff */
[----:B------:R-:W-:Y:S01]  /*4c580*/  IMAD.X R158, R158, 0x1, R0, P0 ;  /* 0x000000019e9e7824 */ /* 0x000fe200000e0600 */
[----:B------:R-:W-:Y:S03]  /*4c590*/  STL [R1+0x23a8], R156 ;  /* 0x0023a89c01007387 */ /* 0x000fe60000100800 */
[----:B-1----:R-:W-:Y:S01]  /*4c5a0*/  IMAD.MOV.U32 R9, RZ, RZ, R158 ;  /* 0x000000ffff097224 */ /* 0x002fe200078e009e */
[----:B------:R1:W-:Y:S01]  /*4c5b0*/  STL [R1+0x23a4], R158 ;  /* 0x0023a49e01007387 */ /* 0x0003e20000100800 */
[----:B------:R-:W-:Y:S01]  /*4c5c0*/  MOV R8, R156 ;  /* 0x0000009c00087202 */ /* 0x000fe20000000f00 */
        /* <DEDUP_REMOVED lines=16> */
[----:B---3--:R-:W-:Y:S01]  /*4c6d0*/  IMAD.X R151, R151, 0x1, R0, P2 ;  /* 0x0000000197977824 */ /* 0x008fe200010e0600 */
[----:B------:R-:W-:-:S04]  /*4c6e0*/  IADD3 R157, P1, R157, R2, RZ ;  /* 0x000000029d9d7210 */ /* 0x000fc80007f3e0ff */
[----:B------:R2:W-:Y:S01]  /*4c6f0*/  STL [R1+0x23b4], R151 ;  /* 0x0023b49701007387 */ /* 0x0005e20000100800 */
[----:B-1----:R-:W-:Y:S01]  /*4c700*/  MOV R9, R151 ;  /* 0x0000009700097202 */ /* 0x002fe20000000f00 */
[----:B------:R-:W-:Y:S02]  /*4c710*/  IMAD.MOV.U32 R8, RZ, RZ, R7 ;  /* 0x000000ffff087224 */ /* 0x000fe400078e0007 */
[----:B--2---:R-:W2:Y:S01]  /*4c720*/  LDL.LU R151, [R1+0x17cc] ;  /* 0x0017cc0001977983 */ /* 0x004ea20000300800 */
[----:B----4-:R-:W-:-:S03]  /*4c730*/  IADD3 R153, P2, R153, R2, RZ ;  /* 0x0000000299997210 */ /* 0x010fc60007f5e0ff */
[----:B------:R-:W3:Y:S04]  /*4c740*/  LDL.LU R7, [R1+0x17d0] ;  /* 0x0017d00001077983 */ /* 0x000ee80000300800 */
[----:B------:R1:W-:Y:S04]  /*4c750*/  LDGSTS.E [R5+0x3400c], desc[UR60][R8.64], P0 ;  /* 0x3400c00008057fae */ /* 0x0003e8000812187c */
[----:B------:R-:W-:Y:S01]  /*4c760*/  STL [R1+0x23c0], R157 ;  /* 0x0023c09d01007387 */ /* 0x000fe20000100800 */
[----:B-1----:R-:W-:Y:S02]  /*4c770*/  IMAD.MOV.U32 R8, RZ, RZ, R157 ;  /* 0x000000ffff087224 */ /* 0x002fe400078e009d */
[----:B------:R-:W-:-:S02]  /*4c780*/  IMAD.X R158, R158, 0x1, R0, P1 ;  /* 0x000000019e9e7824 */ /* 0x000fc400008e0600 */
[----:B------:R-:W-:Y:S02]  /*4c790*/  IMAD.X R156, R156, 0x1, R0, P2 ;  /* 0x000000019c9c7824 */ /* 0x000fe400010e0600 */
[----:B------:R-:W-:Y:S01]  /*4c7a0*/  IMAD.MOV.U32 R9, RZ, RZ, R158 ;  /* 0x000000ffff097224 */ /* 0x000fe200078e009e */
[----:B------:R-:W-:Y:S04]  /*4c7b0*/  STL [R1+0x23bc], R158 ;  /* 0x0023bc9e01007387 */ /* 0x000fe80000100800 */
[----:B------:R1:W-:Y:S04]  /*4c7c0*/  STL [R1+0x23c8], R153 ;  /* 0x0023c89901007387 */ /* 0x0003e80000100800 */
[----:B------:R4:W-:Y:S04]  /*4c7d0*/  LDGSTS.E [R5+0x3800c], desc[UR60][R8.64], P0 ;  /* 0x3800c00008057fae */ /* 0x0009e8000812187c */
[----:B------:R1:W-:Y:S04]  /*4c7e0*/  STL [R1+0x23c4], R156 ;  /* 0x0023c49c01007387 */ /* 0x0003e80000100800 */
[----:B------:R-:W2:Y:S01]  /*4c7f0*/  LDL.LU R251, [R1+0x17d4] ;  /* 0x0017d40001fb7983 */ /* 0x000ea20000300800 */
[----:B----4-:R-:W-:-:S03]  /*4c800*/  IMAD.MOV.U32 R8, RZ, RZ, R153 ;  /* 0x000000ffff087224 */ /* 0x010fc600078e0099 */
[----:B-1----:R-:W4:Y:S04]  /*4c810*/  LDL.LU R153, [R1+0x17d8] ;  /* 0x0017d80001997983 */ /* 0x002f280000300800 */
[----:B------:R-:W4:Y:S04]  /*4c820*/  LDL.LU R235, [R1+0x17dc] ;  /* 0x0017dc0001eb7983 */ /* 0x000f280000300800 */
[----:B------:R-:W4:Y:S01]  /*4c830*/  LDL.LU R158, [R1+0x17e0] ;  /* 0x0017e000019e7983 */ /* 0x000f220000300800 */
[----:B------:R-:W-:Y:S01]  /*4c840*/  UISETP.GT.AND UP1, UPT, UR7, 0x1c, UPT ;  /* 0x0000001c0700788c */ /* 0x000fe2000bf24270 */
[----:B------:R-:W-:-:S02]  /*4c850*/  IMAD.MOV.U32 R9, RZ, RZ, R156 ;  /* 0x000000ffff097224 */ /* 0x000fc400078e009c */
[----:B------:R-:W4:Y:S01]  /*4c860*/  LDL.LU R156, [R1+0x17e8] ;  /* 0x0017e800019c7983 */ /* 0x000f220000300800 */
[----:B------:R-:W-:-:S03]  /*4c870*/  USEL UR5, URZ, 0x4, !UP1 ;  /* 0x000000043f057887 */ /* 0x000fc6000c800000 */
[----:B------:R1:W-:Y:S01]  /*4c880*/  LDGSTS.E [R5+0x3c00c], desc[UR60][R8.64], P0 ;  /* 0x3c00c00008057fae */ /* 0x0003e2000812187c */
[----:B------:R-:W-:-:S06]  /*4c890*/  USEL UR5, UR5, URZ, !UP0 ;  /* 0x0000003f05057287 */ /* 0x000fcc000c000000 */
[----:B------:R-:W-:Y:S02]  /*4c8a0*/  ISETP.NE.U32.AND P0, PT, RZ, UR5, PT ;  /* 0x00000005ff007c0c */ /* 0x000fe4000bf05070 */
[----:B-1----:R-:W-:Y:S02]  /*4c8b0*/  LOP3.LUT R5, R6, 0x70, RZ, 0x3c, !PT ;  /* 0x0000007006057812 */ /* 0x002fe400078e3cff */
[----:B---3--:R-:W-:-:S04]  /*4c8c0*/  IADD3 R7, P1, R7, R2, RZ ;  /* 0x0000000207077210 */ /* 0x008fc80007f3e0ff */
[----:B--2---:R-:W-:Y:S01]  /*4c8d0*/  IADD3.X R151, R151, R0, RZ, P1, !PT ;  /* 0x0000000097977210 */ /* 0x004fe20000ffe4ff */
[----:B------:R1:W-:Y:S04]  /*4c8e0*/  STL [R1+0x17d0], R7 ;  /* 0x0017d00701007387 */ /* 0x0003e80000100800 */
[----:B------:R2:W-:Y:S04]  /*4c8f0*/  STL [R1+0x17cc], R151 ;  /* 0x0017cc9701007387 */ /* 0x0005e80000100800 */
[----:B------:R-:W3:Y:S01]  /*4c900*/  LDL.LU R157, [R1+0x17e4] ;  /* 0x0017e400019d7983 */ /* 0x000ee20000300800 */
[----:B------:R-:W-:-:S02]  /*4c910*/  IMAD.MOV.U32 R6, RZ, RZ, R7 ;  /* 0x000000ffff067224 */ /* 0x000fc400078e0007 */
[----:B-1----:R-:W-:Y:S01]  /*4c920*/  IMAD.MOV.U32 R7, RZ, RZ, R151 ;  /* 0x000000ffff077224 */ /* 0x002fe200078e0097 */
[----:B------:R-:W3:Y:S01]  /*4c930*/  LDL.LU R8, [R1+0x17f0] ;  /* 0x0017f00001087983 */ /* 0x000ee20000300800 */
[----:B------:R-:W-:-:S03]  /*4c940*/  VIADD R5, R5, UR6 ;  /* 0x0000000605057c36 */ /* 0x000fc60008000000 */
[----:B--2---:R-:W2:Y:S04]  /*4c950*/  LDL.LU R151, [R1+0x17f8] ;  /* 0x0017f80001977983 */ /* 0x004ea80000300800 */
[----:B------:R1:W-:Y:S01]  /*4c960*/  LDGSTS.E [R5], desc[UR60][R6.64], P0 ;  /* 0x0000000006057fae */ /* 0x0003e2000812187c */
[----:B----4-:R-:W-:-:S05]  /*4c970*/  IADD3 R153, P1, R153, R2, RZ ;  /* 0x0000000299997210 */ /* 0x010fca0007f3e0ff */
[--C-:B------:R-:W-:Y:S01]  /*4c980*/  IMAD.X R251, R251, 0x1, R0.reuse, P1 ;  /* 0x00000001fbfb7824 */ /* 0x100fe200008e0600 */
[----:B------:R-:W-:Y:S01]  /*4c990*/  IADD3 R158, P2, R158, R2, RZ ;  /* 0x000000029e9e7210 */ /* 0x000fe20007f5e0ff */
[----:B------:R4:W-:Y:S04]  /*4c9a0*/  STL [R1+0x17d8], R153 ;  /* 0x0017d89901007387 */ /* 0x0009e80000100800 */
[----:B------:R-:W-:Y:S01]  /*4c9b0*/  STL [R1+0x17d4], R251 ;  /* 0x0017d4fb01007387 */ /* 0x000fe20000100800 */
[----:B------:R-:W-:-:S03]  /*4c9c0*/  IMAD.X R235, R235, 0x1, R0, P2 ;  /* 0x00000001ebeb7824 */ /* 0x000fc600010e0600 */
[----:B------:R-:W-:Y:S04]  /*4c9d0*/  STL [R1+0x17e0], R158 ;  /* 0x0017e09e01007387 */ /* 0x000fe80000100800 */
[----:B------:R-:W2:Y:S01]  /*4c9e0*/  LDL.LU R9, [R1+0x17ec] ;  /* 0x0017ec0001097983 */ /* 0x000ea20000300800 */
[----:B-1----:R-:W-:-:S03]  /*4c9f0*/  IMAD.MOV.U32 R6, RZ, RZ, R153 ;  /* 0x000000ffff067224 */ /* 0x002fc600078e0099 */
[----:B------:R-:W-:Y:S04]  /*4ca00*/  STL [R1+0x17dc], R235 ;  /* 0x0017dceb01007387 */ /* 0x000fe80000100800 */
[----:B----4-:R-:W4:Y:S01]  /*4ca10*/  LDL.LU R153, [R1+0x17f4] ;  /* 0x0017f40001997983 */ /* 0x010f220000300800 */
[----:B------:R-:W-:Y:S02]  /*4ca20*/  MOV R7, R251 ;  /* 0x000000fb00077202 */ /* 0x000fe40000000f00 */
        /* <DEDUP_REMOVED lines=10> */
[----:B-1----:R-:W-:Y:S02]  /*4cad0*/  IMAD.MOV.U32 R6, RZ, RZ, R156 ;  /* 0x000000ffff067224 */ /* 0x002fe400078e009c */
        /* <DEDUP_REMOVED lines=10> */
[----:B------:R-:W-:-:S04]  /*4cb80*/  IMAD.X R9, R9, 0x1, R0, P1 ;  /* 0x0000000109097824 */ /* 0x000fc800008e0600 */
[----:B------:R-:W-:Y:S01]  /*4cb90*/  IMAD.MOV.U32 R7, RZ, RZ, R9 ;  /* 0x000000ffff077224 */ /* 0x000fe200078e0009 */
[----:B------:R1:W-:Y:S01]  /*4cba0*/  STL [R1+0x17ec], R9 ;  /* 0x0017ec0901007387 */ /* 0x0003e20000100800 */
[----:B----4-:R-:W-:-:S03]  /*4cbb0*/  IADD3.X R153, R153, R0, RZ, P2, !PT ;  /* 0x0000000099997210 */ /* 0x010fc600017fe4ff */
        /* <DEDUP_REMOVED lines=299> */
[----:B------:R-:W-:Y:S02]  /*4de70*/  MOV R7, R235 ;  /* 0x000000eb00077202 */ /* 0x000fe40000000f00 */
[----:B----4-:R-:W-:-:S03]  /*4de80*/  IADD3 R156, P0, R156, R2, RZ ;  /* 0x000000029c9c7210 */ /* 0x010fc60007f1e0ff */
[----:B------:R1:W-:Y:S01]  /*4de90*/  LDGSTS.E [R5+0x28000], desc[UR60][R6.64], P1 ;  /* 0x2800000006057fae */ /* 0x0003e2000892187c */
[----:B------:R-:W-:Y:S01]  /*4dea0*/  USEL UR5, UR5, URZ, !UP0 ;  /* 0x0000003f05057287 */ /* 0x000fe2000c000000 */
[----:B------:R-:W-:Y:S02]  /*4deb0*/  IMAD.X R157, R157, 0x1, R0, P0 ;  /* 0x000000019d9d7824 */ /* 0x000fe400000e0600 */
[----:B------:R-:W-:Y:S01]  /*4dec0*/  STL [R1+0x1fe8], R156 ;  /* 0x001fe89c01007387 */ /* 0x000fe20000100800 */
[----:B-1----:R-:W-:-:S03]  /*4ded0*/  IMAD.MOV.U32 R6, RZ, RZ, R156 ;  /* 0x000000ffff067224 */ /* 0x002fc600078e009c */
[----:B------:R1:W-:Y:S01]  /*4dee0*/  STL [R1+0x1fe4], R157 ;  /* 0x001fe49d01007387 */ /* 0x0003e20000100800 */
[----:B------:R-:W-:Y:S01]  /*4def0*/  IMAD.MOV.U32 R7, RZ, RZ, R157 ;  /* 0x000000ffff077224 */ /* 0x000fe200078e009d */
[----:B------:R-:W-:-:S04]  /*4df00*/  ISETP.NE.U32.AND P0, PT, RZ, UR5, PT ;  /* 0x00000005ff007c0c */ /* 0x000fc8000bf05070 */
[----:B------:R4:W-:Y:S04]  /*4df10*/  LDGSTS.E [R5+0x2c000], desc[UR60][R6.64], P1 ;  /* 0x2c00000006057fae */ /* 0x0009e8000892187c */
[----:B-1----:R-:W2:Y:S04]  /*4df20*/  LDL.LU R157, [R1+0x1ffc] ;  /* 0x001ffc00019d7983 */ /* 0x002ea80000300800 */
[----:B------:R-:W2:Y:S01]  /*4df30*/  LDL.LU R156, [R1+0x2000] ;  /* 0x00200000019c7983 */ /* 0x000ea20000300800 */
[-C--:B---3--:R-:W-:Y:S02]  /*4df40*/  IADD3 R8, P1, R8, R2.reuse, RZ ;  /* 0x0000000208087210 */ /* 0x088fe40007f3e0ff */
[----:B------:R-:W-:-:S03]  /*4df50*/  IADD3 R151, P2, R151, R2, RZ ;  /* 0x0000000297977210 */ /* 0x000fc60007f5e0ff */
[----:B------:R-:W-:Y:S01]  /*4df60*/  STL [R1+0x1ff0], R8 ;  /* 0x001ff00801007387 */ /* 0x000fe20000100800 */
[----:B----4-:R-:W-:Y:S02]  /*4df70*/  IMAD.MOV.U32 R6, RZ, RZ, R8 ;  /* 0x000000ffff067224 */ /* 0x010fe400078e0008 */
        /* <DEDUP_REMOVED lines=128> */
[--C-:B------:R-:W-:Y:S01]  /*4e780*/  IMAD.X R153, R153, 0x1, R0.reuse, P0 ;  /* 0x0000000199997824 */ /* 0x100fe200000e0600 */
[----:B------:R-:W-:Y:S01]  /*4e790*/  IADD3 R158, P2, R158, R2, RZ ;  /* 0x000000029e9e7210 */ /* 0x000fe20007f5e0ff */
[----:B------:R-:W-:Y:S02]  /*4e7a0*/  STL [R1+0x23d8], R9 ;  /* 0x0023d80901007387 */ /* 0x000fe40000100800 */
[----:B-1----:R-:W-:Y:S02]  /*4e7b0*/  IMAD.MOV.U32 R7, RZ, RZ, R153 ;  /* 0x000000ffff077224 */ /* 0x002fe400078e0099 */
[----:B------:R-:W-:Y:S01]  /*4e7c0*/  IMAD.X R235, R235, 0x1, R0, P2 ;  /* 0x00000001ebeb7824 */ /* 0x000fe200010e0600 */
[----:B------:R1:W-:Y:S01]  /*4e7d0*/  STL [R1+0x23d4], R153 ;  /* 0x0023d49901007387 */ /* 0x0003e20000100800 */
[----:B------:R-:W-:-:S03]  /*4e7e0*/  IMAD.MOV.U32 R6, RZ, RZ, R9 ;  /* 0x000000ffff067224 */ /* 0x000fc600078e0009 */
[----:B------:R4:W-:Y:S01]  /*4e7f0*/  STL [R1+0x23e0], R158 ;  /* 0x0023e09e01007387 */ /* 0x0009e20000100800 */
[----:B------:R-:W-:-:S03]  /*4e800*/  UISETP.GT.AND UP1, UPT, UR7, 0x7d, UPT ;  /* 0x0000007d0700788c */ /* 0x000fc6000bf24270 */
[----:B------:R1:W-:Y:S04]  /*4e810*/  LDGSTS.E [R5+0x34000], desc[UR60][R6.64], P1 ;  /* 0x3400000006057fae */ /* 0x0003e8000892187c */
[----:B-1----:R-:W4:Y:S04]  /*4e820*/  LDL.LU R153, [R1+0x23ec] ;  /* 0x0023ec0001997983 */ /* 0x002f280000300800 */
[----:B------:R-:W-:Y:S04]  /*4e830*/  STL [R1+0x23dc], R235 ;  /* 0x0023dceb01007387 */ /* 0x000fe80000100800 */
[----:B------:R-:W4:Y:S01]  /*4e840*/  LDL.LU R9, [R1+0x23f4] ;  /* 0x0023f40001097983 */ /* 0x000f220000300800 */
[----:B------:R-:W-:-:S02]  /*4e850*/  IMAD.MOV.U32 R6, RZ, RZ, R158 ;  /* 0x000000ffff067224 */ /* 0x000fc400078e009e */
[----:B------:R-:W-:Y:S01]  /*4e860*/  IMAD.MOV.U32 R7, RZ, RZ, R235 ;  /* 0x000000ffff077224 */ /* 0x000fe200078e00eb */
[----:B------:R-:W-:-:S04]  /*4e870*/  USEL UR5, URZ, 0x4, !UP1 ;  /* 0x000000043f057887 */ /* 0x000fc8000c800000 */
[----:B------:R1:W-:Y:S01]  /*4e880*/  LDGSTS.E [R5+0x38000], desc[UR60][R6.64], P1 ;  /* 0x3800000006057fae */ /* 0x0003e2000892187c */
[----:B------:R-:W-:Y:S01]  /*4e890*/  USEL UR5, UR5, URZ, !UP0 ;  /* 0x0000003f05057287 */ /* 0x000fe2000c000000 */
[----:B---3--:R-:W-:-:S04]  /*4e8a0*/  IADD3 R156, P0, R156, R2, RZ ;  /* 0x000000029c9c7210 */ /* 0x008fc80007f1e0ff */
[----:B--2---:R-:W-:Y:S01]  /*4e8b0*/  IADD3.X R157, R157, R0, RZ, P0, !PT ;  /* 0x000000009d9d7210 */ /* 0x004fe200007fe4ff */
[----:B-1----:R-:W-:-:S04]  /*4e8c0*/  IMAD.MOV.U32 R6, RZ, RZ, R156 ;  /* 0x000000ffff067224 */ /* 0x002fc800078e009c */
[----:B------:R-:W-:Y:S01]  /*4e8d0*/  IMAD.MOV.U32 R7, RZ, RZ, R157 ;  /* 0x000000ffff077224 */ /* 0x000fe200078e009d */
[----:B------:R-:W-:-:S04]  /*4e8e0*/  ISETP.NE.U32.AND P0, PT, RZ, UR5, PT ;  /* 0x00000005ff007c0c */ /* 0x000fc8000bf05070 */
[----:B------:R1:W-:Y:S01]  /*4e8f0*/  LDGSTS.E [R5+0x3c000], desc[UR60][R6.64], P1 ;  /* 0x3c00000006057fae */ /* 0x0003e2000892187c */
[----:B----4-:R-:W-:-:S03]  /*4e900*/  IADD3 R151, P1, R151, R2, RZ ;  /* 0x0000000297977210 */ /* 0x010fc60007f3e0ff */
[----:B------:R2:W-:Y:S01]  /*4e910*/  STL [R1+0x23e8], R156 ;  /* 0x0023e89c01007387 */ /* 0x0005e20000100800 */
[----:B------:R-:W-:-:S03]  /*4e920*/  IADD3 R8, P2, R8, R2, RZ ;  /* 0x0000000208087210 */ /* 0x000fc60007f5e0ff */
[----:B------:R3:W-:Y:S01]  /*4e930*/  STL [R1+0x23e4], R157 ;  /* 0x0023e49d01007387 */ /* 0x0007e20000100800 */
[----:B-1----:R-:W-:-:S03]  /*4e940*/  IMAD.MOV.U32 R6, RZ, RZ, R151 ;  /* 0x000000ffff067224 */ /* 0x002fc600078e0097 */
[----:B------:R-:W4:Y:S04]  /*4e950*/  LDL.LU R251, [R1+0x2400] ;  /* 0x0024000001fb7983 */ /* 0x000f280000300800 */
[----:B------:R-:W-:Y:S01]  /*4e960*/  STL [R1+0x23f0], R151 ;  /* 0x0023f09701007387 */ /* 0x000fe20000100800 */
[----:B------:R-:W-:-:S04]  /*4e970*/  IMAD.X R153, R153, 0x1, R0, P1 ;  /* 0x0000000199997824 */ /* 0x000fc800008e0600 */
[----:B------:R-:W-:Y:S01]  /*4e980*/  IMAD.MOV.U32 R7, RZ, RZ, R153 ;  /* 0x000000ffff077224 */ /* 0x000fe200078e0099 */
[----:B------:R1:W-:Y:S01]  /*4e990*/  STL [R1+0x23ec], R153 ;  /* 0x0023ec9901007387 */ /* 0x0003e20000100800 */
[----:B------:R-:W-:-:S03]  /*4e9a0*/  IMAD.X R9, R9, 0x1, R0, P2 ;  /* 0x0000000109097824 */ /* 0x000fc600010e0600 */
[----:B------:R-:W-:Y:S04]  /*4e9b0*/  STL [R1+0x23f8], R8 ;  /* 0x0023f80801007387 */ /* 0x000fe80000100800 */
[----:B------:R-:W4:Y:S04]  /*4e9c0*/  LDL.LU R158, [R1+0x2408] ;  /* 0x00240800019e7983 */ /* 0x000f280000300800 */
[----:B------:R1:W-:Y:S04]  /*4e9d0*/  STL [R1+0x23f4], R9 ;  /* 0x0023f40901007387 */ /* 0x0003e80000100800 */
[----:B--2---:R-:W2:Y:S04]  /*4e9e0*/  LDL.LU R156, [R1+0x2410] ;  /* 0x00241000019c7983 */ /* 0x004ea80000300800 */
[----:B------:R1:W-:Y:S04]  /*4e9f0*/  LDGSTS.E [R5+0x30004], desc[UR60][R6.64], P0 ;  /* 0x3000400006057fae */ /* 0x0003e8000812187c */
[----:B------:R-:W2:Y:S04]  /*4ea00*/  LDL.LU R235, [R1+0x2404] ;  /* 0x0024040001eb7983 */ /* 0x000ea80000300800 */
[----:B---3--:R-:W3:Y:S01]  /*4ea10*/  LDL.LU R157, [R1+0x240c] ;  /* 0x00240c00019d7983 */ /* 0x008ee20000300800 */
[----:B-1----:R-:W-:Y:S01]  /*4ea20*/  MOV R6, R8 ;  /* 0x0000000800067202 */ /* 0x002fe20000000f00 */
[----:B------:R-:W-:-:S02]  /*4ea30*/  IMAD.MOV.U32 R7, RZ, RZ, R9 ;  /* 0x000000ffff077224 */ /* 0x000fc400078e0009 */
[----:B------:R-:W3:Y:S04]  /*4ea40*/  LDL.LU R153, [R1+0x2414] ;  /* 0x0024140001997983 */ /* 0x000ee80000300800 */
[----:B------:R-:W3:Y:S04]  /*4ea50*/  LDL.LU R151, [R1+0x2418] ;  /* 0x0024180001977983 */ /* 0x000ee80000300800 */
[----:B------:R-:W3:Y:S04]  /*4ea60*/  LDL.LU R9, [R1+0x241c] ;  /* 0x00241c0001097983 */ /* 0x000ee80000300800 */
[----:B------:R-:W3:Y:S04]  /*4ea70*/  LDL.LU R8, [R1+0x2420] ;  /* 0x0024200001087983 */ /* 0x000ee80000300800 */
[----:B------:R1:W-:Y:S04]  /*4ea80*/  LDGSTS.E [R5+0x34004], desc[UR60][R6.64], P0 ;  /* 0x3400400006057fae */ /* 0x0003e8000812187c */
[----:B------:R-:W3:Y:S01]  /*4ea90*/  LDL.LU R7, [R1+0x23fc] ;  /* 0x0023fc0001077983 */ /* 0x000ee20000300800 */
[----:B------:R-:W-:Y:S01]  /*4eaa0*/  UISETP.GT.AND UP1, UPT, UR7, 0x7e, UPT ;  /* 0x0000007e0700788c */ /* 0x000fe2000bf24270 */
[----:B----4-:R-:W-:-:S03]  /*4eab0*/  IADD3 R251, P1, R251, R2, RZ ;  /* 0x00000002fbfb7210 */ /* 0x010fc60007f3e0ff */
[----:B------:R-:W-:Y:S02]  /*4eac0*/  USEL UR5, URZ, 0x4, !UP1 ;  /* 0x000000043f057887 */ /* 0x000fe4000c800000 */
[----:B-1----:R-:W-:Y:S02]  /*4ead0*/  IMAD.MOV.U32 R6, RZ, RZ, R251 ;  /* 0x000000ffff067224 */ /* 0x002fe400078e00fb */
[----:B------:R-:W-:Y:S01]  /*4eae0*/  USEL UR5, UR5, URZ, !UP0 ;  /* 0x0000003f05057287 */ /* 0x000fe2000c000000 */
[----:B------:R-:W-:Y:S01]  /*4eaf0*/  STL [R1+0x2400], R251 ;  /* 0x002400fb01007387 */ /* 0x000fe20000100800 */
[-C--:B------:R-:W-:Y:S02]  /*4eb00*/  IADD3 R158, P2, R158, R2.reuse, RZ ;  /* 0x000000029e9e7210 */ /* 0x080fe40007f5e0ff */
[----:B--2---:R-:W-:-:S03]  /*4eb10*/  IADD3 R156, P3, R156, R2, RZ ;  /* 0x000000029c9c7210 */ /* 0x004fc60007f7e0ff */
[--C-:B------:R-:W-:Y:S02]  /*4eb20*/  IMAD.X R235, R235, 0x1, R0.reuse, P2 ;  /* 0x00000001ebeb7824 */ /* 0x100fe400010e0600 */
[--C-:B---3--:R-:W-:Y:S01]  /*4eb30*/  IMAD.X R157, R157, 0x1, R0.reuse, P3 ;  /* 0x000000019d9d7824 */ /* 0x108fe200018e0600 */
[----:B------:R-:W-:Y:S01]  /*4eb40*/  IADD3 R8, P2, R8, R2, RZ ;  /* 0x0000000208087210 */ /* 0x000fe20007f5e0ff */
[----:B------:R-:W-:Y:S01]  /*4eb50*/  IMAD.X R7, R7, 0x1, R0, P1 ;  /* 0x0000000107077824 */ /* 0x000fe200008e0600 */
[----:B------:R-:W-:-:S04]  /*4eb60*/  ISETP.NE.U32.AND P1, PT, RZ, UR5, PT ;  /* 0x00000005ff007c0c */ /* 0x000fc8000bf25070 */
[----:B------:R1:W-:Y:S04]  /*4eb70*/  STL [R1+0x23fc], R7 ;  /* 0x0023fc0701007387 */ /* 0x0003e80000100800 */
[----:B------:R2:W-:Y:S02]  /*4eb80*/  LDGSTS.E [R5+0x38004], desc[UR60][R6.64], P0 ;  /* 0x3800400006057fae */ /* 0x0005e4000812187c */
[----:B--2---:R-:W-:Y:S01]  /*4eb90*/  IMAD.MOV.U32 R6, RZ, RZ, R158 ;  /* 0x000000ffff067224 */ /* 0x004fe200078e009e */
[----:B-1----:R-:W-:-:S05]  /*4eba0*/  MOV R7, R235 ;  /* 0x000000eb00077202 */ /* 0x002fca0000000f00 */
[----:B------:R1:W-:Y:S01]  /*4ebb0*/  LDGSTS.E [R5+0x3c004], desc[UR60][R6.64], P0 ;  /* 0x3c00400006057fae */ /* 0x0003e2000812187c */
[----:B------:R-:W-:-:S03]  /*4ebc0*/  IADD3 R151, P0, R151, R2, RZ ;  /* 0x0000000297977210 */ /* 0x000fc60007f1e0ff */
[----:B------:R2:W-:Y:S02]  /*4ebd0*/  STL [R1+0x2408], R158 ;  /* 0x0024089e01007387 */ /* 0x0005e40000100800 */
[----:B------:R-:W-:Y:S02]  /*4ebe0*/  IMAD.X R153, R153, 0x1, R0, P0 ;  /* 0x0000000199997824 */ /* 0x000fe400000e0600 */
[----:B------:R-:W-:Y:S01]  /*4ebf0*/  STL [R1+0x2404], R235 ;  /* 0x002404eb01007387 */ /* 0x000fe20000100800 */
[----:B-1----:R-:W-:Y:S02]  /*4ec00*/  IMAD.MOV.U32 R6, RZ, RZ, R156 ;  /* 0x000000ffff067224 */ /* 0x002fe400078e009c */
[----:B------:R-:W-:Y:S01]  /*4ec10*/  IMAD.MOV.U32 R7, RZ, RZ, R157 ;  /* 0x000000ffff077224 */ /* 0x000fe200078e009d */
[----:B------:R1:W-:Y:S01]  /*4ec20*/  STL [R1+0x2410], R156 ;  /* 0x0024109c01007387 */ /* 0x0003e20000100800 */
[----:B------:R-:W-:-:S03]  /*4ec30*/  IMAD.X R9, R9, 0x1, R0, P2 ;  /* 0x0000000109097824 */ /* 0x000fc600010e0600 */
[----:B------:R3:W-:Y:S04]  /*4ec40*/  STL [R1+0x240c], R157 ;  /* 0x00240c9d01007387 */ /* 0x0007e80000100800 */
[----:B------:R-:W4:Y:S04]  /*4ec50*/  LDL.LU R251, [R1+0x2428] ;  /* 0x0024280001fb7983 */ /* 0x000f280000300800 */
[----:B------:R2:W-:Y:S04]  /*4ec60*/  LDGSTS.E [R5+0x30008], desc[UR60][R6.64], P1 ;  /* 0x3000800006057fae */ /* 0x0005e8000892187c */
[----:B------:R-:W-:Y:S04]  /*4ec70*/  STL [R1+0x2418], R151 ;  /* 0x0024189701007387 */ /* 0x000fe80000100800 */
[----:B------:R3:W-:Y:S01]  /*4ec80*/  STL [R1+0x2414], R153 ;  /* 0x0024149901007387 */ /* 0x0007e20000100800 */
[----:B--2---:R-:W-:-:S02]  /*4ec90*/  IMAD.MOV.U32 R6, RZ, RZ, R151 ;  /* 0x000000ffff067224 */ /* 0x004fc400078e0097 */
[----:B------:R-:W-:Y:S01]  /*4eca0*/  IMAD.MOV.U32 R7, RZ, RZ, R153 ;  /* 0x000000ffff077224 */ /* 0x000fe200078e0099 */
[----:B------:R-:W-:Y:S04]  /*4ecb0*/  STL [R1+0x2420], R8 ;  /* 0x0024200801007387 */ /* 0x000fe80000100800 */
[----:B------:R-:W2:Y:S04]  /*4ecc0*/  LDL.LU R158, [R1+0x2430] ;  /* 0x00243000019e7983 */ /* 0x000ea80000300800 */
[----:B------:R3:W-:Y:S04]  /*4ecd0*/  STL [R1+0x241c], R9 ;  /* 0x00241c0901007387 */ /* 0x0007e80000100800 */
[----:B-1----:R-:W2:Y:S04]  /*4ece0*/  LDL.LU R156, [R1+0x2438] ;  /* 0x00243800019c7983 */ /* 0x002ea80000300800 */
        /* <DEDUP_REMOVED lines=11> */
[----:B------:R-:W-:-:S04]  /*4eda0*/  UISETP.GT.AND UP1, UPT, UR7, 0x7f, UPT ;  /* 0x0000007f0700788c */ /* 0x000fc8000bf24270 */
[----:B------:R-:W-:-:S04]  /*4edb0*/  USEL UR5, URZ, 0x4, !UP1 ;  /* 0x000000043f057887 */ /* 0x000fc8000c800000 */
[----:B------:R-:W-:Y:S01]  /*4edc0*/  USEL UR5, UR5, URZ, !UP0 ;  /* 0x0000003f05057287 */ /* 0x000fe2000c000000 */
[----:B----4-:R-:W-:-:S05]  /*4edd0*/  IADD3 R251, P0, R251, R2, RZ ;  /* 0x00000002fbfb7210 */ /* 0x010fca0007f1e0ff */
[----:B-1----:R-:W-:Y:S01]  /*4ede0*/  IMAD.MOV.U32 R6, RZ, RZ, R251 ;  /* 0x000000ffff067224 */ /* 0x002fe200078e00fb */
[----:B------:R-:W-:Y:S01]  /*4edf0*/  STL [R1+0x2428], R251 ;  /* 0x002428fb01007387 */ /* 0x000fe20000100800 */
[----:B--2---:R-:W-:-:S05]  /*4ee00*/  IADD3 R156, P2, R156, R2, RZ ;  /* 0x000000029c9c7210 */ /* 0x004fca0007f5e0ff */
[--C-:B---3--:R-:W-:Y:S02]  /*4ee10*/  IMAD.X R157, R157, 0x1, R0.reuse, P2 ;  /* 0x000000019d9d7824 */ /* 0x108fe400010e0600 */
[----:B------:R-:W-:Y:S01]  /*4ee20*/  IMAD.X R7, R7, 0x1, R0, P0 ;  /* 0x0000000107077824 */ /* 0x000fe200000e0600 */
[----:B------:R-:W-:-:S04]  /*4ee30*/  ISETP.NE.U32.AND P0, PT, RZ, UR5, PT ;  /* 0x00000005ff007c0c */ /* 0x000fc8000bf05070 */
[----:B------:R1:W-:Y:S01]  /*4ee40*/  LDGSTS.E [R5+0x3c008], desc[UR60][R6.64], P1 ;  /* 0x3c00800006057fae */ /* 0x0003e2000892187c */
[----:B------:R-:W-:-:S05]  /*4ee50*/  IADD3 R158, P1, R158, R2, RZ ;  /* 0x000000029e9e7210 */ /* 0x000fca0007f3e0ff */
[----:B------:R-:W-:Y:S01]  /*4ee60*/  IMAD.X R235, R235, 0x1, R0, P1 ;  /* 0x00000001ebeb7824 */ /* 0x000fe200008e0600 */
[----:B------:R2:W-:Y:S01]  /*4ee70*/  STL [R1+0x2424], R7 ;  /* 0x0024240701007387 */ /* 0x0005e20000100800 */
[-C--:B------:R-:W-:Y:S01]  /*4ee80*/  IADD3 R151, P1, R151, R2.reuse, RZ ;  /* 0x0000000297977210 */ /* 0x080fe20007f3e0ff */
[----:B-1----:R-:W-:Y:S02]  /*4ee90*/  IMAD.MOV.U32 R6, RZ, RZ, R158 ;  /* 0x000000ffff067224 */ /* 0x002fe400078e009e */
[----:B--2---:R-:W-:Y:S02]  /*4eea0*/  MOV R7, R235 ;  /* 0x000000eb00077202 */ /* 0x004fe40000000f00 */
[--C-:B------:R-:W-:Y:S01]  /*4eeb0*/  IMAD.X R153, R153, 0x1, R0.reuse, P1 ;  /* 0x0000000199997824 */ /* 0x100fe200008e0600 */
[----:B------:R-:W-:Y:S02]  /*4eec0*/  IADD3 R8, P2, R8, R2, RZ ;  /* 0x0000000208087210 */ /* 0x000fe40007f5e0ff */
[----:B------:R1:W-:Y:S03]  /*4eed0*/  LDGSTS.E [R5+0x3000c], desc[UR60][R6.64], P0 ;  /* 0x3000c00006057fae */ /* 0x0003e6000812187c */
[----:B------:R-:W-:Y:S01]  /*4eee0*/  IMAD.X R9, R9, 0x1, R0, P2 ;  /* 0x0000000109097824 */ /* 0x000fe200010e0600 */
[----:B------:R-:W-:Y:S01]  /*4eef0*/  STL [R1+0x2430], R158 ;  /* 0x0024309e01007387 */ /* 0x000fe20000100800 */
[----:B-1----:R-:W-:-:S02]  /*4ef00*/  IMAD.MOV.U32 R6, RZ, RZ, R156 ;  /* 0x000000ffff067224 */ /* 0x002fc400078e009c */
[----:B------:R-:W-:Y:S01]  /*4ef10*/  IMAD.MOV.U32 R7, RZ, RZ, R157 ;  /* 0x000000ffff077224 */ /* 0x000fe200078e009d */
[----:B------:R-:W-:Y:S04]  /*4ef20*/  STL [R1+0x242c], R235 ;  /* 0x00242ceb01007387 */ /* 0x000fe80000100800 */
[----:B------:R1:W-:Y:S04]  /*4ef30*/  LDGSTS.E [R5+0x3400c], desc[UR60][R6.64], P0 ;  /* 0x3400c00006057fae */ /* 0x0003e8000812187c */
[----:B------:R2:W-:Y:S04]  /*4ef40*/  STL [R1+0x2438], R156 ;  /* 0x0024389c01007387 */ /* 0x0005e80000100800 */
[----:B------:R-:W-:Y:S01]  /*4ef50*/  STL [R1+0x2434], R157 ;  /* 0x0024349d01007387 */ /* 0x000fe20000100800 */
[----:B-1----:R-:W-:-:S02]  /*4ef60*/  IMAD.MOV.U32 R6, RZ, RZ, R151 ;  /* 0x000000ffff067224 */ /* 0x002fc400078e0097 */
[----:B------:R-:W-:Y:S01]  /*4ef70*/  IMAD.MOV.U32 R7, RZ, RZ, R153 ;  /* 0x000000ffff077224 */ /* 0x000fe200078e0099 */
[----:B------:R-:W-:Y:S04]  /*4ef80*/  STL [R1+0x2440], R151 ;  /* 0x0024409701007387 */ /* 0x000fe80000100800 */
[----:B------:R-:W-:Y:S04]  /*4ef90*/  STL [R1+0x243c], R153 ;  /* 0x00243c9901007387 */ /* 0x000fe80000100800 */
[----:B------:R-:W-:Y:S04]  /*4efa0*/  STL [R1+0x2448], R8 ;  /* 0x0024480801007387 */ /* 0x000fe80000100800 */
[----:B------:R1:W-:Y:S04]  /*4efb0*/  LDGSTS.E [R5+0x3800c], desc[UR60][R6.64], P0 ;  /* 0x3800c00006057fae */ /* 0x0003e8000812187c */
[----:B------:R3:W-:Y:S04]  /*4efc0*/  STL [R1+0x2444], R9 ;  /* 0x0024440901007387 */ /* 0x0007e80000100800 */
[----:B--2---:R-:W2:Y:S01]  /*4efd0*/  LDL.LU R156, [R1+0xe00] ;  /* 0x000e0000019c7983 */ /* 0x004ea20000300800 */
[----:B-1----:R-:W-:-:S03]  /*4efe0*/  IMAD.MOV.U32 R7, RZ, RZ, R9 ;  /* 0x000000ffff077224 */ /* 0x002fc600078e0009 */
[----:B---3--:R-:W3:Y:S04]  /*4eff0*/  LDL.LU R9, [R1+0xe04] ;  /* 0x000e040001097983 */ /* 0x008ee80000300800 */
[----:B------:R-:W4:Y:S04]  /*4f000*/  LDL.LU R251, [R1+0xe40] ;  /* 0x000e400001fb7983 */ /* 0x000f280000300800 */
[----:B------:R-:W4:Y:S01]  /*4f010*/  LDL.LU R151, [R1+0xe44] ;  /* 0x000e440001977983 */ /* 0x000f220000300800 */
[----:B------:R-:W-:Y:S02]  /*4f020*/  MOV R6, R8 ;  /* 0x0000000800067202 */ /* 0x000fe40000000f00 */
[----:B------:R-:W-:Y:S01]  /*4f030*/  PLOP3.LUT P1, PT, PT, PT, UP0, 0x80, 0x0 ;  /* 0x000000000000781c */ /* 0x000fe20003f2f008 */
[----:B------:R-:W-:Y:S01]  /*4f040*/  ULEA UR5, UR11, UR59, 0x11 ;  /* 0x0000003b0b057291 */ /* 0x000fe2000f8e883f */
[----:B------:R-:W4:Y:S04]  /*4f050*/  LDL.LU R235, [R1+0xe80] ;  /* 0x000e800001eb7983 */ /* 0x000f280000300800 */
[----:B------:R1:W-:Y:S01]  /*4f060*/  LDGSTS.E [R5+0x3c00c], desc[UR60][R6.64], P0 ;  /* 0x3c00c00006057fae */ /* 0x0003e2000812187c */
[----:B------:R-:W-:-:S02]  /*4f070*/  ISETP.GE.AND P0, PT, R152, UR7, PT ;  /* 0x0000000798007c0c */ /* 0x000fc4000bf06270 */
[----:B------:R-:W-:Y:S01]  /*4f080*/  IADD3 R238, P2, R238, R4, RZ ;  /* 0x00000004eeee7210 */ /* 0x000fe20007f5e0ff */
[----:B------:R-:W4:Y:S04]  /*4f090*/  LDL.LU R152, [R1+0xe84] ;  /* 0x000e840001987983 */ /* 0x000f280000300800 */
[----:B------:R-:W4:Y:S01]  /*4f0a0*/  LDL.LU R158, [R1+0xec0] ;  /* 0x000ec000019e7983 */ /* 0x000f220000300800 */
[----:B-1----:R-:W-:Y:S01]  /*4f0b0*/  SEL R5, RZ, 0x4, P0 ;  /* 0x00000004ff057807 */ /* 0x002fe20000000000 */
[----:B------:R-:W-:Y:S02]  /*4f0c0*/  IMAD.X R237, R237, 0x1, R3, P2 ;  /* 0x00000001eded7824 */ /* 0x000fe400010e0603 */
[----:B------:R-:W4:Y:S01]  /*4f0d0*/  LDL.LU R157, [R1+0xec4] ;  /* 0x000ec400019d7983 */ /* 0x000f220000300800 */
[----:B------:R-:W-:-:S02]  /*4f0e0*/  SEL R5, R5, RZ, !P1 ;  /* 0x000000ff05057207 */ /* 0x000fc40004800000 */
[----:B------:R-:W-:Y:S01]  /*4f0f0*/  IADD3 R222, P1, R222, R4, RZ ;  /* 0x00000004dede7210 */ /* 0x000fe20007f3e0ff */
[----:B------:R-:W0:Y:S01]  /*4f100*/  LDGDEPBAR ;  /* 0x00000000000079af */ /* 0x000e220000000000 */
[----:B------:R-:W-:Y:S01]  /*4f110*/  ISETP.NE.U32.AND P0, PT, R5, RZ, PT ;  /* 0x000000ff0500720c */ /* 0x000fe20003f05070 */
[----:B------:R-:W-:Y:S02]  /*4f120*/  IMAD.U32 R5, RZ, RZ, UR5 ;  /* 0x00000005ff057e24 */ /* 0x000fe4000f8e00ff */
[----:B------:R-:W-:Y:S01]  /*4f130*/  IMAD.X R221, R221, 0x1, R3, P1 ;  /* 0x00000001dddd7824 */ /* 0x000fe200008e0603 */
[----:B------:R-:W4:Y:S01]  /*4f140*/  LDL.LU R153, [R1+0xf04] ;  /* 0x000f040001997983 */ /* 0x000f220000300800 */
[----:B------:R-:W-:Y:S01]  /*4f150*/  IMAD.MOV.U32 R6, RZ, RZ, R222 ;  /* 0x000000ffff067224 */ /* 0x000fe200078e00de */
[----:B------:R-:W-:Y:S01]  /*4f160*/  IADD3 R5, R12, 0x100000, R5 ;  /* 0x001000000c057810 */ /* 0x000fe20007ffe005 */
[----:B------:R-:W-:Y:S01]  /*4f170*/  IMAD.MOV.U32 R7, RZ, RZ, R221 ;  /* 0x000000ffff077224 */ /* 0x000fe200078e00dd */
[----:B------:R-:W4:Y:S05]  /*4f180*/  LDL.LU R8, [R1+0xf44] ;  /* 0x000f440001087983 */ /* 0x000f2a0000300800 */
[----:B------:R1:W-:Y:S02]  /*4f190*/  LDGSTS.E [R5+-0x80000], desc[UR60][R6.64], P0 ;  /* 0x8000000006057fae */ /* 0x0003e4000812187c */
[----:B-1----:R-:W-:Y:S01]  /*4f1a0*/  MOV R6, R238 ;  /* 0x000000ee00067202 */ /* 0x002fe20000000f00 */
[----:B------:R-:W-:-:S05]  /*4f1b0*/  IMAD.MOV.U32 R7, RZ, RZ, R237 ;  /* 0x000000ffff077224 */ /* 0x000fca00078e00ed */
[----:B------:R1:W-:Y:S01]  /*4f1c0*/  LDGSTS.E [R5+-0x7fc00], desc[UR60][R6.64], P0 ;  /* 0x8040000006057fae */ /* 0x0003e2000812187c */
[----:B---3--:R-:W-:-:S05]  /*4f1d0*/  IADD3 R9, P1, R9, R4, RZ ;  /* 0x0000000409097210 */ /* 0x008fca0007f3e0ff */
[--C-:B--2---:R-:W-:Y:S01]  /*4f1e0*/  IMAD.X R156, R156, 0x1, R3.reuse, P1 ;  /* 0x000000019c9c7824 */ /* 0x104fe200008e0603 */
[----:B----4-:R-:W-:Y:S01]  /*4f1f0*/  IADD3 R151, P2, R151, R4, RZ ;  /* 0x0000000497977210 */ /* 0x010fe20007f5e0ff */
[----:B------:R-:W-:Y:S02]  /*4f200*/  STL [R1+0xe04], R9 ;  /* 0x000e040901007387 */ /* 0x000fe40000100800 */
[----:B-1----:R-:W-:Y:S02]  /*4f210*/  IMAD.MOV.U32 R7, RZ, RZ, R156 ;  /* 0x000000ffff077224 */ /* 0x002fe400078e009c */
[----:B------:R1:W-:Y:S01]  /*4f220*/  STL [R1+0xe00], R156 ;  /* 0x000e009c01007387 */ /* 0x0003e20000100800 */
[----:B------:R-:W-:-:S03]  /*4f230*/  IMAD.X R251, R251, 0x1, R3, P2 ;  /* 0x00000001fbfb7824 */ /* 0x000fc600010e0603 */
[----:B------:R2:W-:Y:S01]  /*4f240*/  STL [R1+0xe44], R151 ;  /* 0x000e449701007387 */ /* 0x0005e20000100800 */
[----:B------:R-:W-:-:S03]  /*4f250*/  IMAD.MOV.U32 R6, RZ, RZ, R9 ;  /* 0x000000ffff067224 */ /* 0x000fc600078e0009 */
[----:B-1----:R-:W3:Y:S04]  /*4f260*/  LDL.LU R156, [R1+0xf00] ;  /* 0x000f0000019c7983 */ /* 0x002ee80000300800 */
[----:B------:R-:W-:Y:S04]  /*4f270*/  STL [R1+0xe40], R251 ;  /* 0x000e40fb01007387 */ /* 0x000fe80000100800 */
[----:B------:R-:W4:Y:S01]  /*4f280*/  LDL.LU R9, [R1+0xf40] ;  /* 0x000f400001097983 */ /* 0x000f220000300800 */
[----:B------:R-:W-:-:S03]  /*4f290*/  IADD3 R152, P1, R152, R4, RZ ;  /* 0x0000000498987210 */ /* 0x000fc60007f3e0ff */
[----:B------:R1:W-:Y:S01]  /*4f2a0*/  LDGSTS.E [R5+-0x7f800], desc[UR60][R6.64], P0 ;  /* 0x8080000006057fae */ /* 0x0003e2000812187c */
[-C--:B------:R-:W-:Y:S01]  /*4f2b0*/  IADD3 R157, P2, R157, R4.reuse, RZ ;  /* 0x000000049d9d7210 */ /* 0x080fe20007f5e0ff */
[----:B------:R-:W-:Y:S02]  /*4f2c0*/  IMAD.X R235, R235, 0x1, R3, P1 ;  /* 0x00000001ebeb7824 */ /* 0x000fe400008e0603 */
[----:B-1----:R-:W-:Y:S01]  /*4f2d0*/  IMAD.MOV.U32 R6, RZ, RZ, R151 ;  /* 0x000000ffff067224 */ /* 0x002fe200078e0097 */
[----:B------:R-:W-:Y:S01]  /*4f2e0*/  MOV R7, R251 ;  /* 0x000000fb00077202 */ /* 0x000fe20000000f00 */
[----:B------:R-:W-:Y:S01]  /*4f2f0*/  IMAD.X R158, R158, 0x1, R3, P2 ;  /* 0x000000019e9e7824 */ /* 0x000fe200010e0603 */
[-C--:B------:R-:W-:Y:S01]  /*4f300*/  IADD3 R153, P1, R153, R4.reuse, RZ ;  /* 0x0000000499997210 */ /* 0x080fe20007f3e0ff */
[----:B--2---:R-:W2:Y:S04]  /*4f310*/  LDL.LU R151, [R1+0xf84] ;  /* 0x000f840001977983 */ /* 0x004ea80000300800 */
[----:B------:R1:W-:Y:S01]  /*4f320*/  LDGSTS.E [R5+-0x7f400], desc[UR60][R6.64], P0 ;  /* 0x80c0000006057fae */ /* 0x0003e2000812187c */
[----:B------:R-:W-:Y:S01]  /*4f330*/  IADD3 R8, P2, R8, R4, RZ ;  /* 0x0000000408087210 */ /* 0x000fe20007f5e0ff */
[----:B-1----:R-:W-:-:S02]  /*4f340*/  IMAD.MOV.U32 R6, RZ, RZ, R152 ;  /* 0x000000ffff067224 */ /* 0x002fc400078e0098 */
[----:B------:R-:W-:-:S05]  /*4f350*/  IMAD.MOV.U32 R7, RZ, RZ, R235 ;  /* 0x000000ffff077224 */ /* 0x000fca00078e00eb */
[----:B------:R1:W-:Y:S04]  /*4f360*/  LDGSTS.E [R5+-0x7f000], desc[UR60][R6.64], P0 ;  /* 0x8100000006057fae */ /* 0x0003e8000812187c */
[----:B------:R1:W-:Y:S02]  /*4f370*/  STL [R1+0xe84], R152 ;  /* 0x000e849801007387 */ /* 0x0003e40000100800 */
[----:B-1----:R-:W-:Y:S02]  /*4f380*/  IMAD.MOV.U32 R6, RZ, RZ, R157 ;  /* 0x000000ffff067224 */ /* 0x002fe400078e009d */
[----:B------:R-:W-:Y:S01]  /*4f390*/  IMAD.MOV.U32 R7, RZ, RZ, R158 ;  /* 0x000000ffff077224 */ /* 0x000fe200078e009e */
[----:B------:R-:W-:Y:S04]  /*4f3a0*/  STL [R1+0xe80], R235 ;  /* 0x000e80eb01007387 */ /* 0x000fe80000100800 */
[----:B------:R1:W-:Y:S04]  /*4f3b0*/  LDGSTS.E [R5+-0x7ec00], desc[UR60][R6.64], P0 ;  /* 0x8140000006057fae */ /* 0x0003e8000812187c */
[----:B------:R-:W-:Y:S04]  /*4f3c0*/  STL [R1+0xec4], R157 ;  /* 0x000ec49d01007387 */ /* 0x000fe80000100800 */
[----:B------:R-:W2:Y:S01]  /*4f3d0*/  LDL.LU R152, [R1+0xf80] ;  /* 0x000f800001987983 */ /* 0x000ea20000300800 */
[----:B-1----:R-:W-:-:S03]  /*4f3e0*/  IMAD.MOV.U32 R6, RZ, RZ, R153 ;  /* 0x000000ffff067224 */ /* 0x002fc600078e0099 */
[----:B------:R-:W-:Y:S04]  /*4f3f0*/  STL [R1+0xec0], R158 ;  /* 0x000ec09e01007387 */ /* 0x000fe80000100800 */
[----:B------:R-:W-:Y:S01]  /*4f400*/  STL [R1+0xf04], R153 ;  /* 0x000f049901007387 */ /* 0x000fe20000100800 */
[----:B---3--:R-:W-:-:S05]  /*4f410*/  IADD3.X R156, R156, R3, RZ, P1, !PT ;  /* 0x000000039c9c7210 */ /* 0x008fca0000ffe4ff */
[----:B------:R-:W-:Y:S02]  /*4f420*/  IMAD.MOV.U32 R7, RZ, RZ, R156 ;  /* 0x000000ffff077224 */ /* 0x000fe400078e009c */
[----:B----4-:R-:W-:Y:S01]  /*4f430*/  IMAD.X R9, R9, 0x1, R3, P2 ;  /* 0x0000000109097824 */ /* 0x010fe200010e0603 */
[----:B------:R-:W-:Y:S04]  /*4f440*/  STL [R1+0xf00], R156 ;  /* 0x000f009c01007387 */ /* 0x000fe80000100800 */
[----:B------:R-:W-:Y:S04]  /*4f450*/  STL [R1+0xf44], R8 ;  /* 0x000f440801007387 */ /* 0x000fe80000100800 */
[----:B------:R1:W-:Y:S04]  /*4f460*/  LDGSTS.E [R5+-0x7e800], desc[UR60][R6.64], P0 ;  /* 0x8180000006057fae */ /* 0x0003e8000812187c */
[----:B------:R3:W-:Y:S01]  /*4f470*/  STL [R1+0xf40], R9 ;  /* 0x000f400901007387 */ /* 0x0007e20000100800 */
[----:B-1----:R-:W-:-:S02]  /*4f480*/  IMAD.MOV.U32 R7, RZ, RZ, R9 ;  /* 0x000000ffff077224 */ /* 0x002fc400078e0009 */
[----:B------:R-:W-:Y:S01]  /*4f490*/  IMAD.MOV.U32 R6, RZ, RZ, R8 ;  /* 0x000000ffff067224 */ /* 0x000fe200078e0008 */
[----:B---3--:R-:W3:Y:S04]  /*4f4a0*/  LDL.LU R9, [R1+0xfc0] ;  /* 0x000fc00001097983 */ /* 0x008ee80000300800 */
[----:B------:R-:W4:Y:S01]  /*4f4b0*/  LDL.LU R8, [R1+0xfc4] ;  /* 0x000fc40001087983 */ /* 0x000f220000300800 */
[-C--:B------:R-:W-:Y:S02]  /*4f4c0*/  IADD3 R220, P2, R220, R4.reuse, RZ ;  /* 0x00000004dcdc7210 */ /* 0x080fe40007f5e0ff */
[----:B--2---:R-:W-:Y:S01]  /*4f4d0*/  IADD3 R151, P1, R151, R4, RZ ;  /* 0x0000000497977210 */ /* 0x004fe20007f3e0ff */
[----:B------:R1:W-:Y:S01]  /*4f4e0*/  LDGSTS.E [R5+-0x7e400], desc[UR60][R6.64], P0 ;  /* 0x81c0000006057fae */ /* 0x0003e2000812187c */
[----:B------:R-:W-:-:S02]  /*4f4f0*/  IADD3.X R219, R219, R3, RZ, P2, !PT ;  /* 0x00000003dbdb7210 */ /* 0x000fc400017fe4ff */
[----:B------:R-:W-:-:S05]  /*4f500*/  IADD3 R216, P2, R216, R4, RZ ;  /* 0x00000004d8d87210 */ /* 0x000fca0007f5e0ff */
[----:B------:R-:W-:Y:S01]  /*4f510*/  IMAD.X R215, R215, 0x1, R3, P2 ;  /* 0x00000001d7d77824 */ /* 0x000fe200010e0603 */
[----:B------:R-:W-:-:S05]  /*4f520*/  IADD3 R212, P2, R212, R4, RZ ;  /* 0x00000004d4d47210 */ /* 0x000fca0007f5e0ff */
[----:B------:R-:W-:Y:S01]  /*4f530*/  IMAD.X R211, R211, 0x1, R3, P2 ;  /* 0x00000001d3d37824 */ /* 0x000fe200010e0603 */
[----:B------:R2:W-:Y:S01]  /*4f540*/  STL [R1+0xf84], R151 ;  /* 0x000f849701007387 */ /* 0x0005e20000100800 */
[----:B-1----:R-:W-:Y:S02]  /*4f550*/  IMAD.MOV.U32 R6, RZ, RZ, R151 ;  /* 0x000000ffff067224 */ /* 0x002fe400078e0097 */
[----:B------:R-:W-:Y:S01]  /*4f560*/  IMAD.X R152, R152, 0x1, R3, P1 ;  /* 0x0000000198987824 */ /* 0x000fe200008e0603 */
[----:B------:R-:W-:-:S03]  /*4f570*/  IADD3 R218, P1, R218, R4, RZ ;  /* 0x00000004dada7210 */ /* 0x000fc60007f3e0ff */
[----:B------:R-:W-:Y:S01]  /*4f580*/  IMAD.MOV.U32 R7, RZ, RZ, R152 ;  /* 0x000000ffff077224 */ /* 0x000fe200078e0098 */
[----:B------:R1:W-:Y:S04]  /*4f590*/  STL [R1+0xf80], R152 ;  /* 0x000f809801007387 */ /* 0x0003e80000100800 */
[----:B--2---:R-:W2:Y:S01]  /*4f5a0*/  LDL.LU R151, [R1+0x1004] ;  /* 0x0010040001977983 */ /* 0x004ea20000300800 */
[----:B------:R-:W-:-:S03]  /*4f5b0*/  IMAD.X R217, R217, 0x1, R3, P1 ;  /* 0x00000001d9d97824 */ /* 0x000fc600008e0603 */
[----:B------:R1:W-:Y:S01]  /*4f5c0*/  LDGSTS.E [R5+-0x7e000], desc[UR60][R6.64], P0 ;  /* 0x8200000006057fae */ /* 0x0003e2000812187c */
[----:B------:R-:W-:Y:S01]  /*4f5d0*/  IADD3 R214, P1, R214, R4, RZ ;  /* 0x00000004d6d67210 */ /* 0x000fe20007f3e0ff */
[----:B-1----:R-:W-:Y:S02]  /*4f5e0*/  IMAD.MOV.U32 R6, RZ, RZ, R220 ;  /* 0x000000ffff067224 */ /* 0x002fe400078e00dc */
[----:B------:R-:W-:-:S05]  /*4f5f0*/  IMAD.MOV.U32 R7, RZ, RZ, R219 ;  /* 0x000000ffff077224 */ /* 0x000fca00078e00db */
[----:B------:R1:W-:Y:S01]  /*4f600*/  LDGSTS.E [R5+-0x7dc00], desc[UR60][R6.64], P0 ;  /* 0x8240000006057fae */ /* 0x0003e2000812187c */
[----:B------:R-:W-:Y:S01]  /*4f610*/  IMAD.X R213, R213, 0x1, R3, P1 ;  /* 0x00000001d5d57824 */ /* 0x000fe200008e0603 */
[----:B-1----:R-:W-:Y:S01]  /*4f620*/  MOV R6, R218 ;  /* 0x000000da00067202 */ /* 0x002fe20000000f00 */
[----:B------:R-:W-:-:S05]  /*4f630*/  IMAD.MOV.U32 R7, RZ, RZ, R217 ;  /* 0x000000ffff077224 */ /* 0x000fca00078e00d9 */
[----:B------:R1:W-:Y:S01]  /*4f640*/  LDGSTS.E [R5+-0x7d800], desc[UR60][R6.64], P0 ;  /* 0x8280000006057fae */ /* 0x0003e2000812187c */
[----:B------:R-:W-:Y:S01]  /*4f650*/  IADD3 R210, P1, R210, R4, RZ ;  /* 0x00000004d2d27210 */ /* 0x000fe20007f3e0ff */
[----:B-1----:R-:W-:Y:S02]  /*4f660*/  IMAD.MOV.U32 R6, RZ, RZ, R216 ;  /* 0x000000ffff067224 */ /* 0x002fe400078e00d8 */
[----:B------:R-:W-:-:S05]  /*4f670*/  IMAD.MOV.U32 R7, RZ, RZ, R215 ;  /* 0x000000ffff077224 */ /* 0x000fca00078e00d7 */
[----:B------:R1:W-:Y:S01]  /*4f680*/  LDGSTS.E [R5+-0x7d400], desc[UR60][R6.64], P0 ;  /* 0x82c0000006057fae */ /* 0x0003e2000812187c */
[----:B------:R-:W-:Y:S02]  /*4f690*/  IMAD.X R209, R209, 0x1, R3, P1 ;  /* 0x00000001d1d17824 */ /* 0x000fe400008e0603 */
[----:B-1----:R-:W-:Y:S01]  /*4f6a0*/  IMAD.MOV.U32 R6, RZ, RZ, R214 ;  /* 0x000000ffff067224 */ /* 0x002fe200078e00d6 */
[----:B------:R-:W-:-:S05]  /*4f6b0*/  MOV R7, R213 ;  /* 0x000000d500077202 */ /* 0x000fca0000000f00 */
[----:B------:R1:W-:Y:S02]  /*4f6c0*/  LDGSTS.E [R5+-0x7d000], desc[UR60][R6.64], P0 ;  /* 0x8300000006057fae */ /* 0x0003e4000812187c */
[----:B-1----:R-:W-:Y:S02]  /*4f6d0*/  IMAD.MOV.U32 R6, RZ, RZ, R212 ;  /* 0x000000ffff067224 */ /* 0x002fe400078e00d4 */
[----:B------:R-:W-:-:S05]  /*4f6e0*/  IMAD.MOV.U32 R7, RZ, RZ, R211 ;  /* 0x000000ffff077224 */ /* 0x000fca00078e00d3 */
[----:B------:R1:W-:Y:S02]  /*4f6f0*/  LDGSTS.E [R5+-0x7cc00], desc[UR60][R6.64], P0 ;  /* 0x8340000006057fae */ /* 0x0003e4000812187c */
[----:B-1----:R-:W-:Y:S02]  /*4f700*/  IMAD.MOV.U32 R6, RZ, RZ, R210 ;  /* 0x000000ffff067224 */ /* 0x002fe400078e00d2 */
[----:B------:R-:W-:-:S05]  /*4f710*/  IMAD.MOV.U32 R7, RZ, RZ, R209 ;  /* 0x000000ffff077224 */ /* 0x000fca00078e00d1 */
[----:B------:R1:W-:Y:S01]  /*4f720*/  LDGSTS.E [R5+-0x7c800], desc[UR60][R6.64], P0 ;  /* 0x8380000006057fae */ /* 0x0003e2000812187c */
[----:B----4-:R-:W-:-:S05]  /*4f730*/  IADD3 R8, P2, R8, R4, RZ ;  /* 0x0000000408087210 */ /* 0x010fca0007f5e0ff */
[----:B---3--:R-:W-:Y:S01]  /*4f740*/  IMAD.X R9, R9, 0x1, R3, P2 ;  /* 0x0000000109097824 */ /* 0x008fe200010e0603 */
[----:B------:R-:W-:Y:S04]  /*4f750*/  STL [R1+0xfc4], R8 ;  /* 0x000fc40801007387 */ /* 0x000fe80000100800 */
[----:B------:R3:W-:Y:S04]  /*4f760*/  STL [R1+0xfc0], R9 ;  /* 0x000fc00901007387 */ /* 0x0007e80000100800 */
[----:B------:R-:W4:Y:S01]  /*4f770*/  LDL.LU R152, [R1+0x1000] ;  /* 0x0010000001987983 */ /* 0x000f220000300800 */
[----:B-1----:R-:W-:Y:S01]  /*4f780*/  IMAD.MOV.U32 R7, RZ, RZ, R9 ;  /* 0x000000ffff077224 */ /* 0x002fe200078e0009 */
[----:B------:R-:W-:-:S02]  /*4f790*/  MOV R6, R8 ;  /* 0x0000000800067202 */ /* 0x000fc40000000f00 */
[----:B---3--:R-:W3:Y:S04]  /*4f7a0*/  LDL.LU R9, [R1+0x1040] ;  /* 0x0010400001097983 */ /* 0x008ee80000300800 */
[----:B------:R-:W3:Y:S01]  /*4f7b0*/  LDL.LU R8, [R1+0x1044] ;  /* 0x0010440001087983 */ /* 0x000ee20000300800 */
[-C--:B------:R-:W-:Y:S02]  /*4f7c0*/  IADD3 R208, P1, R208, R4.reuse, RZ ;  /* 0x00000004d0d07210 */ /* 0x080fe40007f3e0ff */
[----:B------:R-:W-:Y:S01]  /*4f7d0*/  IADD3 R206, P2, R206, R4, RZ ;  /* 0x00000004cece7210 */ /* 0x000fe20007f5e0ff */
[----:B------:R1:W-:Y:S02]  /*4f7e0*/  LDGSTS.E [R5+-0x7c400], desc[UR60][R6.64], P0 ;  /* 0x83c0000006057fae */ /* 0x0003e4000812187c */
[----:B------:R-:W-:-:S02]  /*4f7f0*/  IMAD.X R207, R207, 0x1, R3, P1 ;  /* 0x00000001cfcf7824 */ /* 0x000fc400008e0603 */
[----:B------:R-:W-:Y:S01]  /*4f800*/  IMAD.X R205, R205, 0x1, R3, P2 ;  /* 0x00000001cdcd7824 */ /* 0x000fe200010e0603 */
[-C--:B------:R-:W-:Y:S01]  /*4f810*/  IADD3 R204, P1, R204, R4.reuse, RZ ;  /* 0x00000004cccc7210 */ /* 0x080fe20007f3e0ff */
[----:B-1----:R-:W-:Y:S02]  /*4f820*/  IMAD.MOV.U32 R6, RZ, RZ, R208 ;  /* 0x000000ffff067224 */ /* 0x002fe400078e00d0 */
[----:B------:R-:W-:Y:S01]  /*4f830*/  IMAD.MOV.U32 R7, RZ, RZ, R207 ;  /* 0x000000ffff077224 */ /* 0x000fe200078e00cf */
[----:B------:R-:W-:Y:S01]  /*4f840*/  IADD3 R202, P2, R202, R4, RZ ;  /* 0x00000004caca7210 */ /* 0x000fe20007f5e0ff */
[----:B------:R-:W-:-:S03]  /*4f850*/  IMAD.X R203, R203, 0x1, R3, P1 ;  /* 0x00000001cbcb7824 */ /* 0x000fc600008e0603 */
[----:B------:R1:W-:Y:S01]  /*4f860*/  LDGSTS.E [R5+-0x7c000], desc[UR60][R6.64], P0 ;  /* 0x8400000006057fae */ /* 0x0003e2000812187c */
[----:B------:R-:W-:Y:S01]  /*4f870*/  IMAD.X R201, R201, 0x1, R3, P2 ;  /* 0x00000001c9c97824 */ /* 0x000fe200010e0603 */
[----:B------:R-:W-:Y:S01]  /*4f880*/  IADD3 R200, P1, R200, R4, RZ ;  /* 0x00000004c8c87210 */ /* 0x000fe20007f3e0ff */
[----:B-1----:R-:W-:Y:S01]  /*4f890*/  IMAD.MOV.U32 R6, RZ, RZ, R206 ;  /* 0x000000ffff067224 */ /* 0x002fe200078e00ce */
[----:B------:R-:W-:-:S05]  /*4f8a0*/  MOV R7, R205 ;  /* 0x000000cd00077202 */ /* 0x000fca0000000f00 */
[----:B------:R1:W-:Y:S01]  /*4f8b0*/  LDGSTS.E [R5+-0x7bc00], desc[UR60][R6.64], P0 ;  /* 0x8440000006057fae */ /* 0x0003e2000812187c */
[----:B------:R-:W-:Y:S02]  /*4f8c0*/  IADD3.X R199, R199, R3, RZ, P1, !PT ;  /* 0x00000003c7c77210 */ /* 0x000fe40000ffe4ff */
[----:B------:R-:W-:Y:S01]  /*4f8d0*/  IADD3 R198, P2, R198, R4, RZ ;  /* 0x00000004c6c67210 */ /* 0x000fe20007f5e0ff */
[----:B-1----:R-:W-:Y:S02]  /*4f8e0*/  IMAD.MOV.U32 R6, RZ, RZ, R204 ;  /* 0x000000ffff067224 */ /* 0x002fe400078e00cc */
[----:B------:R-:W-:-:S05]  /*4f8f0*/  IMAD.MOV.U32 R7, RZ, RZ, R203 ;  /* 0x000000ffff077224 */ /* 0x000fca00078e00cb */
[----:B------:R1:W-:Y:S01]  /*4f900*/  LDGSTS.E [R5+-0x7b800], desc[UR60][R6.64], P0 ;  /* 0x8480000006057fae */ /* 0x0003e2000812187c */
[----:B------:R-:W-:Y:S01]  /*4f910*/  IMAD.X R197, R197, 0x1, R3, P2 ;  /* 0x00000001c5c57824 */ /* 0x000fe200010e0603 */
[----:B------:R-:W-:Y:S01]  /*4f920*/  IADD3 R196, P1, R196, R4, RZ ;  /* 0x00000004c4c47210 */ /* 0x000fe20007f3e0ff */
[----:B-1----:R-:W-:Y:S02]  /*4f930*/  IMAD.MOV.U32 R6, RZ, RZ, R202 ;  /* 0x000000ffff067224 */ /* 0x002fe400078e00ca */
[----:B------:R-:W-:-:S05]  /*4f940*/  IMAD.MOV.U32 R7, RZ, RZ, R201 ;  /* 0x000000ffff077224 */ /* 0x000fca00078e00c9 */
[----:B------:R1:W-:Y:S01]  /*4f950*/  LDGSTS.E [R5+-0x7b400], desc[UR60][R6.64], P0 ;  /* 0x84c0000006057fae */ /* 0x0003e2000812187c */
[----:B------:R-:W-:Y:S01]  /*4f960*/  IMAD.X R195, R195, 0x1, R3, P1 ;  /* 0x00000001c3c37824 */ /* 0x000fe200008e0603 */
[----:B--2---:R-:W-:Y:S01]  /*4f970*/  IADD3 R151, P2, R151, R4, RZ ;  /* 0x0000000497977210 */ /* 0x004fe20007f5e0ff */
[----:B-1----:R-:W-:Y:S02]  /*4f980*/  IMAD.MOV.U32 R6, RZ, RZ, R200 ;  /* 0x000000ffff067224 */ /* 0x002fe400078e00c8 */
[----:B------:R-:W-:-:S05]  /*4f990*/  IMAD.MOV.U32 R7, RZ, RZ, R199 ;  /* 0x000000ffff077224 */ /* 0x000fca00078e00c7 */
[----:B------:R1:W-:Y:S01]  /*4f9a0*/  LDGSTS.E [R5+-0x7b000], desc[UR60][R6.64], P0 ;  /* 0x8500000006057fae */ /* 0x0003e2000812187c */
[----:B------:R-:W-:Y:S01]  /*4f9b0*/  IADD3 R194, P1, R194, R4, RZ ;  /* 0x00000004c2c27210 */ /* 0x000fe20007f3e0ff */
[----:B-1----:R-:W-:Y:S02]  /*4f9c0*/  IMAD.MOV.U32 R6, RZ, RZ, R198 ;  /* 0x000000ffff067224 */ /* 0x002fe400078e00c6 */
[----:B------:R-:W-:-:S05]  /*4f9d0*/  IMAD.MOV.U32 R7, RZ, RZ, R197 ;  /* 0x000000ffff077224 */ /* 0x000fca00078e00c5 */
[----:B------:R1:W-:Y:S01]  /*4f9e0*/  LDGSTS.E [R5+-0x7ac00], desc[UR60][R6.64], P0 ;  /* 0x8540000006057fae */ /* 0x0003e2000812187c */
[----:B------:R-:W-:Y:S02]  /*4f9f0*/  IMAD.X R193, R193, 0x1, R3, P1 ;  /* 0x00000001c1c17824 */ /* 0x000fe400008e0603 */
[----:B-1----:R-:W-:Y:S02]  /*4fa00*/  IMAD.MOV.U32 R6, RZ, RZ, R196 ;  /* 0x000000ffff067224 */ /* 0x002fe400078e00c4 */
[----:B------:R-:W-:-:S05]  /*4fa10*/  IMAD.MOV.U32 R7, RZ, RZ, R195 ;  /* 0x000000ffff077224 */ /* 0x000fca00078e00c3 */
[----:B------:R1:W-:Y:S01]  /*4fa20*/  LDGSTS.E [R5+-0x7a800], desc[UR60][R6.64], P0 ;  /* 0x8580000006057fae */ /* 0x0003e2000812187c */
[----:B------:R-:W-:Y:S01]  /*4fa30*/  IADD3 R190, P1, R190, R4, RZ ;  /* 0x00000004bebe7210 */ /* 0x000fe20007f3e0ff */
[----:B-1----:R-:W-:-:S04]  /*4fa40*/  IMAD.MOV.U32 R6, RZ, RZ, R151 ;  /* 0x000000ffff067224 */ /* 0x002fc800078e0097 */
[----:B------:R-:W-:Y:S01]  /*4fa50*/  IMAD.X R189, R189, 0x1, R3, P1 ;  /* 0x00000001bdbd7824 */ /* 0x000fe200008e0603 */
[----:B------:R-:W-:-:S05]  /*4fa60*/  IADD3 R186, P1, R186, R4, RZ ;  /* 0x00000004baba7210 */ /* 0x000fca0007f3e0ff */
[--C-:B------:R-:W-:Y:S01]  /*4fa70*/  IMAD.X R185, R185, 0x1, R3.reuse, P1 ;  /* 0x00000001b9b97824 */ /* 0x100fe200008e0603 */
[-C--:B------:R-:W-:Y:S01]  /*4fa80*/  IADD3 R182, P1, R182, R4.reuse, RZ ;  /* 0x00000004b6b67210 */ /* 0x080fe20007f3e0ff */
[----:B------:R1:W-:Y:S04]  /*4fa90*/  STL [R1+0x1004], R151 ;  /* 0x0010049701007387 */ /* 0x0003e80000100800 */
[----:B------:R-:W-:Y:S01]  /*4faa0*/  IMAD.X R181, R181, 0x1, R3, P1 ;  /* 0x00000001b5b57824 */ /* 0x000fe200008e0603 */
[----:B----4-:R-:W-:Y:S02]  /*4fab0*/  IADD3.X R152, R152, R3, RZ, P2, !PT ;  /* 0x0000000398987210 */ /* 0x010fe400017fe4ff */
[----:B------:R-:W-:-:S03]  /*4fac0*/  IADD3 R192, P2, R192, R4, RZ ;  /* 0x00000004c0c07210 */ /* 0x000fc60007f5e0ff */
[----:B------:R-:W-:Y:S02]  /*4fad0*/  IMAD.MOV.U32 R7, RZ, RZ, R152 ;  /* 0x000000ffff077224 */ /* 0x000fe400078e0098 */
[----:B------:R-:W-:-:S03]  /*4fae0*/  IMAD.X R191, R191, 0x1, R3, P2 ;  /* 0x00000001bfbf7824 */ /* 0x000fc600010e0603 */
[----:B------:R2:W-:Y:S01]  /*4faf0*/  LDGSTS.E [R5+-0x7a400], desc[UR60][R6.64], P0 ;  /* 0x85c0000006057fae */ /* 0x0005e2000812187c */
[----:B------:R-:W-:Y:S02]  /*4fb00*/  IADD3 R188, P2, R188, R4, RZ ;  /* 0x00000004bcbc7210 */ /* 0x000fe40007f5e0ff */
[----:B--2---:R-:W-:Y:S01]  /*4fb10*/  MOV R6, R194 ;  /* 0x000000c200067202 */ /* 0x004fe20000000f00 */
[----:B------:R-:W-:-:S05]  /*4fb20*/  IMAD.MOV.U32 R7, RZ, RZ, R193 ;  /* 0x000000ffff077224 */ /* 0x000fca00078e00c1 */
[----:B------:R2:W-:Y:S01]  /*4fb30*/  LDGSTS.E [R5+-0x7a000], desc[UR60][R6.64], P0 ;  /* 0x8600000006057fae */ /* 0x0005e2000812187c */
[----:B------:R-:W-:Y:S02]  /*4fb40*/  IMAD.X R187, R187, 0x1, R3, P2 ;  /* 0x00000001bbbb7824 */ /* 0x000fe400010e0603 */
[----:B--2---:R-:W-:Y:S02]  /*4fb50*/  IMAD.MOV.U32 R6, RZ, RZ, R192 ;  /* 0x000000ffff067224 */ /* 0x004fe400078e00c0 */
[----:B------:R-:W-:-:S05]  /*4fb60*/  IMAD.MOV.U32 R7, RZ, RZ, R191 ;  /* 0x000000ffff077224 */ /* 0x000fca00078e00bf */
[----:B------:R2:W-:Y:S01]  /*4fb70*/  LDGSTS.E [R5+-0x79c00], desc[UR60][R6.64], P0 ;  /* 0x8640000006057fae */ /* 0x0005e2000812187c */
[----:B------:R-:W-:Y:S01]  /*4fb80*/  IADD3 R184, P2, R184, R4, RZ ;  /* 0x00000004b8b87210 */ /* 0x000fe20007f5e0ff */
[----:B--2---:R-:W-:Y:S01]  /*4fb90*/  IMAD.MOV.U32 R6, RZ, RZ, R190 ;  /* 0x000000ffff067224 */ /* 0x004fe200078e00be */
[----:B------:R-:W-:-:S05]  /*4fba0*/  MOV R7, R189 ;  /* 0x000000bd00077202 */ /* 0x000fca0000000f00 */
[----:B------:R2:W-:Y:S01]  /*4fbb0*/  LDGSTS.E [R5+-0x79800], desc[UR60][R6.64], P0 ;  /* 0x8680000006057fae */ /* 0x0005e2000812187c */
[----:B------:R-:W-:Y:S01]  /*4fbc0*/  IMAD.X R183, R183, 0x1, R3, P2 ;  /* 0x00000001b7b77824 */ /* 0x000fe200010e0603 */
[----:B---3--:R-:W-:Y:S01]  /*4fbd0*/  IADD3 R8, P2, R8, R4, RZ ;  /* 0x0000000408087210 */ /* 0x008fe20007f5e0ff */
[----:B--2---:R-:W-:Y:S02]  /*4fbe0*/  IMAD.MOV.U32 R6, RZ, RZ, R188 ;  /* 0x000000ffff067224 */ /* 0x004fe400078e00bc */
[----:B------:R-:W-:-:S05]  /*4fbf0*/  IMAD.MOV.U32 R7, RZ, RZ, R187 ;  /* 0x000000ffff077224 */ /* 0x000fca00078e00bb */
[----:B------:R2:W-:Y:S01]  /*4fc00*/  LDGSTS.E [R5+-0x79400], desc[UR60][R6.64], P0 ;  /* 0x86c0000006057fae */ /* 0x0005e2000812187c */
[----:B------:R-:W-:Y:S02]  /*4fc10*/  IMAD.X R9, R9, 0x1, R3, P2 ;  /* 0x0000000109097824 */ /* 0x000fe400010e0603 */
[----:B--2---:R-:W-:Y:S02]  /*4fc20*/  IMAD.MOV.U32 R6, RZ, RZ, R186 ;  /* 0x000000ffff067224 */ /* 0x004fe400078e00ba */
[----:B------:R-:W-:-:S05]  /*4fc30*/  IMAD.MOV.U32 R7, RZ, RZ, R185 ;  /* 0x000000ffff077224 */ /* 0x000fca00078e00b9 */
[----:B------:R2:W-:Y:S04]  /*4fc40*/  LDGSTS.E [R5+-0x79000], desc[UR60][R6.64], P0 ;  /* 0x8700000006057fae */ /* 0x0005e8000812187c */
[----:B------:R-:W-:Y:S01]  /*4fc50*/  STL [R1+0x1000], R152 ;  /* 0x0010009801007387 */ /* 0x000fe20000100800 */
[----:B--2---:R-:W-:Y:S01]  /*4fc60*/  MOV R6, R184 ;  /* 0x000000b800067202 */ /* 0x004fe20000000f00 */
[----:B------:R-:W-:Y:S02]  /*4fc70*/  IMAD.MOV.U32 R7, RZ, RZ, R183 ;  /* 0x000000ffff077224 */ /* 0x000fe400078e00b7 */
[----:B------:R2:W-:Y:S04]  /*4fc80*/  STL [R1+0x1044], R8 ;  /* 0x0010440801007387 */ /* 0x0005e80000100800 */
[----:B------:R3:W-:Y:S04]  /*4fc90*/  LDGSTS.E [R5+-0x78c00], desc[UR60][R6.64], P0 ;  /* 0x8740000006057fae */ /* 0x0007e8000812187c */
[----:B------:R4:W-:Y:S04]  /*4fca0*/  STL [R1+0x1040], R9 ;  /* 0x0010400901007387 */ /* 0x0009e80000100800 */
[----:B------:R-:W4:Y:S01]  /*4fcb0*/  LDL.LU R156, [R1+0xe08] ;  /* 0x000e0800019c7983 */ /* 0x000f220000300800 */
[----:B---3--:R-:W-:-:S03]  /*4fcc0*/  IMAD.MOV.U32 R6, RZ, RZ, R182 ;  /* 0x000000ffff067224 */ /* 0x008fc600078e00b6 */
[----:B------:R-:W3:Y:S01]  /*4fcd0*/  LDL.LU R153, [R1+0xe0c] ;  /* 0x000e0c0001997983 */ /* 0x000ee20000300800 */
[----:B------:R-:W-:-:S03]  /*4fce0*/  IMAD.MOV.U32 R7, RZ, RZ, R181 ;  /* 0x000000ffff077224 */ /* 0x000fc600078e00b5 */
[----:B-1----:R-:W3:Y:S04]  /*4fcf0*/  LDL.LU R151, [R1+0xe48] ;  /* 0x000e480001977983 */ /* 0x002ee80000300800 */
[----:B------:R1:W-:Y:S02]  /*4fd00*/  LDGSTS.E [R5+-0x78800], desc[UR60][R6.64], P0 ;  /* 0x8780000006057fae */ /* 0x0003e4000812187c */
[----:B-1----:R-:W-:Y:S02]  /*4fd10*/  IMAD.MOV.U32 R6, RZ, RZ, R8 ;  /* 0x000000ffff067224 */ /* 0x002fe400078e0008 */
[----:B--2---:R-:W2:Y:S01]  /*4fd20*/  LDL.LU R8, [R1+0xe4c] ;  /* 0x000e4c0001087983 */ /* 0x004ea20000300800 */
[----:B------:R-:W-:-:S03]  /*4fd30*/  MOV R7, R9 ;  /* 0x0000000900077202 */ /* 0x000fc60000000f00 */
[----:B------:R-:W2:Y:S04]  /*4fd40*/  LDL.LU R152, [R1+0xe88] ;  /* 0x000e880001987983 */ /* 0x000ea80000300800 */
[----:B----4-:R-:W4:Y:S04]  /*4fd50*/  LDL.LU R9, [R1+0xe8c] ;  /* 0x000e8c0001097983 */ /* 0x010f280000300800 */
[----:B------:R-:W4:Y:S04]  /*4fd60*/  LDL.LU R251, [R1+0xec8] ;  /* 0x000ec80001fb7983 */ /* 0x000f280000300800 */
[----:B------:R-:W4:Y:S01]  /*4fd70*/  LDL.LU R235, [R1+0xecc] ;  /* 0x000ecc0001eb7983 */ /* 0x000f220000300800 */
[----:B------:R-:W-:-:S03]  /*4fd80*/  IADD3 R224, P1, R224, R4, RZ ;  /* 0x00000004e0e07210 */ /* 0x000fc60007f3e0ff */
[----:B------:R1:W-:Y:S01]  /*4fd90*/  LDGSTS.E [R5+-0x78400], desc[UR60][R6.64], P0 ;  /* 0x87c0000006057fae */ /* 0x0003e2000812187c */
[----:B------:R-:W-:Y:S01]  /*4fda0*/  IADD3 R240, P2, R240, R4, RZ ;  /* 0x00000004f0f07210 */ /* 0x000fe20007f5e0ff */
[----:B------:R-:W-:Y:S02]  /*4fdb0*/  IMAD.X R223, R223, 0x1, R3, P1 ;  /* 0x00000001dfdf7824 */ /* 0x000fe400008e0603 */
[----:B-1----:R-:W-:Y:S01]  /*4fdc0*/  IMAD.U32 R5, RZ, RZ, UR5 ;  /* 0x00000005ff057e24 */ /* 0x002fe2000f8e00ff */
[----:B------:R-:W-:Y:S01]  /*4fdd0*/  LOP3.LUT R6, R12, 0x10, RZ, 0x3c, !PT ;  /* 0x000000100c067812 */ /* 0x000fe200078e3cff */
[----:B------:R-:W-:-:S03]  /*4fde0*/  IMAD.MOV.U32 R7, RZ, RZ, R223 ;  /* 0x000000ffff077224 */ /* 0x000fc600078e00df */
[----:B------:R-:W-:Y:S01]  /*4fdf0*/  IADD3 R5, R6, 0x100000, R5 ;  /* 0x0010000006057810 */ /* 0x000fe20007ffe005 */
[----:B------:R-:W-:Y:S02]  /*4fe00*/  IMAD.MOV.U32 R6, RZ, RZ, R224 ;  /* 0x000000ffff067224 */ /* 0x000fe400078e00e0 */
[----:B------:R-:W-:-:S03]  /*4fe10*/  IMAD.X R239, R239, 0x1, R3, P2 ;  /* 0x00000001efef7824 */ /* 0x000fc600010e0603 */
[----:B------:R1:W-:Y:S02]  /*4fe20*/  LDGSTS.E [R5+-0x7ff80], desc[UR60][R6.64], P0 ;  /* 0x8008000006057fae */ /* 0x0003e4000812187c */
[----:B-1----:R-:W-:Y:S01]  /*4fe30*/  IMAD.MOV.U32 R6, RZ, RZ, R240 ;  /* 0x000000ffff067224 */ /* 0x002fe200078e00f0 */
[----:B------:R-:W-:-:S05]  /*4fe40*/  MOV R7, R239 ;  /* 0x000000ef00077202 */ /* 0x000fca0000000f00 */
[----:B------:R1:W-:Y:S01]  /*4fe50*/  LDGSTS.E [R5+-0x7fb80], desc[UR60][R6.64], P0 ;  /* 0x8048000006057fae */ /* 0x0003e2000812187c */
[----:B---3--:R-:W-:-:S05]  /*4fe60*/  IADD3 R153, P1, R153, R4, RZ ;  /* 0x0000000499997210 */ /* 0x008fca0007f3e0ff */
[----:B------:R-:W-:Y:S01]  /*4fe70*/  IMAD.X R156, R156, 0x1, R3, P1 ;  /* 0x000000019c9c7824 */ /* 0x000fe200008e0603 */
[----:B------:R3:W-:Y:S04]  /*4fe80*/  STL [R1+0xe0c], R153 ;  /* 0x000e0c9901007387 */ /* 0x0007e80000100800 */
[----:B------:R3:W-:Y:S01]  /*4fe90*/  STL [R1+0xe08], R156 ;  /* 0x000e089c01007387 */ /* 0x0007e20000100800 */
[----:B-1----:R-:W-:Y:S01]  /*4fea0*/  IMAD.MOV.U32 R6, RZ, RZ, R153 ;  /* 0x000000ffff067224 */ /* 0x002fe200078e0099 */
[----:B--2---:R-:W-:-:S05]  /*4feb0*/  IADD3 R8, P2, R8, R4, RZ ;  /* 0x0000000408087210 */ /* 0x004fca0007f5e0ff */
[----:B------:R-:W-:Y:S01]  /*4fec0*/  IMAD.X R151, R151, 0x1, R3, P2 ;  /* 0x0000000197977824 */ /* 0x000fe200010e0603 */
[----:B------:R-:W-:Y:S04]  /*4fed0*/  STL [R1+0xe4c], R8 ;  /* 0x000e4c0801007387 */ /* 0x000fe80000100800 */
[----:B------:R-:W2:Y:S01]  /*4fee0*/  LDL.LU R157, [R1+0xf0c] ;  /* 0x000f0c00019d7983 */ /* 0x000ea20000300800 */
[----:B------:R-:W-:-:S03]  /*4fef0*/  IMAD.MOV.U32 R7, RZ, RZ, R156 ;  /* 0x000000ffff077224 */ /* 0x000fc600078e009c */
[----:B------:R1:W-:Y:S01]  /*4ff00*/  STL [R1+0xe48], R151 ;  /* 0x000e489701007387 */ /* 0x0003e20000100800 */
[----:B----4-:R-:W-:-:S03]  /*4ff10*/  IADD3 R9, P1, R9, R4, RZ ;  /* 0x0000000409097210 */ /* 0x010fc60007f3e0ff */
[----:B---3--:R-:W3:Y:S04]  /*4ff20*/  LDL.LU R153, [R1+0xf4c] ;  /* 0x000f4c0001997983 */ /* 0x008ee80000300800 */
[----:B------:R-:W4:Y:S01]  /*4ff30*/  LDL.LU R158, [R1+0xf08] ;  /* 0x000f0800019e7983 */ /* 0x000f220000300800 */
[----:B------:R-:W-:Y:S02]  /*4ff40*/  IADD3 R235, P2, R235, R4, RZ ;  /* 0x00000004ebeb7210 */ /* 0x000fe40007f5e0ff */
[----:B------:R-:W-:Y:S01]  /*4ff50*/  IADD3.X R152, R152, R3, RZ, P1, !PT ;  /* 0x0000000398987210 */ /* 0x000fe20000ffe4ff */
[----:B------:R1:W-:Y:S04]  /*4ff60*/  LDGSTS.E [R5+-0x7f780], desc[UR60][R6.64], P0 ;  /* 0x8088000006057fae */ /* 0x0003e8000812187c */
[----:B------:R-:W4:Y:S01]  /*4ff70*/  LDL.LU R156, [R1+0xf48] ;  /* 0x000f4800019c7983 */ /* 0x000f220000300800 */
[----:B------:R-:W-:-:S02]  /*4ff80*/  IMAD.X R251, R251, 0x1, R3, P2 ;  /* 0x00000001fbfb7824 */ /* 0x000fc400010e0603 */
[----:B-1----:R-:W-:Y:S02]  /*4ff90*/  IMAD.MOV.U32 R6, RZ, RZ, R8 ;  /* 0x000000ffff067224 */ /* 0x002fe400078e0008 */
[----:B------:R-:W-:Y:S02]  /*4ffa0*/  IMAD.MOV.U32 R7, RZ, RZ, R151 ;  /* 0x000000ffff077224 */ /* 0x000fe400078e0097 */
[----:B------:R-:W4:Y:S04]  /*4ffb0*/  LDL.LU R151, [R1+0xf8c] ;  /* 0x000f8c0001977983 */ /* 0x000f280000300800 */
[----:B------:R-:W4:Y:S04]  /*4ffc0*/  LDL.LU R8, [R1+0xfcc] ;  /* 0x000fcc0001087983 */ /* 0x000f280000300800 */
[----:B------:R-:W-:Y:S04]  /*4ffd0*/  STL [R1+0xe8c], R9 ;  /* 0x000e8c0901007387 */ /* 0x000fe80000100800 */
[----:B------:R1:W-:Y:S04]  /*4ffe0*/  LDGSTS.E [R5+-0x7f380], desc[UR60][R6.64], P0 ;  /* 0x80c8000006057fae */ /* 0x0003e8000812187c */
[----:B------:R1:W-:Y:S04]  /*4fff0*/  STL [R1+0xe88], R152 ;  /* 0x000e889801007387 */ /* 0x0003e80000100800 */
[----:B------:R-:W-:Y:S01]  /*50000*/  STL [R1+0xecc], R235 ;  /* 0x000ecceb01007387 */ /* 0x000fe20000100800 */
[----:B-1----:R-:W-:-:S03]  /*50010*/  IMAD.MOV.U32 R7, RZ, RZ, R152 ;  /* 0x000000ffff077224 */ /* 0x002fc600078e0098 */
[----:B------:R-:W4:Y:S01]  /*50020*/  LDL.LU R152, [R1+0xf88] ;  /* 0x000f880001987983 */ /* 0x000f220000300800 */
[----:B------:R-:W-:-:S03]  /*50030*/  IMAD.MOV.U32 R6, RZ, RZ, R9 ;  /* 0x000000ffff067224 */ /* 0x000fc600078e0009 */
[----:B------:R1:W-:Y:S04]  /*50040*/  STL [R1+0xec8], R251 ;  /* 0x000ec8fb01007387 */ /* 0x0003e80000100800 */
[----:B------:R-:W4:Y:S04]  /*50050*/  LDL.LU R9, [R1+0xfc8] ;  /* 0x000fc80001097983 */ /* 0x000f280000300800 */
[----:B------:R1:W-:Y:S02]  /*50060*/  LDGSTS.E [R5+-0x7ef80], desc[UR60][R6.64], P0 ;  /* 0x8108000006057fae */ /* 0x0003e4000812187c */
[----:B-1----:R-:W-:-:S02]  /*50070*/  IMAD.MOV.U32 R6, RZ, RZ, R235 ;  /* 0x000000ffff067224 */ /* 0x002fc400078e00eb */
[----:B------:R-:W-:-:S05]  /*50080*/  IMAD.MOV.U32 R7, RZ, RZ, R251 ;  /* 0x000000ffff077224 */ /* 0x000fca00078e00fb */
[----:B------:R1:W-:Y:S01]  /*50090*/  LDGSTS.E [R5+-0x7eb80], desc[UR60][R6.64], P0 ;  /* 0x8148000006057fae */ /* 0x0003e2000812187c */
[----:B--2---:R-:W-:-:S05]  /*500a0*/  IADD3 R157, P1, R157, R4, RZ ;  /* 0x000000049d9d7210 */ /* 0x004fca0007f3e0ff */
[----:B-1----:R-:W-:Y:S01]  /*500b0*/  IMAD.MOV.U32 R6, RZ, RZ, R157 ;  /* 0x000000ffff067224 */ /* 0x002fe200078e009d */
[----:B---3--:R-:W-:Y:S01]  /*500c0*/  IADD3 R153, P2, R153, R4, RZ ;  /* 0x0000000499997210 */ /* 0x008fe20007f5e0ff */
[----:B----4-:R-:W-:-:S04]  /*500d0*/  IMAD.X R158, R158, 0x1, R3, P1 ;  /* 0x000000019e9e7824 */ /* 0x010fc800008e0603 */
[----:B------:R-:W-:Y:S01]  /*500e0*/  IMAD.MOV.U32 R7, RZ, RZ, R158 ;  /* 0x000000ffff077224 */ /* 0x000fe200078e009e */
[----:B------:R-:W-:-:S04]  /*500f0*/  IADD3.X R156, R156, R3, RZ, P2, !PT ;  /* 0x000000039c9c7210 */ /* 0x000fc800017fe4ff */
[----:B------:R1:W-:Y:S04]  /*50100*/  LDGSTS.E [R5+-0x7e780], desc[UR60][R6.64], P0 ;  /* 0x8188000006057fae */ /* 0x0003e8000812187c */
[----:B------:R2:W-:Y:S01]  /*50110*/  STL [R1+0xf0c], R157 ;  /* 0x000f0c9d01007387 */ /* 0x0005e20000100800 */
[-C--:B------:R-:W-:Y:S01]  /*50120*/  IADD3 R151, P1, R151, R4.reuse, RZ ;  /* 0x0000000497977210 */ /* 0x080fe20007f3e0ff */
[----:B-1----:R-:W-:Y:S02]  /*50130*/  IMAD.MOV.U32 R6, RZ, RZ, R153 ;  /* 0x000000ffff067224 */ /* 0x002fe400078e0099 */
[----:B------:R-:W-:Y:S01]  /*50140*/  STL [R1+0xf08], R158 ;  /* 0x000f089e01007387 */ /* 0x000fe20000100800 */
[----:B------:R-:W-:Y:S01]  /*50150*/  IMAD.MOV.U32 R7, RZ, RZ, R156 ;  /* 0x000000ffff077224 */ /* 0x000fe200078e009c */
[----:B------:R-:W-:-:S02]  /*50160*/  IADD3 R8, P2, R8, R4, RZ ;  /* 0x0000000408087210 */ /* 0x000fc40007f5e0ff */
[----:B------:R1:W-:Y:S04]  /*50170*/  STL [R1+0xf4c], R153 ;  /* 0x000f4c9901007387 */ /* 0x0003e80000100800 */
[----:B------:R3:W-:Y:S04]  /*50180*/  STL [R1+0xf48], R156 ;  /* 0x000f489c01007387 */ /* 0x0007e80000100800 */
[----:B------:R-:W4:Y:S04]  /*50190*/  LDL.LU R251, [R1+0x1048] ;  /* 0x0010480001fb7983 */ /* 0x000f280000300800 */
[----:B------:R-:W4:Y:S04]  /*501a0*/  LDL.LU R235, [R1+0x104c] ;  /* 0x00104c0001eb7983 */ /* 0x000f280000300800 */
[----:B------:R2:W-:Y:S01]  /*501b0*/  LDGSTS.E [R5+-0x7e380], desc[UR60][R6.64], P0 ;  /* 0x81c8000006057fae */ /* 0x0005e2000812187c */
[----:B------:R-:W-:-:S03]  /*501c0*/  IMAD.X R152, R152, 0x1, R3, P1 ;  /* 0x0000000198987824 */ /* 0x000fc600008e0603 */
[----:B------:R-:W-:Y:S04]  /*501d0*/  STL [R1+0xf8c], R151 ;  /* 0x000f8c9701007387 */ /* 0x000fe80000100800 */
[----:B------:R3:W-:Y:S01]  /*501e0*/  STL [R1+0xf88], R152 ;  /* 0x000f889801007387 */ /* 0x0007e20000100800 */
[----:B------:R-:W-:Y:S01]  /*501f0*/  IMAD.X R9, R9, 0x1, R3, P2 ;  /* 0x0000000109097824 */ /* 0x000fe200010e0603 */
[----:B--2---:R-:W-:Y:S01]  /*50200*/  MOV R6, R151 ;  /* 0x0000009700067202 */ /* 0x004fe20000000f00 */
[----:B------:R-:W-:Y:S01]  /*50210*/  IMAD.MOV.U32 R7, RZ, RZ, R152 ;  /* 0x000000ffff077224 */ /* 0x000fe200078e0098 */
[----:B------:R-:W-:Y:S04]  /*50220*/  STL [R1+0xfcc], R8 ;  /* 0x000fcc0801007387 */ /* 0x000fe80000100800 */
[----:B------:R-:W2:Y:S04]  /*50230*/  LDL.LU R157, [R1+0x108c] ;  /* 0x00108c00019d7983 */ /* 0x000ea80000300800 */
[----:B------:R3:W-:Y:S04]  /*50240*/  STL [R1+0xfc8], R9 ;  /* 0x000fc80901007387 */ /* 0x0007e80000100800 */
[----:B-1----:R-:W2:Y:S04]  /*50250*/  LDL.LU R153, [R1+0x1084] ;  /* 0x0010840001997983 */ /* 0x002ea80000300800 */
[----:B------:R1:W-:Y:S04]  /*50260*/  LDGSTS.E [R5+-0x7df80], desc[UR60][R6.64], P0 ;  /* 0x8208000006057fae */ /* 0x0003e8000812187c */
[----:B------:R-:W2:Y:S04]  /*50270*/  LDL.LU R158, [R1+0x1088] ;  /* 0x00108800019e7983 */ /* 0x000ea80000300800 */
[----:B---3--:R-:W3:Y:S01]  /*50280*/  LDL.LU R156, [R1+0x1080] ;  /* 0x00108000019c7983 */ /* 0x008ee20000300800 */
[----:B-1----:R-:W-:-:S03]  /*50290*/  IMAD.MOV.U32 R6, RZ, RZ, R8 ;  /* 0x000000ffff067224 */ /* 0x002fc600078e0008 */
[----:B------:R-:W3:Y:S01]  /*502a0*/  LDL.LU R152, [R1+0x10c0] ;  /* 0x0010c00001987983 */ /* 0x000ee20000300800 */
[----:B------:R-:W-:-:S03]  /*502b0*/  IMAD.MOV.U32 R7, RZ, RZ, R9 ;  /* 0x000000ffff077224 */ /* 0x000fc600078e0009 */
[----:B------:R-:W3:Y:S04]  /*502c0*/  LDL.LU R151, [R1+0x10c4] ;  /* 0x0010c40001977983 */ /* 0x000ee80000300800 */
[----:B------:R-:W3:Y:S04]  /*502d0*/  LDL.LU R9, [R1+0x10c8] ;  /* 0x0010c80001097983 */ /* 0x000ee80000300800 */
[----:B------:R-:W3:Y:S04]  /*502e0*/  LDL.LU R8, [R1+0x10cc] ;  /* 0x0010cc0001087983 */ /* 0x000ee80000300800 */
[----:B------:R1:W-:Y:S04]  /*502f0*/  LDGSTS.E [R5+-0x7db80], desc[UR60][R6.64], P0 ;  /* 0x8248000006057fae */ /* 0x0003e8000812187c */
[----:B------:R-:W3:Y:S04]  /*50300*/  LDL.LU R6, [R1+0x1008] ;  /* 0x0010080001067983 */ /* 0x000ee80000300800 */
[----:B------:R-:W1:Y:S01]  /*50310*/  LDL.LU R7, [R1+0x100c] ;  /* 0x00100c0001077983 */ /* 0x000e620000300800 */
[----:B----4-:R-:W-:-:S05]  /*50320*/  IADD3 R235, P2, R235, R4, RZ ;  /* 0x00000004ebeb7210 */ /* 0x010fca0007f5e0ff */
[----:B------:R-:W-:Y:S01]  /*50330*/  IMAD.X R251, R251, 0x1, R3, P2 ;  /* 0x00000001fbfb7824 */ /* 0x000fe200010e0603 */
[----:B--2---:R-:W-:-:S05]  /*50340*/  IADD3 R153, P2, R153, R4, RZ ;  /* 0x0000000499997210 */ /* 0x004fca0007f5e0ff */
[----:B---3--:R-:W-:Y:S01]  /*50350*/  IMAD.X R156, R156, 0x1, R3, P2 ;  /* 0x000000019c9c7824 */ /* 0x008fe200010e0603 */
[----:B-1----:R-:W-:-:S05]  /*50360*/  IADD3 R7, P1, R7, R4, RZ ;  /* 0x0000000407077210 */ /* 0x002fca0007f3e0ff */
[----:B------:R-:W-:Y:S01]  /*50370*/  IMAD.X R6, R6, 0x1, R3, P1 ;  /* 0x0000000106067824 */ /* 0x000fe200008e0603 */
[----:B------:R1:W-:Y:S04]  /*50380*/  STL [R1+0x100c], R7 ;  /* 0x00100c0701007387 */ /* 0x0003e80000100800 */
[----:B------:R2:W-:Y:S01]  /*50390*/  STL [R1+0x1008], R6 ;  /* 0x0010080601007387 */ /* 0x0005e20000100800 */
[----:B-1----:R-:W-:-:S04]  /*503a0*/  LOP3.LUT R7, R7, R6, RZ, 0x3c, !PT ;  /* 0x0000000607077212 */ /* 0x002fc800078e3cff */
[----:B--2---:R-:W-:-:S04]  /*503b0*/  LOP3.LUT R6, R7, R6, RZ, 0x3c, !PT ;  /* 0x0000000607067212 */ /* 0x004fc800078e3cff */
[----:B------:R-:W-:Y:S02]  /*503c0*/  LOP3.LUT R7, R7, R6, RZ, 0x3c, !PT ;  /* 0x0000000607077212 */ /* 0x000fe400078e3cff */
[----:B------:R-:W-:-:S03]  /*503d0*/  IADD3 R157, P1, R157, R4, RZ ;  /* 0x000000049d9d7210 */ /* 0x000fc60007f3e0ff */
[----:B------:R1:W-:Y:S02]  /*503e0*/  LDGSTS.E [R5+-0x7d780], desc[UR60][R6.64], P0 ;  /* 0x8288000006057fae */ /* 0x0003e4000812187c */
[----:B------:R-:W-:Y:S01]  /*503f0*/  IMAD.X R158, R158, 0x1, R3, P1 ;  /* 0x000000019e9e7824 */ /* 0x000fe200008e0603 */
[----:B------:R-:W-:Y:S01]  /*50400*/  IADD3 R151, P1, R151, R4, RZ ;  /* 0x0000000497977210 */ /* 0x000fe20007f3e0ff */
[----:B-1----:R-:W-:Y:S01]  /*50410*/  IMAD.MOV.U32 R6, RZ, RZ, R235 ;  /* 0x000000ffff067224 */ /* 0x002fe200078e00eb */
[----:B------:R-:W-:-:S05]  /*50420*/  MOV R7, R251 ;  /* 0x000000fb00077202 */ /* 0x000fca0000000f00 */
[----:B------:R1:W-:Y:S01]  /*50430*/  LDGSTS.E [R5+-0x7d380], desc[UR60][R6.64], P0 ;  /* 0x82c8000006057fae */ /* 0x0003e2000812187c */
[----:B------:R-:W-:Y:S02]  /*50440*/  IADD3 R8, P2, R8, R4, RZ ;  /* 0x0000000408087210 */ /* 0x000fe40007f5e0ff */
[----:B------:R-:W-:Y:S01]  /*50450*/  IADD3.X R152, R152, R3, RZ, P1, !PT ;  /* 0x0000000398987210 */ /* 0x000fe20000ffe4ff */
[----:B------:R-:W-:Y:S01]  /*50460*/  STL [R1+0x104c], R235 ;  /* 0x00104ceb01007387 */ /* 0x000fe20000100800 */
[----:B-1----:R-:W-:Y:S02]  /*50470*/  IMAD.MOV.U32 R6, RZ, RZ, R157 ;  /* 0x000000ffff067224 */ /* 0x002fe400078e009d */
[----:B------:R-:W-:Y:S01]  /*50480*/  IMAD.MOV.U32 R7, RZ, RZ, R158 ;  /* 0x000000ffff077224 */ /* 0x000fe200078e009e */
[----:B------:R-:W-:Y:S04]  /*50490*/  STL [R1+0x1048], R251 ;  /* 0x001048fb01007387 */ /* 0x000fe80000100800 */
[----:B------:R1:W-:Y:S01]  /*504a0*/  LDGSTS.E [R5+-0x7cf80], desc[UR60][R6.64], P0 ;  /* 0x8308000006057fae */ /* 0x0003e2000812187c */
[----:B------:R-:W-:-:S03]  /*504b0*/  IMAD.X R9, R9, 0x1, R3, P2 ;  /* 0x0000000109097824 */ /* 0x000fc600010e0603 */
[----:B------:R-:W-:Y:S04]  /*504c0*/  STL [R1+0x108c], R157 ;  /* 0x00108c9d01007387 */ /* 0x000fe80000100800 */
[----:B------:R-:W-:Y:S01]  /*504d0*/  STL [R1+0x1088], R158 ;  /* 0x0010889e01007387 */ /* 0x000fe20000100800 */
[----:B-1----:R-:W-:Y:S02]  /*504e0*/  IMAD.MOV.U32 R6, RZ, RZ, R153 ;  /* 0x000000ffff067224 */ /* 0x002fe400078e0099 */
[----:B------:R-:W-:Y:S01]  /*504f0*/  IMAD.MOV.U32 R7, RZ, RZ, R156 ;  /* 0x000000ffff077224 */ /* 0x000fe200078e009c */
[----:B------:R-:W-:Y:S04]  /*50500*/  STL [R1+0x1084], R153 ;  /* 0x0010849901007387 */ /* 0x000fe80000100800 */
[----:B------:R1:W-:Y:S04]  /*50510*/  LDGSTS.E [R5+-0x7cb80], desc[UR60][R6.64], P0 ;  /* 0x8348000006057fae */ /* 0x0003e8000812187c */
[----:B------:R-:W-:Y:S04]  /*50520*/  STL [R1+0x1080], R156 ;  /* 0x0010809c01007387 */ /* 0x000fe80000100800 */
[----:B------:R2:W-:Y:S01]  /*50530*/  STL [R1+0x10c4], R151 ;  /* 0x0010c49701007387 */ /* 0x0005e20000100800 */
[----:B-1----:R-:W-:-:S02]  /*50540*/  IMAD.MOV.U32 R6, RZ, RZ, R151 ;  /* 0x000000ffff067224 */ /* 0x002fc400078e0097 */
[----:B------:R-:W-:Y:S01]  /*50550*/  IMAD.MOV.U32 R7, RZ, RZ, R152 ;  /* 0x000000ffff077224 */ /* 0x000fe200078e0098 */
[----:B------:R1:W-:Y:S04]  /*50560*/  STL [R1+0x10c0], R152 ;  /* 0x0010c09801007387 */ /* 0x0003e80000100800 */
[----:B------:R-:W-:Y:S04]  /*50570*/  STL [R1+0x10cc], R8 ;  /* 0x0010cc0801007387 */ /* 0x000fe80000100800 */
[----:B--2---:R-:W2:Y:S04]  /*50580*/  LDL.LU R151, [R1+0x1104] ;  /* 0x0011040001977983 */ /* 0x004ea80000300800 */
[----:B------:R3:W-:Y:S04]  /*50590*/  STL [R1+0x10c8], R9 ;  /* 0x0010c80901007387 */ /* 0x0007e80000100800 */
[----:B------:R4:W-:Y:S04]  /*505a0*/  LDGSTS.E [R5+-0x7c780], desc[UR60][R6.64], P0 ;  /* 0x8388000006057fae */ /* 0x0009e8000812187c */
[----:B-1----:R-:W2:Y:S01]  /*505b0*/  LDL.LU R152, [R1+0x1100] ;  /* 0x0011000001987983 */ /* 0x002ea20000300800 */
[----:B----4-:R-:W-:-:S02]  /*505c0*/  IMAD.MOV.U32 R7, RZ, RZ, R9 ;  /* 0x000000ffff077224 */ /* 0x010fc400078e0009 */
[----:B------:R-:W-:Y:S01]  /*505d0*/  IMAD.MOV.U32 R6, RZ, RZ, R8 ;  /* 0x000000ffff067224 */ /* 0x000fe200078e0008 */
[----:B---3--:R-:W3:Y:S04]  /*505e0*/  LDL.LU R9, [R1+0x1108] ;  /* 0x0011080001097983 */ /* 0x008ee80000300800 */
[----:B------:R-:W4:Y:S01]  /*505f0*/  LDL.LU R8, [R1+0x110c] ;  /* 0x00110c0001087983 */ /* 0x000f220000300800 */
[-C--:B------:R-:W-:Y:S02]  /*50600*/  IADD3 R180, P1, R180, R4.reuse, RZ ;  /* 0x00000004b4b47210 */ /* 0x080fe40007f3e0ff */
[----:B------:R-:W-:Y:S01]  /*50610*/  IADD3 R178, P2, R178, R4, RZ ;  /* 0x00000004b2b27210 */ /* 0x000fe20007f5e0ff */
[----:B------:R1:W-:Y:S02]  /*50620*/  LDGSTS.E [R5+-0x7c380], desc[UR60][R6.64], P0 ;  /* 0x83c8000006057fae */ /* 0x0003e4000812187c */
[----:B------:R-:W-:Y:S01]  /*50630*/  IMAD.X R179, R179, 0x1, R3, P1 ;  /* 0x00000001b3b37824 */ /* 0x000fe200008e0603 */
[----:B------:R-:W-:-:S02]  /*50640*/  IADD3.X R177, R177, R3, RZ, P2, !PT ;  /* 0x00000003b1b17210 */ /* 0x000fc400017fe4ff */
        /* <DEDUP_REMOVED lines=8> */
[----:B-1----:R-:W-:Y:S02]  /*506d0*/  IMAD.MOV.U32 R6, RZ, RZ, R178 ;  /* 0x000000ffff067224 */ /* 0x002fe400078e00b2 */
[----:B------:R-:W-:-:S05]  /*506e0*/  IMAD.MOV.U32 R7, RZ, RZ, R177 ;  /* 0x000000ffff077224 */ /* 0x000fca00078e00b1 */
[----:B------:R1:W-:Y:S01]  /*506f0*/  LDGSTS.E [R5+-0x7bb80], desc[UR60][R6.64], P0 ;  /* 0x8448000006057fae */ /* 0x0003e2000812187c */
[----:B------:R-:W-:Y:S01]  /*50700*/  IMAD.X R171, R171, 0x1, R3, P1 ;  /* 0x00000001abab7824 */ /* 0x000fe200008e0603 */
[----:B------:R-:W-:Y:S02]  /*50710*/  IADD3 R170, P2, R170, R4, RZ ;  /* 0x00000004aaaa7210 */ /* 0x000fe40007f5e0ff */
[----:B-1----:R-:W-:Y:S01]  /*50720*/  MOV R6, R176 ;  /* 0x000000b000067202 */ /* 0x002fe20000000f00 */
[----:B------:R-:W-:-:S05]  /*50730*/  IMAD.MOV.U32 R7, RZ, RZ, R175 ;  /* 0x000000ffff077224 */ /* 0x000fca00078e00af */
[----:B------:R1:W-:Y:S01]  /*50740*/  LDGSTS.E [R5+-0x7b780], desc[UR60][R6.64], P0 ;  /* 0x8488000006057fae */ /* 0x0003e2000812187c */
[----:B------:R-:W-:Y:S02]  /*50750*/  IMAD.X R169, R169, 0x1, R3, P2 ;  /* 0x00000001a9a97824 */ /* 0x000fe400010e0603 */
[----:B-1----:R-:W-:Y:S02]  /*50760*/  IMAD.MOV.U32 R6, RZ, RZ, R174 ;  /* 0x000000ffff067224 */ /* 0x002fe400078e00ae */
[----:B------:R-:W-:-:S05]  /*50770*/  IMAD.MOV.U32 R7, RZ, RZ, R173 ;  /* 0x000000ffff077224 */ /* 0x000fca00078e00ad */
[----:B------:R1:W-:Y:S02]  /*50780*/  LDGSTS.E [R5+-0x7b380], desc[UR60][R6.64], P0 ;  /* 0x84c8000006057fae */ /* 0x0003e4000812187c */
[----:B-1----:R-:W-:Y:S01]  /*50790*/  IMAD.MOV.U32 R6, RZ, RZ, R172 ;  /* 0x000000ffff067224 */ /* 0x002fe200078e00ac */
[----:B------:R-:W-:-:S05]  /*507a0*/  MOV R7, R171 ;  /* 0x000000ab00077202 */ /* 0x000fca0000000f00 */
[----:B------:R1:W-:Y:S02]  /*507b0*/  LDGSTS.E [R5+-0x7af80], desc[UR60][R6.64], P0 ;  /* 0x8508000006057fae */ /* 0x0003e4000812187c */
[----:B-1----:R-:W-:Y:S02]  /*507c0*/  IMAD.MOV.U32 R6, RZ, RZ, R170 ;  /* 0x000000ffff067224 */ /* 0x002fe400078e00aa */
[----:B------:R-:W-:-:S05]  /*507d0*/  IMAD.MOV.U32 R7, RZ, RZ, R169 ;  /* 0x000000ffff077224 */ /* 0x000fca00078e00a9 */
[----:B------:R1:W-:Y:S01]  /*507e0*/  LDGSTS.E [R5+-0x7ab80], desc[UR60][R6.64], P0 ;  /* 0x8548000006057fae */ /* 0x0003e2000812187c */
[----:B--2---:R-:W-:-:S05]  /*507f0*/  IADD3 R151, P1, R151, R4, RZ ;  /* 0x0000000497977210 */ /* 0x004fca0007f3e0ff */
[----:B------:R2:W-:Y:S01]  /*50800*/  STL [R1+0x1104], R151 ;  /* 0x0011049701007387 */ /* 0x0005e20000100800 */
[----:B-1----:R-:W-:Y:S02]  /*50810*/  IMAD.MOV.U32 R6, RZ, RZ, R151 ;  /* 0x000000ffff067224 */ /* 0x002fe400078e0097 */
[----:B------:R-:W-:-:S04]  /*50820*/  IMAD.X R152, R152, 0x1, R3, P1 ;  /* 0x0000000198987824 */ /* 0x000fc800008e0603 */
[----:B------:R-:W-:Y:S01]  /*50830*/  IMAD.MOV.U32 R7, RZ, RZ, R152 ;  /* 0x000000ffff077224 */ /* 0x000fe200078e0098 */
[----:B------:R1:W-:Y:S04]  /*50840*/  STL [R1+0x1100], R152 ;  /* 0x0011009801007387 */ /* 0x0003e80000100800 */
[----:B------:R1:W-:Y:S01]  /*50850*/  LDGSTS.E [R5+-0x7a780], desc[UR60][R6.64], P0 ;  /* 0x8588000006057fae */ /* 0x0003e2000812187c */
[----:B----4-:R-:W-:-:S05]  /*50860*/  IADD3 R8, P2, R8, R4, RZ ;  /* 0x0000000408087210 */ /* 0x010fca0007f5e0ff */
[----:B---3--:R-:W-:Y:S01]  /*50870*/  IMAD.X R9, R9, 0x1, R3, P2 ;  /* 0x0000000109097824 */ /* 0x008fe200010e0603 */
[----:B------:R-:W-:Y:S04]  /*50880*/  STL [R1+0x110c], R8 ;  /* 0x00110c0801007387 */ /* 0x000fe80000100800 */
[----:B--2---:R-:W2:Y:S01]  /*50890*/  LDL.LU R151, [R1+0x1144] ;  /* 0x0011440001977983 */ /* 0x004ea20000300800 */
[----:B-1----:R-:W-:Y:S01]  /*508a0*/  IMAD.MOV.U32 R7, RZ, RZ, R9 ;  /* 0x000000ffff077224 */ /* 0x002fe200078e0009 */
[----:B------:R-:W-:Y:S02]  /*508b0*/  MOV R6, R8 ;  /* 0x0000000800067202 */ /* 0x000fe40000000f00 */
[----:B------:R1:W-:Y:S04]  /*508c0*/  STL [R1+0x1108], R9 ;  /* 0x0011080901007387 */ /* 0x0003e80000100800 */
[----:B------:R-:W3:Y:S01]  /*508d0*/  LDL.LU R152, [R1+0x1140] ;  /* 0x0011400001987983 */ /* 0x000ee20000300800 */
[----:B------:R-:W-:-:S02]  /*508e0*/  IADD3 R168, P1, R168, R4, RZ ;  /* 0x00000004a8a87210 */ /* 0x000fc40007f3e0ff */
[----:B------:R-:W-:Y:S01]  /*508f0*/  IADD3 R166, P2, R166, R4, RZ ;  /* 0x00000004a6a67210 */ /* 0x000fe20007f5e0ff */
[----:B------:R4:W-:Y:S04]  /*50900*/  LDGSTS.E [R5+-0x7a380], desc[UR60][R6.64], P0 ;  /* 0x85c8000006057fae */ /* 0x0009e8000812187c */
[----:B-1----:R-:W3:Y:S04]  /*50910*/  LDL.LU R9, [R1+0x1148] ;  /* 0x0011480001097983 */ /* 0x002ee80000300800 */
[----:B------:R-:W3:Y:S01]  /*50920*/  LDL.LU R8, [R1+0x114c] ;  /* 0x00114c0001087983 */ /* 0x000ee20000300800 */
[----:B------:R-:W-:-:S02]  /*50930*/  IMAD.X R167, R167, 0x1, R3, P1 ;  /* 0x00000001a7a77824 */ /* 0x000fc400008e0603 */
[----:B------:R-:W-:Y:S02]  /*50940*/  IMAD.X R165, R165, 0x1, R3, P2 ;  /* 0x00000001a5a57824 */ /* 0x000fe400010e0603 */
[----:B----4-:R-:W-:Y:S02]  /*50950*/  IMAD.MOV.U32 R6, RZ, RZ, R168 ;  /* 0x000000ffff067224 */ /* 0x010fe400078e00a8 */
[----:B------:R-:W-:Y:S01]  /*50960*/  IMAD.MOV.U32 R7, RZ, RZ, R167 ;  /* 0x000000ffff077224 */ /* 0x000fe200078e00a7 */
[----:B------:R-:W-:-:S04]  /*50970*/  IADD3 R164, P1, R164, R4, RZ ;  /* 0x00000004a4a47210 */ /* 0x000fc80007f3e0ff */
[----:B------:R1:W-:Y:S01]  /*50980*/  LDGSTS.E [R5+-0x79f80], desc[UR60][R6.64], P0 ;  /* 0x8608000006057fae */ /* 0x0003e2000812187c */
[----:B------:R-:W-:Y:S01]  /*50990*/  IMAD.X R163, R163, 0x1, R3, P1 ;  /* 0x00000001a3a37824 */ /* 0x000fe200008e0603 */
[----:B------:R-:W-:Y:S01]  /*509a0*/  IADD3 R162, P2, R162, R4, RZ ;  /* 0x00000004a2a27210 */ /* 0x000fe20007f5e0ff */
[----:B-1----:R-:W-:Y:S01]  /*509b0*/  IMAD.MOV.U32 R6, RZ, RZ, R166 ;  /* 0x000000ffff067224 */ /* 0x002fe200078e00a6 */
[----:B------:R-:W-:-:S03]  /*509c0*/  MOV R7, R165 ;  /* 0x000000a500077202 */ /* 0x000fc60000000f00 */
[----:B------:R-:W-:Y:S02]  /*509d0*/  IMAD.X R161, R161, 0x1, R3, P2 ;  /* 0x00000001a1a17824 */ /* 0x000fe400010e0603 */
[----:B------:R1:W-:Y:S01]  /*509e0*/  LDGSTS.E [R5+-0x79b80], desc[UR60][R6.64], P0 ;  /* 0x8648000006057fae */ /* 0x0003e2000812187c */
[-C--:B------:R-:W-:Y:S02]  /*509f0*/  IADD3 R160, P1, R160, R4.reuse, RZ ;  /* 0x00000004a0a07210 */ /* 0x080fe40007f3e0ff */
[----:B------:R-:W-:Y:S02]  /*50a00*/  IADD3 R155, P2, R155, R4, RZ ;  /* 0x000000049b9b7210 */ /* 0x000fe40007f5e0ff */
[----:B------:R-:W-:Y:S01]  /*50a10*/  IADD3.X R159, R159, R3, RZ, P1, !PT ;  /* 0x000000039f9f7210 */ /* 0x000fe20000ffe4ff */
[----:B-1----:R-:W-:Y:S02]  /*50a20*/  IMAD.MOV.U32 R6, RZ, RZ, R164 ;  /* 0x000000ffff067224 */ /* 0x002fe400078e00a4 */
[----:B------:R-:W-:-:S05]  /*50a30*/  IMAD.MOV.U32 R7, RZ, RZ, R163 ;  /* 0x000000ffff077224 */ /* 0x000fca00078e00a3 */
[----:B------:R1:W-:Y:S01]  /*50a40*/  LDGSTS.E [R5+-0x79780], desc[UR60][R6.64], P0 ;  /* 0x8688000006057fae */ /* 0x0003e2000812187c */
[----:B------:R-:W-:Y:S02]  /*50a50*/  IMAD.X R154, R154, 0x1, R3, P2 ;  /* 0x000000019a9a7824 */ /* 0x000fe400010e0603 */
[----:B-1----:R-:W-:Y:S02]  /*50a60*/  IMAD.MOV.U32 R6, RZ, RZ, R162 ;  /* 0x000000ffff067224 */ /* 0x002fe400078e00a2 */
[----:B------:R-:W-:-:S05]  /*50a70*/  IMAD.MOV.U32 R7, RZ, RZ, R161 ;  /* 0x000000ffff077224 */ /* 0x000fca00078e00a1 */
[----:B------:R1:W-:Y:S02]  /*50a80*/  LDGSTS.E [R5+-0x79380], desc[UR60][R6.64], P0 ;  /* 0x86c8000006057fae */ /* 0x0003e4000812187c */
[----:B-1----:R-:W-:Y:S02]  /*50a90*/  IMAD.MOV.U32 R6, RZ, RZ, R160 ;  /* 0x000000ffff067224 */ /* 0x002fe400078e00a0 */
[----:B------:R-:W-:-:S05]  /*50aa0*/  IMAD.MOV.U32 R7, RZ, RZ, R159 ;  /* 0x000000ffff077224 */ /* 0x000fca00078e009f */
[----:B------:R1:W-:Y:S02]  /*50ab0*/  LDGSTS.E [R5+-0x78f80], desc[UR60][R6.64], P0 ;  /* 0x8708000006057fae */ /* 0x0003e4000812187c */
[----:B-1----:R-:W-:Y:S02]  /*50ac0*/  IMAD.MOV.U32 R6, RZ, RZ, R155 ;  /* 0x000000ffff067224 */ /* 0x002fe400078e009b */
[----:B------:R-:W-:-:S05]  /*50ad0*/  IMAD.MOV.U32 R7, RZ, RZ, R154 ;  /* 0x000000ffff077224 */ /* 0x000fca00078e009a */
[----:B------:R1:W-:Y:S01]  /*50ae0*/  LDGSTS.E [R5+-0x78b80], desc[UR60][R6.64], P0 ;  /* 0x8748000006057fae */ /* 0x0003e2000812187c */
[----:B--2---:R-:W-:-:S05]  /*50af0*/  IADD3 R151, P2, R151, R4, RZ ;  /* 0x0000000497977210 */ /* 0x004fca0007f5e0ff */
[----:B---3--:R-:W-:Y:S02]  /*50b00*/  IMAD.X R152, R152, 0x1, R3, P2 ;  /* 0x0000000198987824 */ /* 0x008fe400010e0603 */
[----:B-1----:R-:W-:Y:S02]  /*50b10*/  IMAD.MOV.U32 R6, RZ, RZ, R151 ;  /* 0x000000ffff067224 */ /* 0x002fe400078e0097 */
[----:B------:R-:W-:Y:S01]  /*50b20*/  IMAD.MOV.U32 R7, RZ, RZ, R152 ;  /* 0x000000ffff077224 */ /* 0x000fe200078e0098 */
[----:B------:R1:W-:Y:S01]  /*50b30*/  STL [R1+0x1144], R151 ;  /* 0x0011449701007387 */ /* 0x0003e20000100800 */
[----:B------:R-:W-:-:S03]  /*50b40*/  IADD3 R8, P1, R8, R4, RZ ;  /* 0x0000000408087210 */ /* 0x000fc60007f3e0ff */
[----:B------:R-:W-:Y:S01]  /*50b50*/  STL [R1+0x1140], R152 ;  /* 0x0011409801007387 */ /* 0x000fe20000100800 */
[----:B------:R-:W-:-:S03]  /*50b60*/  IADD3.X R9, R9, R3, RZ, P1, !PT ;  /* 0x0000000309097210 */ /* 0x000fc60000ffe4ff */
[----:B------:R2:W-:Y:S04]  /*50b70*/  STL [R1+0x114c], R8 ;  /* 0x00114c0801007387 */ /* 0x0005e80000100800 */
[----:B------:R3:W-:Y:S04]  /*50b80*/  LDGSTS.E [R5+-0x78780], desc[UR60][R6.64], P0 ;  /* 0x8788000006057fae */ /* 0x0007e8000812187c */
[----:B------:R4:W-:Y:S04]  /*50b90*/  STL [R1+0x1148], R9 ;  /* 0x0011480901007387 */ /* 0x0009e80000100800 */
[----:B-1----:R-:W4:Y:S01]  /*50ba0*/  LDL.LU R151, [R1+0xe10] ;  /* 0x000e100001977983 */ /* 0x002f220000300800 */
[----:B---3--:R-:W-:-:S03]  /*50bb0*/  IMAD.MOV.U32 R6, RZ, RZ, R8 ;  /* 0x000000ffff067224 */ /* 0x008fc600078e0008 */
[----:B--2---:R-:W2:Y:S01]  /*50bc0*/  LDL.LU R8, [R1+0xe14] ;  /* 0x000e140001087983 */ /* 0x004ea20000300800 */
[----:B------:R-:W-:-:S03]  /*50bd0*/  IMAD.MOV.U32 R7, RZ, RZ, R9 ;  /* 0x000000ffff077224 */ /* 0x000fc600078e0009 */
[----:B------:R-:W3:Y:S04]  /*50be0*/  LDL.LU R156, [R1+0xe50] ;  /* 0x000e5000019c7983 */ /* 0x000ee80000300800 */
[----:B----4-:R-:W4:Y:S04]  /*50bf0*/  LDL.LU R9, [R1+0xe54] ;  /* 0x000e540001097983 */ /* 0x010f280000300800 */
[----:B------:R-:W3:Y:S04]  /*50c00*/  LDL.LU R153, [R1+0xe90] ;  /* 0x000e900001997983 */ /* 0x000ee80000300800 */
[----:B------:R-:W3:Y:S04]  /*50c10*/  LDL.LU R152, [R1+0xe94] ;  /* 0x000e940001987983 */ /* 0x000ee80000300800 */
[----:B------:R-:W3:Y:S04]  /*50c20*/  LDL.LU R158, [R1+0xed0] ;  /* 0x000ed000019e7983 */ /* 0x000ee80000300800 */
[----:B------:R-:W3:Y:S01]  /*50c30*/  LDL.LU R157, [R1+0xed4] ;  /* 0x000ed400019d7983 */ /* 0x000ee20000300800 */
[----:B------:R-:W-:-:S03]  /*50c40*/  IADD3 R226, P1, R226, R4, RZ ;  /* 0x00000004e2e27210 */ /* 0x000fc60007f3e0ff */
[----:B------:R1:W-:Y:S01]  /*50c50*/  LDGSTS.E [R5+-0x78380], desc[UR60][R6.64], P0 ;  /* 0x87c8000006057fae */ /* 0x0003e2000812187c */
[----:B------:R-:W-:Y:S01]  /*50c60*/  IADD3 R242, P2, R242, R4, RZ ;  /* 0x00000004f2f27210 */ /* 0x000fe20007f5e0ff */
[----:B------:R-:W-:-:S03]  /*50c70*/  IMAD.X R225, R225, 0x1, R3, P1 ;  /* 0x00000001e1e17824 */ /* 0x000fc600008e0603 */
[----:B------:R-:W-:Y:S01]  /*50c80*/  IADD3.X R241, R241, R3, RZ, P2, !PT ;  /* 0x00000003f1f17210 */ /* 0x000fe200017fe4ff */
[----:B-1----:R-:W-:Y:S01]  /*50c90*/  IMAD.U32 R5, RZ, RZ, UR5 ;  /* 0x00000005ff057e24 */ /* 0x002fe2000f8e00ff */
[----:B------:R-:W-:Y:S01]  /*50ca0*/  LOP3.LUT R6, R12, 0x20, RZ, 0x3c, !PT ;  /* 0x000000200c067812 */ /* 0x000fe200078e3cff */
[----:B------:R-:W-:-:S03]  /*50cb0*/  IMAD.MOV.U32 R7, RZ, RZ, R225 ;  /* 0x000000ffff077224 */ /* 0x000fc600078e00e1 */
[----:B------:R-:W-:Y:S01]  /*50cc0*/  IADD3 R5, R6, 0x100000, R5 ;  /* 0x0010000006057810 */ /* 0x000fe20007ffe005 */
[----:B------:R-:W-:-:S05]  /*50cd0*/  IMAD.MOV.U32 R6, RZ, RZ, R226 ;  /* 0x000000ffff067224 */ /* 0x000fca00078e00e2 */
[----:B------:R1:W-:Y:S02]  /*50ce0*/  LDGSTS.E [R5+-0x7ff00], desc[UR60][R6.64], P0 ;  /* 0x8010000006057fae */ /* 0x0003e4000812187c */
[----:B-1----:R-:W-:Y:S02]  /*50cf0*/  IMAD.MOV.U32 R6, RZ, RZ, R242 ;  /* 0x000000ffff067224 */ /* 0x002fe400078e00f2 */
[----:B------:R-:W-:-:S05]  /*50d00*/  IMAD.MOV.U32 R7, RZ, RZ, R241 ;  /* 0x000000ffff077224 */ /* 0x000fca00078e00f1 */
[----:B------:R1:W-:Y:S01]  /*50d10*/  LDGSTS.E [R5+-0x7fb00], desc[UR60][R6.64], P0 ;  /* 0x8050000006057fae */ /* 0x0003e2000812187c */
[----:B--2---:R-:W-:-:S05]  /*50d20*/  IADD3 R8, P1, R8, R4, RZ ;  /* 0x0000000408087210 */ /* 0x004fca0007f3e0ff */
[----:B------:R-:W-:Y:S01]  /*50d30*/  IMAD.X R151, R151, 0x1, R3, P1 ;  /* 0x0000000197977824 */ /* 0x000fe200008e0603 */
[----:B----4-:R-:W-:Y:S01]  /*50d40*/  IADD3 R9, P2, R9, R4, RZ ;  /* 0x0000000409097210 */ /* 0x010fe20007f5e0ff */
[----:B------:R2:W-:Y:S01]  /*50d50*/  STL [R1+0xe14], R8 ;  /* 0x000e140801007387 */ /* 0x0005e20000100800 */
[----:B-1----:R-:W-:Y:S01]  /*50d60*/  MOV R6, R8 ;  /* 0x0000000800067202 */ /* 0x002fe20000000f00 */
[----:B------:R-:W-:Y:S02]  /*50d70*/  IMAD.MOV.U32 R7, RZ, RZ, R151 ;  /* 0x000000ffff077224 */ /* 0x000fe400078e0097 */
[----:B---3--:R-:W-:Y:S01]  /*50d80*/  IMAD.X R156, R156, 0x1, R3, P2 ;  /* 0x000000019c9c7824 */ /* 0x008fe200010e0603 */
[----:B------:R1:W-:Y:S01]  /*50d90*/  STL [R1+0xe10], R151 ;  /* 0x000e109701007387 */ /* 0x0003e20000100800 */
[----:B------:R-:W-:-:S03]  /*50da0*/  IADD3 R152, P1, R152, R4, RZ ;  /* 0x0000000498987210 */ /* 0x000fc60007f3e0ff */
[----:B------:R3:W-:Y:S04]  /*50db0*/  STL [R1+0xe54], R9 ;  /* 0x000e540901007387 */ /* 0x0007e80000100800 */
[----:B--2---:R-:W2:Y:S01]  /*50dc0*/  LDL.LU R8, [R1+0xf14] ;  /* 0x000f140001087983 */ /* 0x004ea20000300800 */
[--C-:B------:R-:W-:Y:S01]  /*50dd0*/  IMAD.X R153, R153, 0x1, R3.reuse, P1 ;  /* 0x0000000199997824 */ /* 0x100fe200008e0603 */
[----:B------:R-:W-:Y:S02]  /*50de0*/  IADD3 R157, P2, R157, R4, RZ ;  /* 0x000000049d9d7210 */ /* 0x000fe40007f5e0ff */
[----:B------:R4:W-:Y:S04]  /*50df0*/  STL [R1+0xe50], R156 ;  /* 0x000e509c01007387 */ /* 0x0009e80000100800 */
[----:B------:R3:W-:Y:S04]  /*50e00*/  LDGSTS.E [R5+-0x7f700], desc[UR60][R6.64], P0 ;  /* 0x8090000006057fae */ /* 0x0007e8000812187c */
[----:B-1----:R-:W2:Y:S01]  /*50e10*/  LDL.LU R151, [R1+0xf54] ;  /* 0x000f540001977983 */ /* 0x002ea20000300800 */
[----:B------:R-:W-:-:S02]  /*50e20*/  IMAD.X R158, R158, 0x1, R3, P2 ;  /* 0x000000019e9e7824 */ /* 0x000fc400010e0603 */
[----:B---3--:R-:W-:Y:S02]  /*50e30*/  IMAD.MOV.U32 R6, RZ, RZ, R9 ;  /* 0x000000ffff067224 */ /* 0x008fe400078e0009 */
[----:B------:R-:W-:Y:S01]  /*50e40*/  IMAD.MOV.U32 R7, RZ, RZ, R156 ;  /* 0x000000ffff077224 */ /* 0x000fe200078e009c */
[----:B------:R-:W3:Y:S04]  /*50e50*/  LDL.LU R9, [R1+0xf10] ;  /* 0x000f100001097983 */ /* 0x000ee80000300800 */
[----:B----4-:R-:W4:Y:S04]  /*50e60*/  LDL.LU R156, [R1+0xf50] ;  /* 0x000f5000019c7983 */ /* 0x010f280000300800 */
[----:B------:R1:W-:Y:S04]  /*50e70*/  LDGSTS.E [R5+-0x7f300], desc[UR60][R6.64], P0 ;  /* 0x80d0000006057fae */ /* 0x0003e8000812187c */
[----:B------:R1:W-:Y:S04]  /*50e80*/  STL [R1+0xe94], R152 ;  /* 0x000e949801007387 */ /* 0x0003e80000100800 */
[----:B------:R1:W-:Y:S02]  /*50e90*/  STL [R1+0xe90], R153 ;  /* 0x000e909901007387 */ /* 0x0003e40000100800 */
[----:B-1----:R-:W-:Y:S01]  /*50ea0*/  IMAD.MOV.U32 R6, RZ, RZ, R152 ;  /* 0x000000ffff067224 */ /* 0x002fe200078e0098 */
[----:B------:R-:W-:Y:S01]  /*50eb0*/  MOV R7, R153 ;  /* 0x0000009900077202 */ /* 0x000fe20000000f00 */
[----:B------:R1:W-:Y:S04]  /*50ec0*/  STL [R1+0xed4], R157 ;  /* 0x000ed49d01007387 */ /* 0x0003e80000100800 */
[----:B------:R-:W4:Y:S04]  /*50ed0*/  LDL.LU R152, [R1+0xf94] ;  /* 0x000f940001987983 */ /* 0x000f280000300800 */
[----:B------:R1:W-:Y:S04]  /*50ee0*/  STL [R1+0xed0], R158 ;  /* 0x000ed09e01007387 */ /* 0x0003e80000100800 */
[----:B------:R1:W-:Y:S04]  /*50ef0*/  LDGSTS.E [R5+-0x7ef00], desc[UR60][R6.64], P0 ;  /* 0x8110000006057fae */ /* 0x0003e8000812187c */
[----:B------:R-:W4:Y:S01]  /*50f00*/  LDL.LU R153, [R1+0xfd4] ;  /* 0x000fd40001997983 */ /* 0x000f220000300800 */
[----:B-1----:R-:W-:-:S03]  /*50f10*/  IMAD.MOV.U32 R6, RZ, RZ, R157 ;  /* 0x000000ffff067224 */ /* 0x002fc600078e009d */
[----:B------:R-:W4:Y:S01]  /*50f20*/  LDL.LU R157, [R1+0xf90] ;  /* 0x000f9000019d7983 */ /* 0x000f220000300800 */
[----:B------:R-:W-:-:S03]  /*50f30*/  IMAD.MOV.U32 R7, RZ, RZ, R158 ;  /* 0x000000ffff077224 */ /* 0x000fc600078e009e */
[----:B------:R-:W4:Y:S04]  /*50f40*/  LDL.LU R158, [R1+0xfd0] ;  /* 0x000fd000019e7983 */ /* 0x000f280000300800 */
[----:B------:R1:W-:Y:S01]  /*50f50*/  LDGSTS.E [R5+-0x7eb00], desc[UR60][R6.64], P0 ;  /* 0x8150000006057fae */ /* 0x0003e2000812187c */
[----:B--2---:R-:W-:-:S05]  /*50f60*/  IADD3 R8, P1, R8, R4, RZ ;  /* 0x0000000408087210 */ /* 0x004fca0007f3e0ff */
[----:B------:R2:W-:Y:S01]  /*50f70*/  STL [R1+0xf14], R8 ;  /* 0x000f140801007387 */ /* 0x0005e20000100800 */
[----:B-1----:R-:W-:Y:S01]  /*50f80*/  IMAD.MOV.U32 R6, RZ, RZ, R8 ;  /* 0x000000ffff067224 */ /* 0x002fe200078e0008 */
[----:B------:R-:W-:Y:S01]  /*50f90*/  IADD3 R151, P2, R151, R4, RZ ;  /* 0x0000000497977210 */ /* 0x000fe20007f5e0ff */
[----:B---3--:R-:W-:-:S04]  /*50fa0*/  IMAD.X R9, R9, 0x1, R3, P1 ;  /* 0x0000000109097824 */ /* 0x008fc800008e0603 */
[----:B------:R-:W-:Y:S01]  /*50fb0*/  IMAD.MOV.U32 R7, RZ, RZ, R9 ;  /* 0x000000ffff077224 */ /* 0x000fe200078e0009 */
[----:B------:R1:W-:Y:S01]  /*50fc0*/  STL [R1+0xf10], R9 ;  /* 0x000f100901007387 */ /* 0x0003e20000100800 */
[----:B----4-:R-:W-:-:S03]  /*50fd0*/  IMAD.X R156, R156, 0x1, R3, P2 ;  /* 0x000000019c9c7824 */ /* 0x010fc600010e0603 */
[----:B------:R3:W-:Y:S04]  /*50fe0*/  STL [R1+0xf54], R151 ;  /* 0x000f549701007387 */ /* 0x0007e80000100800 */
[----:B--2---:R-:W2:Y:S04]  /*50ff0*/  LDL.LU R8, [R1+0x1014] ;  /* 0x0010140001087983 */ /* 0x004ea80000300800 */
[----:B------:R4:W-:Y:S04]  /*51000*/  LDGSTS.E [R5+-0x7e700], desc[UR60][R6.64], P0 ;  /* 0x8190000006057fae */ /* 0x0009e8000812187c */
[----:B------:R3:W-:Y:S04]  /*51010*/  STL [R1+0xf50], R156 ;  /* 0x000f509c01007387 */ /* 0x0007e80000100800 */
[----:B-1----:R-:W2:Y:S01]  /*51020*/  LDL.LU R9, [R1+0x1054] ;  /* 0x0010540001097983 */ /* 0x002ea20000300800 */
[----:B------:R-:W-:-:S02]  /*51030*/  IADD3 R152, P1, R152, R4, RZ ;  /* 0x0000000498987210 */ /* 0x000fc40007f3e0ff */
[----:B----4-:R-:W-:Y:S01]  /*51040*/  MOV R6, R151 ;  /* 0x0000009700067202 */ /* 0x010fe20000000f00 */
[----:B------:R-:W-:Y:S01]  /*51050*/  IMAD.MOV.U32 R7, RZ, RZ, R156 ;  /* 0x000000ffff077224 */ /* 0x000fe200078e009c */
[----:B---3--:R-:W3:Y:S04]  /*51060*/  LDL.LU R151, [R1+0x1010] ;  /* 0x0010100001977983 */ /* 0x008ee80000300800 */
[----:B------:R-:W4:Y:S01]  /*51070*/  LDL.LU R156, [R1+0x1050] ;  /* 0x00105000019c7983 */ /* 0x000f220000300800 */
[----:B------:R-:W-:-:S03]  /*51080*/  IADD3 R153, P2, R153, R4, RZ ;  /* 0x0000000499997210 */ /* 0x000fc60007f5e0ff */
[----:B------:R1:W-:Y:S04]  /*51090*/  LDGSTS.E [R5+-0x7e300], desc[UR60][R6.64], P0 ;  /* 0x81d0000006057fae */ /* 0x0003e8000812187c */
[----:B------:R1:W-:Y:S01]  /*510a0*/  STL [R1+0xf94], R152 ;  /* 0x000f949801007387 */ /* 0x0003e20000100800 */
[--C-:B------:R-:W-:Y:S02]  /*510b0*/  IMAD.X R157, R157, 0x1, R3.reuse, P1 ;  /* 0x000000019d9d7824 */ /* 0x100fe400008e0603 */
[----:B-1----:R-:W-:Y:S02]  /*510c0*/  IMAD.MOV.U32 R6, RZ, RZ, R152 ;  /* 0x000000ffff067224 */ /* 0x002fe400078e0098 */
[----:B------:R-:W-:Y:S01]  /*510d0*/  IMAD.X R158, R158, 0x1, R3, P2 ;  /* 0x000000019e9e7824 */ /* 0x000fe200010e0603 */
[----:B------:R1:W-:Y:S01]  /*510e0*/  STL [R1+0xf90], R157 ;  /* 0x000f909d01007387 */ /* 0x0003e20000100800 */
[----:B------:R-:W-:-:S03]  /*510f0*/  IMAD.MOV.U32 R7, RZ, RZ, R157 ;  /* 0x000000ffff077224 */ /* 0x000fc600078e009d */
[----:B------:R1:W-:Y:S04]  /*51100*/  STL [R1+0xfd4], R153 ;  /* 0x000fd49901007387 */ /* 0x0003e80000100800 */
[----:B------:R-:W4:Y:S04]  /*51110*/  LDL.LU R152, [R1+0x1094] ;  /* 0x0010940001987983 */ /* 0x000f280000300800 */
[----:B------:R1:W-:Y:S04]  /*51120*/  STL [R1+0xfd0], R158 ;  /* 0x000fd09e01007387 */ /* 0x0003e80000100800 */
[----:B------:R1:W-:Y:S04]  /*51130*/  LDGSTS.E [R5+-0x7df00], desc[UR60][R6.64], P0 ;  /* 0x8210000006057fae */ /* 0x0003e8000812187c */
[----:B-1----:R-:W4:Y:S01]  /*51140*/  LDL.LU R157, [R1+0x10d4] ;  /* 0x0010d400019d7983 */ /* 0x002f220000300800 */
[----:B------:R-:W-:-:S03]  /*51150*/  IMAD.MOV.U32 R6, RZ, RZ, R153 ;  /* 0x000000ffff067224 */ /* 0x000fc600078e0099 */
[----:B------:R-:W4:Y:S01]  /*51160*/  LDL.LU R153, [R1+0x1090] ;  /* 0x0010900001997983 */ /* 0x000f220000300800 */
[----:B------:R-:W-:-:S03]  /*51170*/  MOV R7, R158 ;  /* 0x0000009e00077202 */ /* 0x000fc60000000f00 */
        /* <DEDUP_REMOVED lines=15> */
[----:B------:R-:W-:Y:S01]  /*51270*/  IADD3 R152, P1, R152, R4, RZ ;  /* 0x0000000498987210 */ /* 0x000fe20007f3e0ff */
[----:B----4-:R-:W-:-:S02]  /*51280*/  IMAD.MOV.U32 R6, RZ, RZ, R9 ;  /* 0x000000ffff067224 */ /* 0x010fc400078e0009 */
[----:B------:R-:W-:Y:S01]  /*51290*/  IMAD.MOV.U32 R7, RZ, RZ, R156 ;  /* 0x000000ffff077224 */ /* 0x000fe200078e009c */
[----:B---3--:R-:W3:Y:S04]  /*512a0*/  LDL.LU R9, [R1+0x1110] ;  /* 0x0011100001097983 */ /* 0x008ee80000300800 */
[----:B------:R-:W4:Y:S01]  /*512b0*/  LDL.LU R156, [R1+0x1150] ;  /* 0x00115000019c7983 */ /* 0x000f220000300800 */
[----:B------:R-:W-:-:S03]  /*512c0*/  IADD3 R157, P2, R157, R4, RZ ;  /* 0x000000049d9d7210 */ /* 0x000fc60007f5e0ff */
[----:B------:R1:W-:Y:S04]  /*512d0*/  LDGSTS.E [R5+-0x7d300], desc[UR60][R6.64], P0 ;  /* 0x82d0000006057fae */ /* 0x0003e8000812187c */
[----:B------:R1:W-:Y:S01]  /*512e0*/  STL [R1+0x1094], R152 ;  /* 0x0010949801007387 */ /* 0x0003e20000100800 */
[----:B------:R-:W-:Y:S01]  /*512f0*/  IADD3.X R153, R153, R3, RZ, P1, !PT ;  /* 0x0000000399997210 */ /* 0x000fe20000ffe4ff */
[----:B-1----:R-:W-:Y:S02]  /*51300*/  IMAD.MOV.U32 R6, RZ, RZ, R152 ;  /* 0x000000ffff067224 */ /* 0x002fe400078e0098 */
[----:B------:R-:W-:Y:S02]  /*51310*/  IMAD.X R158, R158, 0x1, R3, P2 ;  /* 0x000000019e9e7824 */ /* 0x000fe400010e0603 */
        /* <DEDUP_REMOVED lines=9> */
[----:B------:R-:W-:-:S03]  /*513b0*/  IMAD.MOV.U32 R7, RZ, RZ, R158 ;  /* 0x000000ffff077224 */ /* 0x000fc600078e009e */
[----:B------:R-:W4:Y:S04]  /*513c0*/  LDL.LU R158, [R1+0x11d0] ;  /* 0x0011d000019e7983 */ /* 0x000f280000300800 */
[----:B------:R1:W-:Y:S01]  /*513d0*/  LDGSTS.E [R5+-0x7cb00], desc[UR60][R6.64], P0 ;  /* 0x8350000006057fae */ /* 0x0003e2000812187c */
[----:B--2---:R-:W-:-:S05]  /*513e0*/  IADD3 R8, P1, R8, R4, RZ ;  /* 0x0000000408087210 */ /* 0x004fca0007f3e0ff */
[----:B------:R-:W-:Y:S01]  /*513f0*/  STL [R1+0x1114], R8 ;  /* 0x0011140801007387 */ /* 0x000fe20000100800 */
[----:B-1----:R-:W-:Y:S01]  /*51400*/  IMAD.MOV.U32 R6, RZ, RZ, R8 ;  /* 0x000000ffff067224 */ /* 0x002fe200078e0008 */
[----:B------:R-:W-:Y:S01]  /*51410*/  IADD3 R151, P2, R151, R4, RZ ;  /* 0x0000000497977210 */ /* 0x000fe20007f5e0ff */
[----:B---3--:R-:W-:-:S04]  /*51420*/  IMAD.X R9, R9, 0x1, R3, P1 ;  /* 0x0000000109097824 */ /* 0x008fc800008e0603 */
[----:B------:R-:W-:Y:S01]  /*51430*/  IMAD.MOV.U32 R7, RZ, RZ, R9 ;  /* 0x000000ffff077224 */ /* 0x000fe200078e0009 */
[----:B----4-:R-:W-:Y:S01]  /*51440*/  IADD3.X R156, R156, R3, RZ, P2, !PT ;  /* 0x000000039c9c7210 */ /* 0x010fe200017fe4ff */
[----:B------:R1:W-:Y:S04]  /*51450*/  STL [R1+0x1110], R9 ;  /* 0x0011100901007387 */ /* 0x0003e80000100800 */
[----:B------:R-:W-:Y:S04]  /*51460*/  STL [R1+0x1154], R151 ;  /* 0x0011549701007387 */ /* 0x000fe80000100800 */
[----:B------:R2:W-:Y:S04]  /*51470*/  LDGSTS.E [R5+-0x7c700], desc[UR60][R6.64], P0 ;  /* 0x8390000006057fae */ /* 0x0005e8000812187c */
[----:B-1----:R-:W3:Y:S04]  /*51480*/  LDL.LU R9, [R1+0x11cc] ;  /* 0x0011cc0001097983 */ /* 0x002ee80000300800 */
[----:B------:R1:W-:Y:S01]  /*51490*/  STL [R1+0x1150], R156 ;  /* 0x0011509c01007387 */ /* 0x0003e20000100800 */
[----:B--2---:R-:W-:-:S03]  /*514a0*/  IMAD.MOV.U32 R6, RZ, RZ, R151 ;  /* 0x000000ffff067224 */ /* 0x004fc600078e0097 */
[----:B------:R-:W2:Y:S01]  /*514b0*/  LDL.LU R8, [R1+0x11c4] ;  /* 0x0011c40001087983 */ /* 0x000ea20000300800 */
[----:B------:R-:W-:Y:S01]  /*514c0*/  IMAD.MOV.U32 R7, RZ, RZ, R156 ;  /* 0x000000ffff077224 */ /* 0x000fe200078e009c */
[-C--:B------:R-:W-:Y:S02]  /*514d0*/  IADD3 R152, P1, R152, R4.reuse, RZ ;  /* 0x0000000498987210 */ /* 0x080fe40007f3e0ff */
[----:B-1----:R-:W4:Y:S04]  /*514e0*/  LDL.LU R156, [R1+0x11c8] ;  /* 0x0011c800019c7983 */ /* 0x002f280000300800 */
[----:B------:R-:W4:Y:S04]  /*514f0*/  LDL.LU R151, [R1+0x11c0] ;  /* 0x0011c00001977983 */ /* 0x000f280000300800 */
[----:B------:R1:W-:Y:S01]  /*51500*/  LDGSTS.E [R5+-0x7c300], desc[UR60][R6.64], P0 ;  /* 0x83d0000006057fae */ /* 0x0003e2000812187c */
[----:B------:R-:W-:-:S03]  /*51510*/  IADD3 R153, P2, R153, R4, RZ ;  /* 0x0000000499997210 */ /* 0x000fc60007f5e0ff */
[----:B------:R1:W-:Y:S01]  /*51520*/  STL [R1+0x1194], R152 ;  /* 0x0011949801007387 */ /* 0x0003e20000100800 */
[--C-:B------:R-:W-:Y:S01]  /*51530*/  IMAD.X R157, R157, 0x1, R3.reuse, P1 ;  /* 0x000000019d9d7824 */ /* 0x100fe200008e0603 */
[----:B-1----:R-:W-:Y:S01]  /*51540*/  MOV R6, R152 ;  /* 0x0000009800067202 */ /* 0x002fe20000000f00 */
[----:B------:R-:W-:-:S03]  /*51550*/  IMAD.X R158, R158, 0x1, R3, P2 ;  /* 0x000000019e9e7824 */ /* 0x000fc600010e0603 */
        /* <DEDUP_REMOVED lines=12> */
[----:B---3--:R-:W-:-:S05]  /*51620*/  IADD3 R9, P1, R9, R4, RZ ;  /* 0x0000000409097210 */ /* 0x008fca0007f3e0ff */
[----:B------:R3:W-:Y:S01]  /*51630*/  STL [R1+0x11cc], R9 ;  /* 0x0011cc0901007387 */ /* 0x0007e20000100800 */
[----:B--2---:R-:W-:Y:S01]  /*51640*/  IADD3 R8, P2, R8, R4, RZ ;  /* 0x0000000408087210 */ /* 0x004fe20007f5e0ff */
[----:B-1----:R-:W-:Y:S02]  /*51650*/  IMAD.MOV.U32 R6, RZ, RZ, R9 ;  /* 0x000000ffff067224 */ /* 0x002fe400078e0009 */
[--C-:B----4-:R-:W-:Y:S02]  /*51660*/  IMAD.X R156, R156, 0x1, R3.reuse, P1 ;  /* 0x000000019c9c7824 */ /* 0x110fe400008e0603 */
[----:B------:R-:W-:-:S03]  /*51670*/  IMAD.X R151, R151, 0x1, R3, P2 ;  /* 0x0000000197977824 */ /* 0x000fc600010e0603 */
[----:B------:R-:W-:Y:S01]  /*51680*/  MOV R7, R156 ;  /* 0x0000009c00077202 */ /* 0x000fe20000000f00 */
[----:B------:R1:W-:Y:S04]  /*51690*/  STL [R1+0x11c8], R156 ;  /* 0x0011c89c01007387 */ /* 0x0003e80000100800 */
[----:B------:R2:W-:Y:S04]  /*516a0*/  STL [R1+0x11c4], R8 ;  /* 0x0011c40801007387 */ /* 0x0005e80000100800 */
[----:B---3--:R-:W3:Y:S04]  /*516b0*/  LDL.LU R9, [R1+0x1204] ;  /* 0x0012040001097983 */ /* 0x008ee80000300800 */
[----:B------:R4:W-:Y:S04]  /*516c0*/  LDGSTS.E [R5+-0x7b700], desc[UR60][R6.64], P0 ;  /* 0x8490000006057fae */ /* 0x0009e8000812187c */
[----:B------:R2:W-:Y:S04]  /*516d0*/  STL [R1+0x11c0], R151 ;  /* 0x0011c09701007387 */ /* 0x0005e80000100800 */
[----:B-1----:R-:W3:Y:S01]  /*516e0*/  LDL.LU R156, [R1+0x1200] ;  /* 0x00120000019c7983 */ /* 0x002ee20000300800 */
[----:B------:R-:W-:Y:S01]  /*516f0*/  IADD3 R152, P1, R152, R4, RZ ;  /* 0x0000000498987210 */ /* 0x000fe20007f3e0ff */
[----:B----4-:R-:W-:-:S02]  /*51700*/  IMAD.MOV.U32 R6, RZ, RZ, R8 ;  /* 0x000000ffff067224 */ /* 0x010fc400078e0008 */
[----:B------:R-:W-:Y:S01]  /*51710*/  IMAD.MOV.U32 R7, RZ, RZ, R151 ;  /* 0x000000ffff077224 */ /* 0x000fe200078e0097 */
[----:B--2---:R-:W2:Y:S04]  /*51720*/  LDL.LU R8, [R1+0x120c] ;  /* 0x00120c0001087983 */ /* 0x004ea80000300800 */
[----:B------:R-:W4:Y:S01]  /*51730*/  LDL.LU R151, [R1+0x1214] ;  /* 0x0012140001977983 */ /* 0x000f220000300800 */
[----:B------:R-:W-:-:S03]  /*51740*/  IADD3 R157, P2, R157, R4, RZ ;  /* 0x000000049d9d7210 */ /* 0x000fc60007f5e0ff */
[----:B------:R-:W-:Y:S04]  /*51750*/  STL [R1+0x118c], R152 ;  /* 0x00118c9801007387 */ /* 0x000fe80000100800 */
[----:B------:R1:W-:Y:S01]  /*51760*/  LDGSTS.E [R5+-0x7b300], desc[UR60][R6.64], P0 ;  /* 0x84d0000006057fae */ /* 0x0003e2000812187c */
[----:B------:R-:W-:-:S05]  /*51770*/  IMAD.X R153, R153, 0x1, R3, P1 ;  /* 0x0000000199997824 */ /* 0x000fca00008e0603 */
[----:B------:R1:W-:Y:S02]  /*51780*/  STL [R1+0x1188], R153 ;  /* 0x0011889901007387 */ /* 0x0003e40000100800 */
[----:B-1----:R-:W-:Y:S02]  /*51790*/  IMAD.MOV.U32 R7, RZ, RZ, R153 ;  /* 0x000000ffff077224 */ /* 0x002fe400078e0099 */
[----:B------:R-:W-:Y:S04]  /*517a0*/  STL [R1+0x1184], R157 ;  /* 0x0011849d01007387 */ /* 0x000fe80000100800 */
[----:B------:R-:W4:Y:S01]  /*517b0*/  LDL.LU R153, [R1+0x1208] ;  /* 0x0012080001997983 */ /* 0x000f220000300800 */
[----:B------:R-:W-:Y:S02]  /*517c0*/  IMAD.X R158, R158, 0x1, R3, P2 ;  /* 0x000000019e9e7824 */ /* 0x000fe400010e0603 */
[----:B------:R-:W-:-:S03]  /*517d0*/  IMAD.MOV.U32 R6, RZ, RZ, R152 ;  /* 0x000000ffff067224 */ /* 0x000fc600078e0098 */
[----:B------:R-:W-:Y:S04]  /*517e0*/  STL [R1+0x1180], R158 ;  /* 0x0011809e01007387 */ /* 0x000fe80000100800 */
[----:B------:R-:W4:Y:S01]  /*517f0*/  LDL.LU R152, [R1+0x1210] ;  /* 0x0012100001987983 */ /* 0x000f220000300800 */
[----:B------:R-:W-:-:S03]  /*51800*/  IADD3 R23, P1, R23, R4, RZ ;  /* 0x0000000417177210 */ /* 0x000fc60007f3e0ff */
[----:B------:R1:W-:Y:S02]  /*51810*/  LDGSTS.E [R5+-0x7af00], desc[UR60][R6.64], P0 ;  /* 0x8510000006057fae */ /* 0x0003e4000812187c */
[----:B------:R-:W-:Y:S01]  /*51820*/  IMAD.X R22, R22, 0x1, R3, P1 ;  /* 0x0000000116167824 */ /* 0x000fe200008e0603 */
[----:B-1----:R-:W-:Y:S01]  /*51830*/  MOV R6, R157 ;  /* 0x0000009d00067202 */ /* 0x002fe20000000f00 */
[----:B------:R-:W-:-:S05]  /*51840*/  IMAD.MOV.U32 R7, RZ, RZ, R158 ;  /* 0x000000ffff077224 */ /* 0x000fca00078e009e */
[----:B------:R1:W-:Y:S02]  /*51850*/  LDGSTS.E [R5+-0x7ab00], desc[UR60][R6.64], P0 ;  /* 0x8550000006057fae */ /* 0x0003e4000812187c */
[----:B-1----:R-:W-:Y:S02]  /*51860*/  IMAD.MOV.U32 R6, RZ, RZ, R23 ;  /* 0x000000ffff067224 */ /* 0x002fe400078e0017 */
[----:B------:R-:W-:-:S05]  /*51870*/  IMAD.MOV.U32 R7, RZ, RZ, R22 ;  /* 0x000000ffff077224 */ /* 0x000fca00078e0016 */
[----:B------:R1:W-:Y:S01]  /*51880*/  LDGSTS.E [R5+-0x7a700], desc[UR60][R6.64], P0 ;  /* 0x8590000006057fae */ /* 0x0003e2000812187c */
[----:B---3--:R-:W-:-:S05]  /*51890*/  IADD3 R9, P2, R9, R4, RZ ;  /* 0x0000000409097210 */ /* 0x008fca0007f5e0ff */
[----:B-1----:R-:W-:Y:S01]  /*518a0*/  IMAD.MOV.U32 R6, RZ, RZ, R9 ;  /* 0x000000ffff067224 */ /* 0x002fe200078e0009 */
[----:B------:R1:W-:Y:S01]  /*518b0*/  STL [R1+0x1204], R9 ;  /* 0x0012040901007387 */ /* 0x0003e20000100800 */
[----:B------:R-:W-:-:S05]  /*518c0*/  IMAD.X R156, R156, 0x1, R3, P2 ;  /* 0x000000019c9c7824 */ /* 0x000fca00010e0603 */
[----:B------:R-:W-:Y:S02]  /*518d0*/  MOV R7, R156 ;  /* 0x0000009c00077202 */ /* 0x000fe40000000f00 */
[-C--:B--2---:R-:W-:Y:S01]  /*518e0*/  IADD3 R8, P1, R8, R4.reuse, RZ ;  /* 0x0000000408087210 */ /* 0x084fe20007f3e0ff */
[----:B------:R-:W-:Y:S04]  /*518f0*/  STL [R1+0x1200], R156 ;  /* 0x0012009c01007387 */ /* 0x000fe80000100800 */
[----:B-1----:R-:W2:Y:S04]  /*51900*/  LDL.LU R9, [R1+0x1240] ;  /* 0x0012400001097983 */ /* 0x002ea80000300800 */
[----:B------:R1:W-:Y:S01]  /*51910*/  LDGSTS.E [R5+-0x7a300], desc[UR60][R6.64], P0 ;  /* 0x85d0000006057fae */ /* 0x0003e2000812187c */
[----:B----4-:R-:W-:-:S03]  /*51920*/  IADD3 R151, P2, R151, R4, RZ ;  /* 0x0000000497977210 */ /* 0x010fc60007f5e0ff */
[----:B------:R3:W-:Y:S01]  /*51930*/  STL [R1+0x120c], R8 ;  /* 0x00120c0801007387 */ /* 0x0007e20000100800 */
[----:B-1----:R-:W-:Y:S02]  /*51940*/  IMAD.MOV.U32 R6, RZ, RZ, R8 ;  /* 0x000000ffff067224 */ /* 0x002fe400078e0008 */
[----:B------:R-:W-:-:S05]  /*51950*/  IMAD.X R153, R153, 0x1, R3, P1 ;  /* 0x0000000199997824 */ /* 0x000fca00008e0603 */
[----:B------:R-:W-:Y:S04]  /*51960*/  STL [R1+0x1208], R153 ;  /* 0x0012089901007387 */ /* 0x000fe80000100800 */
[----:B------:R1:W-:Y:S04]  /*51970*/  STL [R1+0x1214], R151 ;  /* 0x0012149701007387 */ /* 0x0003e80000100800 */
[----:B---3--:R-:W3:Y:S01]  /*51980*/  LDL.LU R8, [R1+0x1244] ;  /* 0x0012440001087983 */ /* 0x008ee20000300800 */
[----:B------:R-:W-:Y:S01]  /*51990*/  IMAD.MOV.U32 R7, RZ, RZ, R153 ;  /* 0x000000ffff077224 */ /* 0x000fe200078e0099 */
[----:B------:R-:W-:Y:S01]  /*519a0*/  IADD3 R21, P1, R21, R4, RZ ;  /* 0x0000000415157210 */ /* 0x000fe20007f3e0ff */
[----:B------:R-:W-:-:S03]  /*519b0*/  IMAD.X R152, R152, 0x1, R3, P2 ;  /* 0x0000000198987824 */ /* 0x000fc600010e0603 */
[----:B------:R4:W-:Y:S01]  /*519c0*/  LDGSTS.E [R5+-0x79f00], desc[UR60][R6.64], P0 ;  /* 0x8610000006057fae */ /* 0x0009e2000812187c */
[----:B------:R-:W-:Y:S02]  /*519d0*/  IADD3.X R20, R20, R3, RZ, P1, !PT ;  /* 0x0000000314147210 */ /* 0x000fe40000ffe4ff */
[-C--:B------:R-:W-:Y:S02]  /*519e0*/  IADD3 R19, P2, R19, R4.reuse, RZ ;  /* 0x0000000413137210 */ /* 0x080fe40007f5e0ff */
[----:B------:R-:W-:Y:S01]  /*519f0*/  IADD3 R17, P1, R17, R4, RZ ;  /* 0x0000000411117210 */ /* 0x000fe20007f3e0ff */
[----:B----4-:R-:W-:Y:S02]  /*51a00*/  IMAD.MOV.U32 R6, RZ, RZ, R151 ;  /* 0x000000ffff067224 */ /* 0x010fe400078e0097 */
[----:B------:R-:W-:Y:S02]  /*51a10*/  IMAD.MOV.U32 R7, RZ, RZ, R152 ;  /* 0x000000ffff077224 */ /* 0x000fe400078e0098 */
[----:B------:R-:W-:-:S03]  /*51a20*/  IMAD.X R18, R18, 0x1, R3, P2 ;  /* 0x0000000112127824 */ /* 0x000fc600010e0603 */
[----:B------:R4:W-:Y:S01]  /*51a30*/  LDGSTS.E [R5+-0x79b00], desc[UR60][R6.64], P0 ;  /* 0x8650000006057fae */ /* 0x0009e2000812187c */
[----:B------:R-:W-:Y:S01]  /*51a40*/  IMAD.X R16, R16, 0x1, R3, P1 ;  /* 0x0000000110107824 */ /* 0x000fe200008e0603 */
[----:B------:R-:W-:Y:S01]  /*51a50*/  IADD3 R15, P2, R15, R4, RZ ;  /* 0x000000040f0f7210 */ /* 0x000fe20007f5e0ff */
[----:B----4-:R-:W-:Y:S02]  /*51a60*/  IMAD.MOV.U32 R6, RZ, RZ, R21 ;  /* 0x000000ffff067224 */ /* 0x010fe400078e0015 */
[----:B------:R-:W-:-:S05]  /*51a70*/  IMAD.MOV.U32 R7, RZ, RZ, R20 ;  /* 0x000000ffff077224 */ /* 0x000fca00078e0014 */
[----:B------:R4:W-:Y:S01]  /*51a80*/  LDGSTS.E [R5+-0x79700], desc[UR60][R6.64], P0 ;  /* 0x8690000006057fae */ /* 0x0009e2000812187c */
[----:B------:R-:W-:Y:S02]  /*51a90*/  IADD3.X R14, R14, R3, RZ, P2, !PT ;  /* 0x000000030e0e7210 */ /* 0x000fe400017fe4ff */
[----:B------:R-:W-:Y:S01]  /*51aa0*/  IADD3 R13, P1, R13, R4, RZ ;  /* 0x000000040d0d7210 */ /* 0x000fe20007f3e0ff */
[----:B----4-:R-:W-:Y:S02]  /*51ab0*/  IMAD.MOV.U32 R6, RZ, RZ, R19 ;  /* 0x000000ffff067224 */ /* 0x010fe400078e0013 */
[----:B------:R-:W-:-:S05]  /*51ac0*/  IMAD.MOV.U32 R7, RZ, RZ, R18 ;  /* 0x000000ffff077224 */ /* 0x000fca00078e0012 */
[----:B------:R4:W-:Y:S01]  /*51ad0*/  LDGSTS.E [R5+-0x79300], desc[UR60][R6.64], P0 ;  /* 0x86d0000006057fae */ /* 0x0009e2000812187c */
[----:B------:R-:W-:Y:S02]  /*51ae0*/  IMAD.X R11, R11, 0x1, R3, P1 ;  /* 0x000000010b0b7824 */ /* 0x000fe400008e0603 */
[----:B----4-:R-:W-:Y:S02]  /*51af0*/  IMAD.MOV.U32 R6, RZ, RZ, R17 ;  /* 0x000000ffff067224 */ /* 0x010fe400078e0011 */
[----:B------:R-:W-:-:S05]  /*51b00*/  IMAD.MOV.U32 R7, RZ, RZ, R16 ;  /* 0x000000ffff077224 */ /* 0x000fca00078e0010 */
[----:B------:R4:W-:Y:S04]  /*51b10*/  LDGSTS.E [R5+-0x78f00], desc[UR60][R6.64], P0 ;  /* 0x8710000006057fae */ /* 0x0009e8000812187c */
[----:B------:R-:W-:Y:S01]  /*51b20*/  STL [R1+0x1210], R152 ;  /* 0x0012109801007387 */ /* 0x000fe20000100800 */
[----:B----4-:R-:W-:Y:S02]  /*51b30*/  IMAD.MOV.U32 R6, RZ, RZ, R15 ;  /* 0x000000ffff067224 */ /* 0x010fe400078e000f */
[----:B------:R-:W-:-:S05]  /*51b40*/  IMAD.MOV.U32 R7, RZ, RZ, R14 ;  /* 0x000000ffff077224 */ /* 0x000fca00078e000e */
[----:B------:R4:W-:Y:S02]  /*51b50*/  LDGSTS.E [R5+-0x78b00], desc[UR60][R6.64], P0 ;  /* 0x8750000006057fae */ /* 0x0009e4000812187c */
[----:B----4-:R-:W-:Y:S01]  /*51b60*/  MOV R6, R13 ;  /* 0x0000000d00067202 */ /* 0x010fe20000000f00 */
[----:B------:R-:W-:-:S05]  /*51b70*/  IMAD.MOV.U32 R7, RZ, RZ, R11 ;  /* 0x000000ffff077224 */ /* 0x000fca00078e000b */
[----:B------:R4:W-:Y:S01]  /*51b80*/  LDGSTS.E [R5+-0x78700], desc[UR60][R6.64], P0 ;  /* 0x8790000006057fae */ /* 0x0009e2000812187c */
[----:B---3--:R-:W-:-:S05]  /*51b90*/  IADD3 R8, P2, R8, R4, RZ ;  /* 0x0000000408087210 */ /* 0x008fca0007f5e0ff */
[----:B--2---:R-:W-:Y:S01]  /*51ba0*/  IMAD.X R9, R9, 0x1, R3, P2 ;  /* 0x0000000109097824 */ /* 0x004fe200010e0603 */
[----:B------:R2:W-:Y:S01]  /*51bb0*/  STL [R1+0x1244], R8 ;  /* 0x0012440801007387 */ /* 0x0005e20000100800 */
[----:B----4-:R-:W-:-:S03]  /*51bc0*/  IMAD.MOV.U32 R6, RZ, RZ, R8 ;  /* 0x000000ffff067224 */ /* 0x010fc600078e0008 */
[----:B------:R3:W-:Y:S04]  /*51bd0*/  STL [R1+0x1240], R9 ;  /* 0x0012400901007387 */ /* 0x0007e80000100800 */
[----:B-1----:R-:W4:Y:S04]  /*51be0*/  LDL.LU R151, [R1+0xe18] ;  /* 0x000e180001977983 */ /* 0x002f280000300800 */
[----:B--2---:R-:W2:Y:S04]  /*51bf0*/  LDL.LU R8, [R1+0xe1c] ;  /* 0x000e1c0001087983 */ /* 0x004ea80000300800 */
[----:B------:R-:W4:Y:S04]  /*51c00*/  LDL.LU R156, [R1+0xe58] ;  /* 0x000e5800019c7983 */ /* 0x000f280000300800 */
[----:B------:R-:W4:Y:S01]  /*51c10*/  LDL.LU R153, [R1+0xe5c] ;  /* 0x000e5c0001997983 */ /* 0x000f220000300800 */
[----:B------:R-:W-:-:S03]  /*51c20*/  IMAD.MOV.U32 R7, RZ, RZ, R9 ;  /* 0x000000ffff077224 */ /* 0x000fc600078e0009 */
[----:B------:R-:W4:Y:S04]  /*51c30*/  LDL.LU R157, [R1+0xe98] ;  /* 0x000e9800019d7983 */ /* 0x000f280000300800 */
[----:B---3--:R-:W3:Y:S04]  /*51c40*/  LDL.LU R9, [R1+0xe9c] ;  /* 0x000e9c0001097983 */ /* 0x008ee80000300800 */
[----:B------:R-:W3:Y:S04]  /*51c50*/  LDL.LU R158, [R1+0xed8] ;  /* 0x000ed800019e7983 */ /* 0x000ee80000300800 */
[----:B------:R-:W3:Y:S01]  /*51c60*/  LDL.LU R152, [R1+0xedc] ;  /* 0x000edc0001987983 */ /* 0x000ee20000300800 */
[----:B------:R-:W-:-:S03]  /*51c70*/  IADD3 R228, P1, R228, R4, RZ ;  /* 0x00000004e4e47210 */ /* 0x000fc60007f3e0ff */
[----:B------:R1:W-:Y:S01]  /*51c80*/  LDGSTS.E [R5+-0x78300], desc[UR60][R6.64], P0 ;  /* 0x87d0000006057fae */ /* 0x0003e2000812187c */
[----:B------:R-:W-:Y:S01]  /*51c90*/  IADD3 R244, P2, R244, R4, RZ ;  /* 0x00000004f4f47210 */ /* 0x000fe20007f5e0ff */
[----:B------:R-:W-:Y:S02]  /*51ca0*/  IMAD.X R227, R227, 0x1, R3, P1 ;  /* 0x00000001e3e37824 */ /* 0x000fe400008e0603 */
[----:B-1----:R-:W-:Y:S01]  /*51cb0*/  IMAD.U32 R5, RZ, RZ, UR5 ;  /* 0x00000005ff057e24 */ /* 0x002fe2000f8e00ff */
[----:B------:R-:W-:Y:S01]  /*51cc0*/  LOP3.LUT R6, R12, 0x30, RZ, 0x3c, !PT ;  /* 0x000000300c067812 */ /* 0x000fe200078e3cff */
[----:B------:R-:W-:-:S03]  /*51cd0*/  IMAD.MOV.U32 R7, RZ, RZ, R227 ;  /* 0x000000ffff077224 */ /* 0x000fc600078e00e3 */
[----:B------:R-:W-:Y:S02]  /*51ce0*/  IADD3 R5, R6, 0x100000, R5 ;  /* 0x0010000006057810 */ /* 0x000fe40007ffe005 */
[----:B------:R-:W-:Y:S01]  /*51cf0*/  MOV R6, R228 ;  /* 0x000000e400067202 */ /* 0x000fe20000000f00 */
[----:B------:R-:W-:-:S04]  /*51d00*/  IMAD.X R243, R243, 0x1, R3, P2 ;  /* 0x00000001f3f37824 */ /* 0x000fc800010e0603 */
[----:B------:R1:W-:Y:S02]  /*51d10*/  LDGSTS.E [R5+-0x7fe80], desc[UR60][R6.64], P0 ;  /* 0x8018000006057fae */ /* 0x0003e4000812187c */
[----:B-1----:R-:W-:Y:S02]  /*51d20*/  IMAD.MOV.U32 R6, RZ, RZ, R244 ;  /* 0x000000ffff067224 */ /* 0x002fe400078e00f4 */
[----:B------:R-:W-:-:S05]  /*51d30*/  IMAD.MOV.U32 R7, RZ, RZ, R243 ;  /* 0x000000ffff077224 */ /* 0x000fca00078e00f3 */
[----:B------:R1:W-:Y:S01]  /*51d40*/  LDGSTS.E [R5+-0x7fa80], desc[UR60][R6.64], P0 ;  /* 0x8058000006057fae */ /* 0x0003e2000812187c */
[-C--:B--2---:R-:W-:Y:S02]  /*51d50*/  IADD3 R8, P1, R8, R4.reuse, RZ ;  /* 0x0000000408087210 */ /* 0x084fe40007f3e0ff */
[----:B----4-:R-:W-:-:S03]  /*51d60*/  IADD3 R153, P2, R153, R4, RZ ;  /* 0x0000000499997210 */ /* 0x010fc60007f5e0ff */
[--C-:B------:R-:W-:Y:S01]  /*51d70*/  IMAD.X R151, R151, 0x1, R3.reuse, P1 ;  /* 0x0000000197977824 */ /* 0x100fe200008e0603 */
[----:B------:R2:W-:Y:S01]  /*51d80*/  STL [R1+0xe1c], R8 ;  /* 0x000e1c0801007387 */ /* 0x0005e20000100800 */
[----:B-1----:R-:W-:Y:S02]  /*51d90*/  IMAD.MOV.U32 R6, RZ, RZ, R8 ;  /* 0x000000ffff067224 */ /* 0x002fe400078e0008 */
[----:B------:R-:W-:Y:S01]  /*51da0*/  IMAD.X R156, R156, 0x1, R3, P2 ;  /* 0x000000019c9c7824 */ /* 0x000fe200010e0603 */
[----:B------:R-:W-:Y:S01]  /*51db0*/  MOV R7, R151 ;  /* 0x0000009700077202 */ /* 0x000fe20000000f00 */
[----:B------:R1:W-:Y:S04]  /*51dc0*/  STL [R1+0xe18], R151 ;  /* 0x000e189701007387 */ /* 0x0003e80000100800 */
[----:B------:R4:W-:Y:S01]  /*51dd0*/  STL [R1+0xe5c], R153 ;  /* 0x000e5c9901007387 */ /* 0x0009e20000100800 */
[----:B---3--:R-:W-:-:S03]  /*51de0*/  IADD3 R9, P1, R9, R4, RZ ;  /* 0x0000000409097210 */ /* 0x008fc60007f3e0ff */
[----:B------:R3:W-:Y:S04]  /*51df0*/  LDGSTS.E [R5+-0x7f680], desc[UR60][R6.64], P0 ;  /* 0x8098000006057fae */ /* 0x0007e8000812187c */
[----:B--2---:R-:W2:Y:S04]  /*51e00*/  LDL.LU R8, [R1+0xf1c] ;  /* 0x000f1c0001087983 */ /* 0x004ea80000300800 */
[----:B------:R4:W-:Y:S01]  /*51e10*/  STL [R1+0xe58], R156 ;  /* 0x000e589c01007387 */ /* 0x0009e20000100800 */
[----:B------:R-:W-:Y:S01]  /*51e20*/  IADD3 R152, P2, R152, R4, RZ ;  /* 0x0000000498987210 */ /* 0x000fe20007f5e0ff */
[----:B------:R-:W-:-:S02]  /*51e30*/  IMAD.X R157, R157, 0x1, R3, P1 ;  /* 0x000000019d9d7824 */ /* 0x000fc400008e0603 */
[----:B-1----:R-:W2:Y:S01]  /*51e40*/  LDL.LU R151, [R1+0xf5c] ;  /* 0x000f5c0001977983 */ /* 0x002ea20000300800 */
[----:B---3--:R-:W-:Y:S02]  /*51e50*/  IMAD.MOV.U32 R6, RZ, RZ, R153 ;  /* 0x000000ffff067224 */ /* 0x008fe400078e0099 */
[----:B------:R-:W-:Y:S01]  /*51e60*/  IMAD.MOV.U32 R7, RZ, RZ, R156 ;  /* 0x000000ffff077224 */ /* 0x000fe200078e009c */
[----:B----4-:R-:W3:Y:S04]  /*51e70*/  LDL.LU R153, [R1+0xf18] ;  /* 0x000f180001997983 */ /* 0x010ee80000300800 */
[----:B------:R-:W4:Y:S04]  /*51e80*/  LDL.LU R156, [R1+0xf58] ;  /* 0x000f5800019c7983 */ /* 0x000f280000300800 */
[----:B------:R1:W-:Y:S01]  /*51e90*/  STL [R1+0xe9c], R9 ;  /* 0x000e9c0901007387 */ /* 0x0003e20000100800 */
[----:B------:R-:W-:-:S03]  /*51ea0*/  IMAD.X R158, R158, 0x1, R3, P2 ;  /* 0x000000019e9e7824 */ /* 0x000fc600010e0603 */
[----:B------:R1:W-:Y:S04]  /*51eb0*/  LDGSTS.E [R5+-0x7f280], desc[UR60][R6.64], P0 ;  /* 0x80d8000006057fae */ /* 0x0003e8000812187c */
[----:B------:R1:W-:Y:S04]  /*51ec0*/  STL [R1+0xe98], R157 ;  /* 0x000e989d01007387 */ /* 0x0003e80000100800 */
[----:B------:R1:W-:Y:S02]  /*51ed0*/  STL [R1+0xedc], R152 ;  /* 0x000edc9801007387 */ /* 0x0003e40000100800 */
[----:B-1----:R-:W-:-:S02]  /*51ee0*/  IMAD.MOV.U32 R6, RZ, RZ, R9 ;  /* 0x000000ffff067224 */ /* 0x002fc400078e0009 */
[----:B------:R-:W-:Y:S01]  /*51ef0*/  IMAD.MOV.U32 R7, RZ, RZ, R157 ;  /* 0x000000ffff077224 */ /* 0x000fe200078e009d */
[----:B------:R-:W4:Y:S04]  /*51f00*/  LDL.LU R9, [R1+0xf9c] ;  /* 0x000f9c0001097983 */ /* 0x000f280000300800 */
[----:B------:R1:W-:Y:S04]  /*51f10*/  STL [R1+0xed8], R158 ;  /* 0x000ed89e01007387 */ /* 0x0003e80000100800 */
[----:B------:R-:W4:Y:S04]  /*51f20*/  LDL.LU R157, [R1+0xfdc] ;  /* 0x000fdc00019d7983 */ /* 0x000f280000300800 */
[----:B------:R1:W-:Y:S02]  /*51f30*/  LDGSTS.E [R5+-0x7ee80], desc[UR60][R6.64], P0 ;  /* 0x8118000006057fae */ /* 0x0003e4000812187c */
[----:B-1----:R-:W-:-:S02]  /*51f40*/  MOV R6, R152 ;  /* 0x0000009800067202 */ /* 0x002fc40000000f00 */
[----:B------:R-:W4:Y:S01]  /*51f50*/  LDL.LU R152, [R1+0xf98] ;  /* 0x000f980001987983 */ /* 0x000f220000300800 */
[----:B------:R-:W-:-:S03]  /*51f60*/  IMAD.MOV.U32 R7, RZ, RZ, R158 ;  /* 0x000000ffff077224 */ /* 0x000fc600078e009e */
[----:B------:R-:W4:Y:S04]  /*51f70*/  LDL.LU R158, [R1+0xfd8] ;  /* 0x000fd800019e7983 */ /* 0x000f280000300800 */
[----:B------:R1:W-:Y:S01]  /*51f80*/  LDGSTS.E [R5+-0x7ea80], desc[UR60][R6.64], P0 ;  /* 0x8158000006057fae */ /* 0x0003e2000812187c */
[-C--:B--2---:R-:W-:Y:S02]  /*51f90*/  IADD3 R8, P1, R8, R4.reuse, RZ ;  /* 0x0000000408087210 */ /* 0x084fe40007f3e0ff */
[----:B------:R-:W-:-:S03]  /*51fa0*/  IADD3 R151, P2, R151, R4, RZ ;  /* 0x0000000497977210 */ /* 0x000fc60007f5e0ff */
[----:B------:R2:W-:Y:S01]  /*51fb0*/  STL [R1+0xf1c], R8 ;  /* 0x000f1c0801007387 */ /* 0x0005e20000100800 */
[----:B-1----:R-:W-:Y:S02]  /*51fc0*/  IMAD.MOV.U32 R6, RZ, RZ, R8 ;  /* 0x000000ffff067224 */ /* 0x002fe400078e0008 */
[--C-:B---3--:R-:W-:Y:S02]  /*51fd0*/  IMAD.X R153, R153, 0x1, R3.reuse, P1 ;  /* 0x0000000199997824 */ /* 0x108fe400008e0603 */
[----:B----4-:R-:W-:Y:S02]  /*51fe0*/  IMAD.X R156, R156, 0x1, R3, P2 ;  /* 0x000000019c9c7824 */ /* 0x010fe400010e0603 */
[----:B------:R-:W-:Y:S01]  /*51ff0*/  IMAD.MOV.U32 R7, RZ, RZ, R153 ;  /* 0x000000ffff077224 */ /* 0x000fe200078e0099 */
[----:B------:R1:W-:Y:S04]  /*52000*/  STL [R1+0xf18], R153 ;  /* 0x000f189901007387 */ /* 0x0003e80000100800 */
[----:B------:R3:W-:Y:S04]  /*52010*/  STL [R1+0xf5c], R151 ;  /* 0x000f5c9701007387 */ /* 0x0007e80000100800 */
[----:B--2---:R-:W2:Y:S04]  /*52020*/  LDL.LU R8, [R1+0x101c] ;  /* 0x00101c0001087983 */ /* 0x004ea80000300800 */
[----:B------:R4:W-:Y:S04]  /*52030*/  STL [R1+0xf58], R156 ;  /* 0x000f589c01007387 */ /* 0x0009e80000100800 */
[----:B------:R3:W-:Y:S04]  /*52040*/  LDGSTS.E [R5+-0x7e680], desc[UR60][R6.64], P0 ;  /* 0x8198000006057fae */ /* 0x0007e8000812187c */
[----:B-1----:R-:W2:Y:S01]  /*52050*/  LDL.LU R153, [R1+0x105c] ;  /* 0x00105c0001997983 */ /* 0x002ea20000300800 */
[----:B------:R-:W-:-:S02]  /*52060*/  IADD3 R9, P1, R9, R4, RZ ;  /* 0x0000000409097210 */ /* 0x000fc40007f3e0ff */
[----:B------:R-:W-:Y:S01]  /*52070*/  IADD3 R157, P2, R157, R4, RZ ;  /* 0x000000049d9d7210 */ /* 0x000fe20007f5e0ff */
[----:B---3--:R-:W-:Y:S01]  /*52080*/  IMAD.MOV.U32 R6, RZ, RZ, R151 ;  /* 0x000000ffff067224 */ /* 0x008fe200078e0097 */
[----:B------:R-:W-:Y:S01]  /*52090*/  MOV R7, R156 ;  /* 0x0000009c00077202 */ /* 0x000fe20000000f00 */
[----:B------:R-:W3:Y:S04]  /*520a0*/  LDL.LU R151, [R1+0x1018] ;  /* 0x0010180001977983 */ /* 0x000ee80000300800 */
[----:B----4-:R-:W4:Y:S04]  /*520b0*/  LDL.LU R156, [R1+0x1058] ;  /* 0x00105800019c7983 */ /* 0x010f280000300800 */
[----:B------:R1:W-:Y:S04]  /*520c0*/  STL [R1+0xf9c], R9 ;  /* 0x000f9c0901007387 */ /* 0x0003e80000100800 */
[----:B------:R1:W-:Y:S01]  /*520d0*/  LDGSTS.E [R5+-0x7e280], desc[UR60][R6.64], P0 ;  /* 0x81d8000006057fae */ /* 0x0003e2000812187c */
[----:B------:R-:W-:-:S02]  /*520e0*/  IMAD.X R152, R152, 0x1, R3, P1 ;  /* 0x0000000198987824 */ /* 0x000fc400008e0603 */
[----:B------:R-:W-:Y:S02]  /*520f0*/  IMAD.X R158, R158, 0x1, R3, P2 ;  /* 0x000000019e9e7824 */ /* 0x000fe400010e0603 */
[----:B-1----:R-:W-:Y:S02]  /*52100*/  IMAD.MOV.U32 R6, RZ, RZ, R9 ;  /* 0x000000ffff067224 */ /* 0x002fe400078e0009 */
[----:B------:R-:W-:Y:S01]  /*52110*/  IMAD.MOV.U32 R7, RZ, RZ, R152 ;  /* 0x000000ffff077224 */ /* 0x000fe200078e0098 */
[----:B------:R1:W-:Y:S04]  /*52120*/  STL [R1+0xf98], R152 ;  /* 0x000f989801007387 */ /* 0x0003e80000100800 */
        /* <DEDUP_REMOVED lines=10> */
[-C--:B--2---:R-:W-:Y:S02]  /*521d0*/  IADD3 R8, P1, R8, R4.reuse, RZ ;  /* 0x0000000408087210 */ /* 0x084fe40007f3e0ff */
[----:B------:R-:W-:-:S03]  /*521e0*/  IADD3 R153, P2, R153, R4, RZ ;  /* 0x0000000499997210 */ /* 0x000fc60007f5e0ff */
[----:B------:R2:W-:Y:S01]  /*521f0*/  STL [R1+0x101c], R8 ;  /* 0x00101c0801007387 */ /* 0x0005e20000100800 */
[----:B-1----:R-:W-:Y:S01]  /*52200*/  IMAD.MOV.U32 R6, RZ, RZ, R8 ;  /* 0x000000ffff067224 */ /* 0x002fe200078e0008 */
[----:B---3--:R-:W-:Y:S01]  /*52210*/  IADD3.X R151, R151, R3, RZ, P1, !PT ;  /* 0x0000000397977210 */ /* 0x008fe20000ffe4ff */
[----:B----4-:R-:W-:-:S04]  /*52220*/  IMAD.X R156, R156, 0x1, R3, P2 ;  /* 0x000000019c9c7824 */ /* 0x010fc800010e0603 */
[----:B------:R-:W-:Y:S01]  /*52230*/  IMAD.MOV.U32 R7, RZ, RZ, R151 ;  /* 0x000000ffff077224 */ /* 0x000fe200078e0097 */
[----:B------:R1:W-:Y:S04]  /*52240*/  STL [R1+0x1018], R151 ;  /* 0x0010189701007387 */ /* 0x0003e80000100800 */
[----:B------:R3:W-:Y:S04]  /*52250*/  STL [R1+0x105c], R153 ;  /* 0x00105c9901007387 */ /* 0x0007e80000100800 */
[----:B--2---:R-:W2:Y:S04]  /*52260*/  LDL.LU R8, [R1+0x111c] ;  /* 0x00111c0001087983 */ /* 0x004ea80000300800 */
[----:B------:R4:W-:Y:S04]  /*52270*/  STL [R1+0x1058], R156 ;  /* 0x0010589c01007387 */ /* 0x0009e80000100800 */
[----:B------:R3:W-:Y:S04]  /*52280*/  LDGSTS.E [R5+-0x7d680], desc[UR60][R6.64], P0 ;  /* 0x8298000006057fae */ /* 0x0007e8000812187c */
[----:B-1----:R-:W2:Y:S01]  /*52290*/  LDL.LU R151, [R1+0x115c] ;  /* 0x00115c0001977983 */ /* 0x002ea20000300800 */
[----:B------:R-:W-:Y:S01]  /*522a0*/  IADD3 R9, P1, R9, R4, RZ ;  /* 0x0000000409097210 */ /* 0x000fe20007f3e0ff */
[----:B---3--:R-:W-:-:S02]  /*522b0*/  IMAD.MOV.U32 R6, RZ, RZ, R153 ;  /* 0x000000ffff067224 */ /* 0x008fc400078e0099 */
[----:B------:R-:W-:Y:S01]  /*522c0*/  IMAD.MOV.U32 R7, RZ, RZ, R156 ;  /* 0x000000ffff077224 */ /* 0x000fe200078e009c */
[----:B------:R-:W3:Y:S04]  /*522d0*/  LDL.LU R153, [R1+0x1118] ;  /* 0x0011180001997983 */ /* 0x000ee80000300800 */
[----:B----4-:R-:W4:Y:S01]  /*522e0*/  LDL.LU R156, [R1+0x1158] ;  /* 0x00115800019c7983 */ /* 0x010f220000300800 */
[----:B------:R-:W-:-:S03]  /*522f0*/  IADD3 R152, P2, R152, R4, RZ ;  /* 0x0000000498987210 */ /* 0x000fc60007f5e0ff */
[----:B------:R1:W-:Y:S04]  /*52300*/  LDGSTS.E [R5+-0x7d280], desc[UR60][R6.64], P0 ;  /* 0x82d8000006057fae */ /* 0x0003e8000812187c */
[----:B------:R-:W-:Y:S01]  /*52310*/  STL [R1+0x109c], R9 ;  /* 0x00109c0901007387 */ /* 0x000fe20000100800 */
[----:B------:R-:W-:Y:S01]  /*52320*/  IMAD.X R157, R157, 0x1, R3, P1 ;  /* 0x000000019d9d7824 */ /* 0x000fe200008e0603 */
[----:B------:R-:W-:-:S04]  /*52330*/  IADD3.X R158, R158, R3, RZ, P2, !PT ;  /* 0x000000039e9e7210 */ /* 0x000fc800017fe4ff */
[----:B------:R1:W-:Y:S02]  /*52340*/  STL [R1+0x1098], R157 ;  /* 0x0010989d01007387 */ /* 0x0003e40000100800 */
[----:B-1----:R-:W-:Y:S02]  /*52350*/  IMAD.MOV.U32 R6, RZ, RZ, R9 ;  /* 0x000000ffff067224 */ /* 0x002fe400078e0009 */
[----:B------:R-:W-:Y:S01]  /*52360*/  IMAD.MOV.U32 R7, RZ, RZ, R157 ;  /* 0x000000ffff077224 */ /* 0x000fe200078e009d */
[----:B------:R-:W-:Y:S04]  /*52370*/  STL [R1+0x10dc], R152 ;  /* 0x0010dc9801007387 */ /* 0x000fe80000100800 */
[----:B------:R1:W-:Y:S04]  /*52380*/  LDGSTS.E [R5+-0x7ce80], desc[UR60][R6.64], P0 ;  /* 0x8318000006057fae */ /* 0x0003e8000812187c */
[----:B------:R-:W4:Y:S04]  /*52390*/  LDL.LU R157, [R1+0x119c] ;  /* 0x00119c00019d7983 */ /* 0x000f280000300800 */
[----:B------:R1:W-:Y:S04]  /*523a0*/  STL [R1+0x10d8], R158 ;  /* 0x0010d89e01007387 */ /* 0x0003e80000100800 */
[----:B------:R-:W4:Y:S01]  /*523b0*/  LDL.LU R9, [R1+0x11dc] ;  /* 0x0011dc0001097983 */ /* 0x000f220000300800 */
[----:B-1----:R-:W-:-:S03]  /*523c0*/  IMAD.MOV.U32 R7, RZ, RZ, R158 ;  /* 0x000000ffff077224 */ /* 0x002fc600078e009e */
[----:B------:R-:W4:Y:S01]  /*523d0*/  LDL.LU R158, [R1+0x1198] ;  /* 0x00119800019e7983 */ /* 0x000f220000300800 */
[----:B------:R-:W-:-:S03]  /*523e0*/  IMAD.MOV.U32 R6, RZ, RZ, R152 ;  /* 0x000000ffff067224 */ /* 0x000fc600078e0098 */
[----:B------:R-:W4:Y:S04]  /*523f0*/  LDL.LU R152, [R1+0x11d8] ;  /* 0x0011d80001987983 */ /* 0x000f280000300800 */
[----:B------:R1:W-:Y:S01]  /*52400*/  LDGSTS.E [R5+-0x7ca80], desc[UR60][R6.64], P0 ;  /* 0x8358000006057fae */ /* 0x0003e2000812187c */
[----:B--2---:R-:W-:-:S04]  /*52410*/  IADD3 R8, P1, R8, R4, RZ ;  /* 0x0000000408087210 */ /* 0x004fc80007f3e0ff */
[----:B-1----:R-:W-:Y:S02]  /*52420*/  MOV R6, R8 ;  /* 0x0000000800067202 */ /* 0x002fe40000000f00 */
[----:B------:R-:W-:Y:S01]  /*52430*/  IADD3 R151, P2, R151, R4, RZ ;  /* 0x0000000497977210 */ /* 0x000fe20007f5e0ff */
[----:B------:R-:W-:Y:S01]  /*52440*/  STL [R1+0x111c], R8 ;  /* 0x00111c0801007387 */ /* 0x000fe20000100800 */
[----:B---3--:R-:W-:-:S03]  /*52450*/  IMAD.X R153, R153, 0x1, R3, P1 ;  /* 0x0000000199997824 */ /* 0x008fc600008e0603 */
[----:B----4-:R-:W-:Y:S02]  /*52460*/  IMAD.X R156, R156, 0x1, R3, P2 ;  /* 0x000000019c9c7824 */ /* 0x010fe400010e0603 */
[----:B------:R-:W-:Y:S01]  /*52470*/  IMAD.MOV.U32 R7, RZ, RZ, R153 ;  /* 0x000000ffff077224 */ /* 0x000fe200078e0099 */
[----:B------:R1:W-:Y:S04]  /*52480*/  STL [R1+0x1118], R153 ;  /* 0x0011189901007387 */ /* 0x0003e80000100800 */
[----:B------:R-:W-:Y:S04]  /*52490*/  STL [R1+0x115c], R151 ;  /* 0x00115c9701007387 */ /* 0x000fe80000100800 */
[----:B------:R2:W-:Y:S04]  /*524a0*/  LDGSTS.E [R5+-0x7c680], desc[UR60][R6.64], P0 ;  /* 0x8398000006057fae */ /* 0x0005e8000812187c */
[----:B-1----:R-:W3:Y:S04]  /*524b0*/  LDL.LU R153, [R1+0x121c] ;  /* 0x00121c0001997983 */ /* 0x002ee80000300800 */
[----:B------:R1:W-:Y:S04]  /*524c0*/  STL [R1+0x1158], R156 ;  /* 0x0011589c01007387 */ /* 0x0003e80000100800 */
[----:B------:R-:W4:Y:S01]  /*524d0*/  LDL.LU R8, [R1+0x125c] ;  /* 0x00125c0001087983 */ /* 0x000f220000300800 */
[----:B--2---:R-:W-:Y:S01]  /*524e0*/  IMAD.MOV.U32 R6, RZ, RZ, R151 ;  /* 0x000000ffff067224 */ /* 0x004fe200078e0097 */
[-C--:B------:R-:W-:Y:S01]  /*524f0*/  IADD3 R157, P1, R157, R4.reuse, RZ ;  /* 0x000000049d9d7210 */ /* 0x080fe20007f3e0ff */
[----:B------:R-:W-:Y:S01]  /*52500*/  IMAD.MOV.U32 R7, RZ, RZ, R156 ;  /* 0x000000ffff077224 */ /* 0x000fe200078e009c */
[----:B------:R-:W-:Y:S01]  /*52510*/  IADD3 R9, P2, R9, R4, RZ ;  /* 0x0000000409097210 */ /* 0x000fe20007f5e0ff */
[----:B-1----:R-:W2:Y:S04]  /*52520*/  LDL.LU R156, [R1+0x1218] ;  /* 0x00121800019c7983 */ /* 0x002ea80000300800 */
[----:B------:R1:W-:Y:S04]  /*52530*/  LDGSTS.E [R5+-0x7c280], desc[UR60][R6.64], P0 ;  /* 0x83d8000006057fae */ /* 0x0003e8000812187c */
[----:B------:R-:W2:Y:S01]  /*52540*/  LDL.LU R151, [R1+0x1258] ;  /* 0x0012580001977983 */ /* 0x000ea20000300800 */
[----:B------:R-:W-:-:S02]  /*52550*/  IMAD.X R158, R158, 0x1, R3, P1 ;  /* 0x000000019e9e7824 */ /* 0x000fc400008e0603 */
[----:B------:R-:W-:Y:S02]  /*52560*/  IMAD.X R152, R152, 0x1, R3, P2 ;  /* 0x0000000198987824 */ /* 0x000fe400010e0603 */
[----:B-1----:R-:W-:Y:S01]  /*52570*/  IMAD.MOV.U32 R6, RZ, RZ, R157 ;  /* 0x000000ffff067224 */ /* 0x002fe200078e009d */
[----:B------:R-:W-:Y:S01]  /*52580*/  MOV R7, R158 ;  /* 0x0000009e00077202 */ /* 0x000fe20000000f00 */
[----:B------:R-:W-:Y:S04]  /*52590*/  STL [R1+0x119c], R157 ;  /* 0x00119c9d01007387 */ /* 0x000fe80000100800 */
[----:B------:R-:W-:Y:S04]  /*525a0*/  STL [R1+0x1198], R158 ;  /* 0x0011989e01007387 */ /* 0x000fe80000100800 */
[----:B------:R-:W-:Y:S04]  /*525b0*/  STL [R1+0x11dc], R9 ;  /* 0x0011dc0901007387 */ /* 0x000fe80000100800 */
[----:B------:R1:W-:Y:S04]  /*525c0*/  STL [R1+0x11d8], R152 ;  /* 0x0011d89801007387 */ /* 0x0003e80000100800 */
[----:B------:R1:W-:Y:S02]  /*525d0*/  LDGSTS.E [R5+-0x7be80], desc[UR60][R6.64], P0 ;  /* 0x8418000006057fae */ /* 0x0003e4000812187c */
[----:B-1----:R-:W-:-:S02]  /*525e0*/  IMAD.MOV.U32 R7, RZ, RZ, R152 ;  /* 0x000000ffff077224 */ /* 0x002fc400078e0098 */
[----:B------:R-:W-:Y:S01]  /*525f0*/  IMAD.MOV.U32 R6, RZ, RZ, R9 ;  /* 0x000000ffff067224 */ /* 0x000fe200078e0009 */
[----:B------:R-:W2:Y:S04]  /*52600*/  LDL.LU R152, [R1+0x1298] ;  /* 0x0012980001987983 */ /* 0x000ea80000300800 */
[----:B------:R-:W2:Y:S04]  /*52610*/  LDL.LU R9, [R1+0x129c] ;  /* 0x00129c0001097983 */ /* 0x000ea80000300800 */
[----:B------:R-:W2:Y:S04]  /*52620*/  LDL.LU R251, [R1+0x1290] ;  /* 0x0012900001fb7983 */ /* 0x000ea80000300800 */
[----:B------:R-:W2:Y:S04]  /*52630*/  LDL.LU R235, [R1+0x1294] ;  /* 0x0012940001eb7983 */ /* 0x000ea80000300800 */
[----:B------:R1:W-:Y:S01]  /*52640*/  LDGSTS.E [R5+-0x7ba80], desc[UR60][R6.64], P0 ;  /* 0x8458000006057fae */ /* 0x0003e2000812187c */
[----:B---3--:R-:W-:-:S02]  /*52650*/  IADD3 R153, P1, R153, R4, RZ ;  /* 0x0000000499997210 */ /* 0x008fc40007f3e0ff */
[----:B----4-:R-:W-:-:S03]  /*52660*/  IADD3 R8, P2, R8, R4, RZ ;  /* 0x0000000408087210 */ /* 0x010fc60007f5e0ff */
[----:B------:R3:W-:Y:S01]  /*52670*/  STL [R1+0x121c], R153 ;  /* 0x00121c9901007387 */ /* 0x0007e20000100800 */
[--C-:B--2---:R-:W-:Y:S02]  /*52680*/  IMAD.X R156, R156, 0x1, R3.reuse, P1 ;  /* 0x000000019c9c7824 */ /* 0x104fe400008e0603 */
[----:B------:R-:W-:-:S03]  /*52690*/  IMAD.X R151, R151, 0x1, R3, P2 ;  /* 0x0000000197977824 */ /* 0x000fc600010e0603 */
[----:B------:R2:W-:Y:S04]  /*526a0*/  STL [R1+0x1218], R156 ;  /* 0x0012189c01007387 */ /* 0x0005e80000100800 */
[----:B------:R-:W-:Y:S04]  /*526b0*/  STL [R1+0x125c], R8 ;  /* 0x00125c0801007387 */ /* 0x000fe80000100800 */
[----:B------:R-:W4:Y:S01]  /*526c0*/  LDL.LU R157, [R1+0x12c4] ;  /* 0x0012c400019d7983 */ /* 0x000f220000300800 */
[----:B-1----:R-:W-:Y:S02]  /*526d0*/  IMAD.MOV.U32 R6, RZ, RZ, R153 ;  /* 0x000000ffff067224 */ /* 0x002fe400078e0099 */
[----:B------:R-:W-:Y:S01]  /*526e0*/  IMAD.MOV.U32 R7, RZ, RZ, R156 ;  /* 0x000000ffff077224 */ /* 0x000fe200078e009c */
[----:B------:R1:W-:Y:S04]  /*526f0*/  STL [R1+0x1258], R151 ;  /* 0x0012589701007387 */ /* 0x0003e80000100800 */
[----:B---3--:R-:W3:Y:S04]  /*52700*/  LDL.LU R153, [R1+0x12cc] ;  /* 0x0012cc0001997983 */ /* 0x008ee80000300800 */
[----:B------:R-:W3:Y:S04]  /*52710*/  LDL.LU R158, [R1+0x12c0] ;  /* 0x0012c000019e7983 */ /* 0x000ee80000300800 */
[----:B------:R1:W-:Y:S04]  /*52720*/  LDGSTS.E [R5+-0x7b680], desc[UR60][R6.64], P0 ;  /* 0x8498000006057fae */ /* 0x0003e8000812187c */
[----:B--2---:R-:W2:Y:S01]  /*52730*/  LDL.LU R156, [R1+0x12c8] ;  /* 0x0012c800019c7983 */ /* 0x004ea20000300800 */
[----:B-1----:R-:W-:Y:S01]  /*52740*/  MOV R6, R8 ;  /* 0x0000000800067202 */ /* 0x002fe20000000f00 */
[----:B------:R-:W-:-:S02]  /*52750*/  IMAD.MOV.U32 R7, RZ, RZ, R151 ;  /* 0x000000ffff077224 */ /* 0x000fc400078e0097 */
[----:B------:R-:W2:Y:S04]  /*52760*/  LDL.LU R151, [R1+0x12d4] ;  /* 0x0012d40001977983 */ /* 0x000ea80000300800 */
[----:B------:R-:W2:Y:S04]  /*52770*/  LDL.LU R8, [R1+0x12dc] ;  /* 0x0012dc0001087983 */ /* 0x000ea80000300800 */
[----:B------:R1:W-:Y:S01]  /*52780*/  LDGSTS.E [R5+-0x7b280], desc[UR60][R6.64], P0 ;  /* 0x84d8000006057fae */ /* 0x0003e2000812187c */
[-C--:B------:R-:W-:Y:S02]  /*52790*/  IADD3 R9, P1, R9, R4.reuse, RZ ;  /* 0x0000000409097210 */ /* 0x080fe40007f3e0ff */
[----:B------:R-:W-:-:S03]  /*527a0*/  IADD3 R235, P2, R235, R4, RZ ;  /* 0x00000004ebeb7210 */ /* 0x000fc60007f5e0ff */
[--C-:B------:R-:W-:Y:S01]  /*527b0*/  IMAD.X R152, R152, 0x1, R3.reuse, P1 ;  /* 0x0000000198987824 */ /* 0x100fe200008e0603 */
[----:B------:R-:W-:Y:S01]  /*527c0*/  STL [R1+0x129c], R9 ;  /* 0x00129c0901007387 */ /* 0x000fe20000100800 */
[----:B------:R-:W-:Y:S02]  /*527d0*/  IMAD.X R251, R251, 0x1, R3, P2 ;  /* 0x00000001fbfb7824 */ /* 0x000fe400010e0603 */
[----:B-1----:R-:W-:Y:S01]  /*527e0*/  IMAD.MOV.U32 R7, RZ, RZ, R152 ;  /* 0x000000ffff077224 */ /* 0x002fe200078e0098 */
[----:B------:R1:W-:Y:S04]  /*527f0*/  STL [R1+0x1298], R152 ;  /* 0x0012989801007387 */ /* 0x0003e80000100800 */
[----:B------:R-:W-:Y:S01]  /*52800*/  STL [R1+0x1294], R235 ;  /* 0x001294eb01007387 */ /* 0x000fe20000100800 */
[----:B------:R-:W-:-:S05]  /*52810*/  IMAD.MOV.U32 R6, RZ, RZ, R9 ;  /* 0x000000ffff067224 */ /* 0x000fca00078e0009 */
[----:B------:R1:W-:Y:S04]  /*52820*/  LDGSTS.E [R5+-0x7ae80], desc[UR60][R6.64], P0 ;  /* 0x8518000006057fae */ /* 0x0003e8000812187c */
[----:B-1----:R-:W2:Y:S04]  /*52830*/  LDL.LU R152, [R1+0x12d0] ;  /* 0x0012d00001987983 */ /* 0x002ea80000300800 */
[----:B------:R1:W-:Y:S04]  /*52840*/  STL [R1+0x1290], R251 ;  /* 0x001290fb01007387 */ /* 0x0003e80000100800 */
[----:B------:R-:W2:Y:S01]  /*52850*/  LDL.LU R9, [R1+0x12d8] ;  /* 0x0012d80001097983 */ /* 0x000ea20000300800 */
[----:B------:R-:W-:Y:S01]  /*52860*/  IMAD.MOV.U32 R6, RZ, RZ, R235 ;  /* 0x000000ffff067224 */ /* 0x000fe200078e00eb */
[----:B------:R-:W-:-:S05]  /*52870*/  MOV R7, R251 ;  /* 0x000000fb00077202 */ /* 0x000fca0000000f00 */
[----:B------:R1:W-:Y:S01]  /*52880*/  LDGSTS.E [R5+-0x7aa80], desc[UR60][R6.64], P0 ;  /* 0x8558000006057fae */ /* 0x0003e2000812187c */
[-C--:B----4-:R-:W-:Y:S02]  /*52890*/  IADD3 R157, P1, R157, R4.reuse, RZ ;  /* 0x000000049d9d7210 */ /* 0x090fe40007f3e0ff */
[----:B---3--:R-:W-:-:S03]  /*528a0*/  IADD3 R153, P2, R153, R4, RZ ;  /* 0x0000000499997210 */ /* 0x008fc60007f5e0ff */
[----:B------:R-:W-:Y:S02]  /*528b0*/  IMAD.X R158, R158, 0x1, R3, P1 ;  /* 0x000000019e9e7824 */ /* 0x000fe400008e0603 */
[----:B-1----:R-:W-:Y:S02]  /*528c0*/  IMAD.MOV.U32 R6, RZ, RZ, R157 ;  /* 0x000000ffff067224 */ /* 0x002fe400078e009d */
[----:B------:R-:W-:Y:S02]  /*528d0*/  IMAD.MOV.U32 R7, RZ, RZ, R158 ;  /* 0x000000ffff077224 */ /* 0x000fe400078e009e */
[----:B--2---:R-:W-:Y:S01]  /*528e0*/  IMAD.X R156, R156, 0x1, R3, P2 ;  /* 0x000000019c9c7824 */ /* 0x004fe200010e0603 */
[----:B------:R1:W-:Y:S04]  /*528f0*/  STL [R1+0x12c4], R157 ;  /* 0x0012c49d01007387 */ /* 0x0003e80000100800 */
[----:B------:R2:W-:Y:S04]  /*52900*/  LDGSTS.E [R5+-0x7a680], desc[UR60][R6.64], P0 ;  /* 0x8598000006057fae */ /* 0x0005e8000812187c */
[----:B------:R-:W-:Y:S04]  /*52910*/  STL [R1+0x12c0], R158 ;  /* 0x0012c09e01007387 */ /* 0x000fe80000100800 */
[----:B------:R3:W-:Y:S04]  /*52920*/  STL [R1+0x12cc], R153 ;  /* 0x0012cc9901007387 */ /* 0x0007e80000100800 */
[----:B------:R4:W-:Y:S04]  /*52930*/  STL [R1+0x12c8], R156 ;  /* 0x0012c89c01007387 */ /* 0x0009e80000100800 */
[----:B------:R-:W4:Y:S04]  /*52940*/  LDL.LU R251, [R1+0x1280] ;  /* 0x0012800001fb7983 */ /* 0x000f280000300800 */
[----:B------:R-:W4:Y:S01]  /*52950*/  LDL.LU R235, [R1+0x1284] ;  /* 0x0012840001eb7983 */ /* 0x000f220000300800 */
[----:B------:R-:W-:-:S02]  /*52960*/  IADD3 R151, P1, R151, R4, RZ ;  /* 0x0000000497977210 */ /* 0x000fc40007f3e0ff */
[----:B------:R-:W-:Y:S01]  /*52970*/  IADD3 R8, P2, R8, R4, RZ ;  /* 0x0000000408087210 */ /* 0x000fe20007f5e0ff */
[----:B--2---:R-:W-:Y:S02]  /*52980*/  IMAD.MOV.U32 R6, RZ, RZ, R153 ;  /* 0x000000ffff067224 */ /* 0x004fe400078e0099 */
[----:B------:R-:W-:Y:S01]  /*52990*/  IMAD.MOV.U32 R7, RZ, RZ, R156 ;  /* 0x000000ffff077224 */ /* 0x000fe200078e009c */
[----:B------:R-:W-:Y:S04]  /*529a0*/  STL [R1+0x12d4], R151 ;  /* 0x0012d49701007387 */ /* 0x000fe80000100800 */
[----:B------:R2:W-:Y:S02]  /*529b0*/  LDGSTS.E [R5+-0x7a280], desc[UR60][R6.64], P0 ;  /* 0x85d8000006057fae */ /* 0x0005e4000812187c */
[----:B--2---:R-:W-:Y:S01]  /*529c0*/  IMAD.MOV.U32 R6, RZ, RZ, R151 ;  /* 0x000000ffff067224 */ /* 0x004fe200078e0097 */
[----:B------:R-:W-:Y:S01]  /*529d0*/  IADD3.X R152, R152, R3, RZ, P1, !PT ;  /* 0x0000000398987210 */ /* 0x000fe20000ffe4ff */
[----:B------:R-:W-:-:S04]  /*529e0*/  IMAD.X R9, R9, 0x1, R3, P2 ;  /* 0x0000000109097824 */ /* 0x000fc800010e0603 */
[----:B------:R-:W-:Y:S01]  /*529f0*/  IMAD.MOV.U32 R7, RZ, RZ, R152 ;  /* 0x000000ffff077224 */ /* 0x000fe200078e0098 */
[----:B------:R2:W-:Y:S04]  /*52a00*/  STL [R1+0x12d0], R152 ;  /* 0x0012d09801007387 */ /* 0x0005e80000100800 */
[----:B------:R-:W-:Y:S04]  /*52a10*/  STL [R1+0x12dc], R8 ;  /* 0x0012dc0801007387 */ /* 0x000fe80000100800 */
[----:B-1----:R-:W2:Y:S04]  /*52a20*/  LDL.LU R157, [R1+0x1254] ;  /* 0x00125400019d7983 */ /* 0x002ea80000300800 */
[----:B------:R1:W-:Y:S04]  /*52a30*/  STL [R1+0x12d8], R9 ;  /* 0x0012d80901007387 */ /* 0x0003e80000100800 */
[----:B---3--:R-:W3:Y:S04]  /*52a40*/  LDL.LU R153, [R1+0x124c] ;  /* 0x00124c0001997983 */ /* 0x008ee80000300800 */
[----:B------:R1:W-:Y:S04]  /*52a50*/  LDGSTS.E [R5+-0x79e80], desc[UR60][R6.64], P0 ;  /* 0x8618000006057fae */ /* 0x0003e8000812187c */
[----:B------:R-:W3:Y:S04]  /*52a60*/  LDL.LU R158, [R1+0x1250] ;  /* 0x00125000019e7983 */ /* 0x000ee80000300800 */
[----:B----4-:R-:W4:Y:S04]  /*52a70*/  LDL.LU R156, [R1+0x1248] ;  /* 0x00124800019c7983 */ /* 0x010f280000300800 */
[----:B--2---:R-:W2:Y:S04]  /*52a80*/  LDL.LU R152, [R1+0x1300] ;  /* 0x0013000001987983 */ /* 0x004ea80000300800 */
[----:B------:R-:W2:Y:S01]  /*52a90*/  LDL.LU R151, [R1+0x1304] ;  /* 0x0013040001977983 */ /* 0x000ea20000300800 */
[----:B-1----:R-:W-:-:S02]  /*52aa0*/  IMAD.MOV.U32 R6, RZ, RZ, R8 ;  /* 0x000000ffff067224 */ /* 0x002fc400078e0008 */
[----:B------:R-:W-:Y:S02]  /*52ab0*/  IMAD.MOV.U32 R7, RZ, RZ, R9 ;  /* 0x000000ffff077224 */ /* 0x000fe400078e0009 */
[----:B------:R-:W2:Y:S04]  /*52ac0*/  LDL.LU R9, [R1+0x1308] ;  /* 0x0013080001097983 */ /* 0x000ea80000300800 */
[----:B------:R-:W2:Y:S04]  /*52ad0*/  LDL.LU R8, [R1+0x130c] ;  /* 0x00130c0001087983 */ /* 0x000ea80000300800 */
[----:B------:R1:W-:Y:S04]  /*52ae0*/  LDGSTS.E [R5+-0x79a80], desc[UR60][R6.64], P0 ;  /* 0x8658000006057fae */ /* 0x0003e8000812187c */
[----:B------:R-:W4:Y:S04]  /*52af0*/  LDL.LU R6, [R1+0x1288] ;  /* 0x0012880001067983 */ /* 0x000f280000300800 */
[----:B------:R-:W1:Y:S01]  /*52b00*/  LDL.LU R7, [R1+0x128c] ;  /* 0x00128c0001077983 */ /* 0x000e620000300800 */
[----:B------:R-:W-:-:S04]  /*52b10*/  IADD3 R235, P2, R235, R4, RZ ;  /* 0x00000004ebeb7210 */ /* 0x000fc80007f5e0ff */
[----:B------:R-:W-:Y:S02]  /*52b20*/  IADD3.X R251, R251, R3, RZ, P2, !PT ;  /* 0x00000003fbfb7210 */ /* 0x000fe400017fe4ff */
[-C--:B---3--:R-:W-:Y:S02]  /*52b30*/  IADD3 R153, P2, R153, R4.reuse, RZ ;  /* 0x0000000499997210 */ /* 0x088fe40007f5e0ff */
[----:B-1----:R-:W-:-:S05]  /*52b40*/  IADD3 R7, P1, R7, R4, RZ ;  /* 0x0000000407077210 */ /* 0x002fca0007f3e0ff */
[----:B----4-:R-:W-:Y:S01]  /*52b50*/  IMAD.X R6, R6, 0x1, R3, P1 ;  /* 0x0000000106067824 */ /* 0x010fe200008e0603 */
[----:B------:R1:W-:Y:S04]  /*52b60*/  STL [R1+0x128c], R7 ;  /* 0x00128c0701007387 */ /* 0x0003e80000100800 */
[----:B------:R3:W-:Y:S01]  /*52b70*/  STL [R1+0x1288], R6 ;  /* 0x0012880601007387 */ /* 0x0007e20000100800 */
[----:B-1----:R-:W-:-:S04]  /*52b80*/  LOP3.LUT R7, R7, R6, RZ, 0x3c, !PT ;  /* 0x0000000607077212 */ /* 0x002fc800078e3cff */
[----:B---3--:R-:W-:Y:S02]  /*52b90*/  LOP3.LUT R6, R7, R6, RZ, 0x3c, !PT ;  /* 0x0000000607067212 */ /* 0x008fe400078e3cff */
[----:B------:R-:W-:Y:S02]  /*52ba0*/  IADD3 R157, P1, R157, R4, RZ ;  /* 0x000000049d9d7210 */ /* 0x000fe40007f3e0ff */
[----:B------:R-:W-:-:S03]  /*52bb0*/  LOP3.LUT R7, R7, R6, RZ, 0x3c, !PT ;  /* 0x0000000607077212 */ /* 0x000fc600078e3cff */
[--C-:B------:R-:W-:Y:S02]  /*52bc0*/  IMAD.X R158, R158, 0x1, R3.reuse, P1 ;  /* 0x000000019e9e7824 */ /* 0x100fe400008e0603 */
[----:B------:R1:W-:Y:S01]  /*52bd0*/  LDGSTS.E [R5+-0x79680], desc[UR60][R6.64], P0 ;  /* 0x8698000006057fae */ /* 0x0003e2000812187c */
[----:B------:R-:W-:Y:S01]  /*52be0*/  IMAD.X R156, R156, 0x1, R3, P2 ;  /* 0x000000019c9c7824 */ /* 0x000fe200010e0603 */
[----:B--2---:R-:W-:Y:S01]  /*52bf0*/  IADD3 R151, P2, R151, R4, RZ ;  /* 0x0000000497977210 */ /* 0x004fe20007f5e0ff */
[----:B-1----:R-:W-:Y:S02]  /*52c00*/  IMAD.MOV.U32 R6, RZ, RZ, R235 ;  /* 0x000000ffff067224 */ /* 0x002fe400078e00eb */
[----:B------:R-:W-:-:S05]  /*52c10*/  IMAD.MOV.U32 R7, RZ, RZ, R251 ;  /* 0x000000ffff077224 */ /* 0x000fca00078e00fb */
[----:B------:R1:W-:Y:S01]  /*52c20*/  LDGSTS.E [R5+-0x79280], desc[UR60][R6.64], P0 ;  /* 0x86d8000006057fae */ /* 0x0003e2000812187c */
[----:B------:R-:W-:-:S03]  /*52c30*/  IADD3 R8, P1, R8, R4, RZ ;  /* 0x0000000408087210 */ /* 0x000fc60007f3e0ff */
[----:B------:R-:W-:Y:S01]  /*52c40*/  STL [R1+0x1284], R235 ;  /* 0x001284eb01007387 */ /* 0x000fe20000100800 */
[----:B------:R-:W-:Y:S02]  /*52c50*/  IMAD.X R152, R152, 0x1, R3, P2 ;  /* 0x0000000198987824 */ /* 0x000fe400010e0603 */
[----:B-1----:R-:W-:Y:S02]  /*52c60*/  IMAD.MOV.U32 R6, RZ, RZ, R157 ;  /* 0x000000ffff067224 */ /* 0x002fe400078e009d */
[----:B------:R-:W-:Y:S01]  /*52c70*/  IMAD.MOV.U32 R7, RZ, RZ, R158 ;  /* 0x000000ffff077224 */ /* 0x000fe200078e009e */
[----:B------:R-:W-:Y:S04]  /*52c80*/  STL [R1+0x1280], R251 ;  /* 0x001280fb01007387 */ /* 0x000fe80000100800 */
[----:B------:R1:W-:Y:S04]  /*52c90*/  LDGSTS.E [R5+-0x78e80], desc[UR60][R6.64], P0 ;  /* 0x8718000006057fae */ /* 0x0003e8000812187c */
[----:B------:R-:W-:Y:S04]  /*52ca0*/  STL [R1+0x1254], R157 ;  /* 0x0012549d01007387 */ /* 0x000fe80000100800 */
[----:B------:R-:W-:Y:S04]  /*52cb0*/  STL [R1+0x1250], R158 ;  /* 0x0012509e01007387 */ /* 0x000fe80000100800 */
[----:B------:R-:W-:Y:S01]  /*52cc0*/  STL [R1+0x124c], R153 ;  /* 0x00124c9901007387 */ /* 0x000fe20000100800 */
[----:B------:R-:W-:-:S03]  /*52cd0*/  IMAD.X R9, R9, 0x1, R3, P1 ;  /* 0x0000000109097824 */ /* 0x000fc600008e0603 */
[----:B------:R-:W-:Y:S01]  /*52ce0*/  STL [R1+0x1248], R156 ;  /* 0x0012489c01007387 */ /* 0x000fe20000100800 */
[----:B-1----:R-:W-:Y:S01]  /*52cf0*/  MOV R6, R153 ;  /* 0x0000009900067202 */ /* 0x002fe20000000f00 */
[----:B------:R-:W-:Y:S02]  /*52d00*/  IMAD.MOV.U32 R7, RZ, RZ, R156 ;  /* 0x000000ffff077224 */ /* 0x000fe400078e009c */
[----:B------:R1:W-:Y:S04]  /*52d10*/  STL [R1+0x1304], R151 ;  /* 0x0013049701007387 */ /* 0x0003e80000100800 */
[----:B------:R2:W-:Y:S04]  /*52d20*/  LDGSTS.E [R5+-0x78a80], desc[UR60][R6.64], P0 ;  /* 0x8758000006057fae */ /* 0x0005e8000812187c */
[----:B------:R-:W-:Y:S04]  /*52d30*/  STL [R1+0x1300], R152 ;  /* 0x0013009801007387 */ /* 0x000fe80000100800 */
[----:B------:R3:W-:Y:S04]  /*52d40*/  STL [R1+0x130c], R8 ;  /* 0x00130c0801007387 */ /* 0x0007e80000100800 */
[----:B------:R4:W-:Y:S01]  /*52d50*/  STL [R1+0x1308], R9 ;  /* 0x0013080901007387 */ /* 0x0009e20000100800 */
[----:B--2---:R-:W-:-:S02]  /*52d60*/  IMAD.MOV.U32 R6, RZ, RZ, R151 ;  /* 0x000000ffff067224 */ /* 0x004fc400078e0097 */
[----:B------:R-:W-:Y:S01]  /*52d70*/  IMAD.MOV.U32 R7, RZ, RZ, R152 ;  /* 0x000000ffff077224 */ /* 0x000fe200078e0098 */
[----:B-1----:R-:W2:Y:S04]  /*52d80*/  LDL.LU R151, [R1+0xe20] ;  /* 0x000e200001977983 */ /* 0x002ea80000300800 */
[----:B------:R1:W-:Y:S02]  /*52d90*/  LDGSTS.E [R5+-0x78680], desc[UR60][R6.64], P0 ;  /* 0x8798000006057fae */ /* 0x0003e4000812187c */
[----:B-1----:R-:W-:Y:S02]  /*52da0*/  IMAD.MOV.U32 R6, RZ, RZ, R8 ;  /* 0x000000ffff067224 */ /* 0x002fe400078e0008 */
[----:B---3--:R-:W3:Y:S04]  /*52db0*/  LDL.LU R8, [R1+0xe24] ;  /* 0x000e240001087983 */ /* 0x008ee80000300800 */
[----:B------:R-:W2:Y:S04]  /*52dc0*/  LDL.LU R156, [R1+0xe60] ;  /* 0x000e6000019c7983 */ /* 0x000ea80000300800 */
[----:B------:R-:W2:Y:S01]  /*52dd0*/  LDL.LU R153, [R1+0xe64] ;  /* 0x000e640001997983 */ /* 0x000ea20000300800 */
        /* <DEDUP_REMOVED lines=11> */
[----:B------:R-:W-:Y:S02]  /*52e90*/  IMAD.MOV.U32 R7, RZ, RZ, R229 ;  /* 0x000000ffff077224 */ /* 0x000fe400078e00e5 */
[----:B------:R-:W-:Y:S01]  /*52ea0*/  IMAD.X R245, R245, 0x1, R3, P2 ;  /* 0x00000001f5f57824 */ /* 0x000fe200010e0603 */
[----:B------:R-:W-:Y:S01]  /*52eb0*/  IADD3 R5, R6, 0x100000, R5 ;  /* 0x0010000006057810 */ /* 0x000fe20007ffe005 */
[----:B------:R-:W-:-:S05]  /*52ec0*/  IMAD.MOV.U32 R6, RZ, RZ, R230 ;  /* 0x000000ffff067224 */ /* 0x000fca00078e00e6 */
[----:B------:R1:W-:Y:S02]  /*52ed0*/  LDGSTS.E [R5+-0x7fe00], desc[UR60][R6.64], P0 ;  /* 0x8020000006057fae */ /* 0x0003e4000812187c */
[----:B-1----:R-:W-:Y:S01]  /*52ee0*/  IMAD.MOV.U32 R6, RZ, RZ, R246 ;  /* 0x000000ffff067224 */ /* 0x002fe200078e00f6 */
[----:B------:R-:W-:-:S05]  /*52ef0*/  MOV R7, R245 ;  /* 0x000000f500077202 */ /* 0x000fca0000000f00 */
[----:B------:R1:W-:Y:S01]  /*52f00*/  LDGSTS.E [R5+-0x7fa00], desc[UR60][R6.64], P0 ;  /* 0x8060000006057fae */ /* 0x0003e2000812187c */
[-C--:B---3--:R-:W-:Y:S02]  /*52f10*/  IADD3 R8, P1, R8, R4.reuse, RZ ;  /* 0x0000000408087210 */ /* 0x088fe40007f3e0ff */
[----:B--2---:R-:W-:-:S03]  /*52f20*/  IADD3 R153, P2, R153, R4, RZ ;  /* 0x0000000499997210 */ /* 0x004fc60007f5e0ff */
[--C-:B------:R-:W-:Y:S01]  /*52f30*/  IMAD.X R151, R151, 0x1, R3.reuse, P1 ;  /* 0x0000000197977824 */ /* 0x100fe200008e0603 */
[----:B------:R2:W-:Y:S01]  /*52f40*/  STL [R1+0xe24], R8 ;  /* 0x000e240801007387 */ /* 0x0005e20000100800 */
[----:B------:R-:W-:Y:S02]  /*52f50*/  IMAD.X R156, R156, 0x1, R3, P2 ;  /* 0x000000019c9c7824 */ /* 0x000fe400010e0603 */
[----:B-1----:R-:W-:Y:S02]  /*52f60*/  IMAD.MOV.U32 R6, RZ, RZ, R8 ;  /* 0x000000ffff067224 */ /* 0x002fe400078e0008 */
[----:B------:R-:W-:Y:S01]  /*52f70*/  IMAD.MOV.U32 R7, RZ, RZ, R151 ;  /* 0x000000ffff077224 */ /* 0x000fe200078e0097 */
[----:B------:R1:W-:Y:S04]  /*52f80*/  STL [R1+0xe20], R151 ;  /* 0x000e209701007387 */ /* 0x0003e80000100800 */
[----:B------:R3:W-:Y:S01]  /*52f90*/  STL [R1+0xe64], R153 ;  /* 0x000e649901007387 */ /* 0x0007e20000100800 */
[----:B----4-:R-:W-:-:S03]  /*52fa0*/  IADD3 R9, P1, R9, R4, RZ ;  /* 0x0000000409097210 */ /* 0x010fc60007f3e0ff */
[----:B------:R4:W-:Y:S04]  /*52fb0*/  LDGSTS.E [R5+-0x7f600], desc[UR60][R6.64], P0 ;  /* 0x80a0000006057fae */ /* 0x0009e8000812187c */
[----:B--2---:R-:W2:Y:S04]  /*52fc0*/  LDL.LU R8, [R1+0xf24] ;  /* 0x000f240001087983 */ /* 0x004ea80000300800 */
[----:B------:R3:W-:Y:S01]  /*52fd0*/  STL [R1+0xe60], R156 ;  /* 0x000e609c01007387 */ /* 0x0007e20000100800 */
[----:B------:R-:W-:Y:S02]  /*52fe0*/  IADD3 R152, P2, R152, R4, RZ ;  /* 0x0000000498987210 */ /* 0x000fe40007f5e0ff */
[----:B------:R-:W-:Y:S01]  /*52ff0*/  IADD3.X R157, R157, R3, RZ, P1, !PT ;  /* 0x000000039d9d7210 */ /* 0x000fe20000ffe4ff */
[----:B-1----:R-:W2:Y:S01]  /*53000*/  LDL.LU R151, [R1+0xf64] ;  /* 0x000f640001977983 */ /* 0x002ea20000300800 */
[----:B----4-:R-:W-:-:S02]  /*53010*/  IMAD.MOV.U32 R6, RZ, RZ, R153 ;  /* 0x000000ffff067224 */ /* 0x010fc400078e0099 */
[----:B------:R-:W-:Y:S01]  /*53020*/  IMAD.MOV.U32 R7, RZ, RZ, R156 ;  /* 0x000000ffff077224 */ /* 0x000fe200078e009c */
[----:B---3--:R-:W3:Y:S04]  /*53030*/  LDL.LU R153, [R1+0xf20] ;  /* 0x000f200001997983 */ /* 0x008ee80000300800 */
        /* <DEDUP_REMOVED lines=12> */
[----:B-1----:R-:W-:-:S02]  /*53100*/  IMAD.MOV.U32 R6, RZ, RZ, R152 ;  /* 0x000000ffff067224 */ /* 0x002fc400078e0098 */
        /* <DEDUP_REMOVED lines=8> */
[----:B---3--:R-:W-:Y:S01]  /*53190*/  IMAD.X R153, R153, 0x1, R3, P1 ;  /* 0x0000000199997824 */ /* 0x008fe200008e0603 */
[----:B----4-:R-:W-:-:S03]  /*531a0*/  IADD3.X R156, R156, R3, RZ, P2, !PT ;  /* 0x000000039c9c7210 */ /* 0x010fc600017fe4ff */
        /* <DEDUP_REMOVED lines=9> */
[----:B---3--:R-:W-:Y:S02]  /*53240*/  IMAD.MOV.U32 R6, RZ, RZ, R151 ;  /* 0x000000ffff067224 */ /* 0x008fe400078e0097 */
[----:B------:R-:W-:Y:S01]  /*53250*/  IMAD.MOV.U32 R7, RZ, RZ, R156 ;  /* 0x000000ffff077224 */ /* 0x000fe200078e009c */
[----:B------:R-:W3:Y:S04]  /*53260*/  LDL.LU R151, [R1+0x1020] ;  /* 0x0010200001977983 */ /* 0x000ee80000300800 */
[----:B----4-:R-:W4:Y:S04]  /*53270*/  LDL.LU R156, [R1+0x1060] ;  /* 0x00106000019c7983 */ /* 0x010f280000300800 */
[----:B------:R1:W-:Y:S04]  /*53280*/  STL [R1+0xfa4], R9 ;  /* 0x000fa40901007387 */ /* 0x0003e80000100800 */
[----:B------:R1:W-:Y:S01]  /*53290*/  LDGSTS.E [R5+-0x7e200], desc[UR60][R6.64], P0 ;  /* 0x81e0000006057fae */ /* 0x0003e2000812187c */
[----:B------:R-:W-:-:S02]  /*532a0*/  IMAD.X R152, R152, 0x1, R3, P1 ;  /* 0x0000000198987824 */ /* 0x000fc400008e0603 */
[----:B------:R-:W-:Y:S01]  /*532b0*/  IMAD.X R158, R158, 0x1, R3, P2 ;  /* 0x000000019e9e7824 */ /* 0x000fe200010e0603 */
[----:B-1----:R-:W-:Y:S01]  /*532c0*/  MOV R6, R9 ;  /* 0x0000000900067202 */ /* 0x002fe20000000f00 */
        /* <DEDUP_REMOVED lines=17> */
[----:B----4-:R-:W-:-:S03]  /*533e0*/  IMAD.X R156, R156, 0x1, R3, P2 ;  /* 0x000000019c9c7824 */ /* 0x010fc600010e0603 */
[----:B------:R1:W-:Y:S01]  /*533f0*/  STL [R1+0x1020], R151 ;  /* 0x0010209701007387 */ /* 0x0003e20000100800 */
[----:B------:R-:W-:-:S03]  /*53400*/  MOV R7, R151 ;  /* 0x0000009700077202 */ /* 0x000fc60000000f00 */
        /* <DEDUP_REMOVED lines=13> */
[--C-:B------:R-:W-:Y:S02]  /*534e0*/  IMAD.X R157, R157, 0x1, R3.reuse, P1 ;  /* 0x000000019d9d7824 */ /* 0x100fe400008e0603 */
[----:B------:R-:W-:-:S03]  /*534f0*/  IMAD.X R158, R158, 0x1, R3, P2 ;  /* 0x000000019e9e7824 */ /* 0x000fc600010e0603 */
        /* <DEDUP_REMOVED lines=10> */
[----:B------:R-:W-:-:S03]  /*535a0*/  MOV R6, R152 ;  /* 0x0000009800067202 */ /* 0x000fc60000000f00 */
[----:B------:R-:W4:Y:S04]  /*535b0*/  LDL.LU R152, [R1+0x11e0] ;  /* 0x0011e00001987983 */ /* 0x000f280000300800 */
[----:B------:R1:W-:Y:S01]  /*535c0*/  LDGSTS.E [R5+-0x7ca00], desc[UR60][R6.64], P0 ;  /* 0x8360000006057fae */ /* 0x0003e2000812187c */
[-C--:B--2---:R-:W-:Y:S02]  /*535d0*/  IADD3 R8, P1, R8, R4.reuse, RZ ;  /* 0x0000000408087210 */ /* 0x084fe40007f3e0ff */
[----:B------:R-:W-:-:S03]  /*535e0*/  IADD3 R151, P2, R151, R4, RZ ;  /* 0x0000000497977210 */ /* 0x000fc60007f5e0ff */
[----:B-1----:R-:W-:Y:S01]  /*535f0*/  IMAD.MOV.U32 R6, RZ, RZ, R8 ;  /* 0x000000ffff067224 */ /* 0x002fe200078e0008 */
[----:B------:R-:W-:Y:S01]  /*53600*/  STL [R1+0x1124], R8 ;  /* 0x0011240801007387 */ /* 0x000fe20000100800 */
[--C-:B---3--:R-:W-:Y:S02]  /*53610*/  IMAD.X R153, R153, 0x1, R3.reuse, P1 ;  /* 0x0000000199997824 */ /* 0x108fe400008e0603 */
        /* <DEDUP_REMOVED lines=9> */
[----:B------:R-:W-:-:S02]  /*536b0*/  MOV R7, R156 ;  /* 0x0000009c00077202 */ /* 0x000fc40000000f00 */
[-C--:B------:R-:W-:Y:S01]  /*536c0*/  IADD3 R157, P1, R157, R4.reuse, RZ ;  /* 0x000000049d9d7210 */ /* 0x080fe20007f3e0ff */
[----:B-1----:R-:W2:Y:S01]  /*536d0*/  LDL.LU R156, [R1+0x1220] ;  /* 0x00122000019c7983 */ /* 0x002ea20000300800 */
[----:B------:R-:W-:-:S03]  /*536e0*/  IADD3 R9, P2, R9, R4, RZ ;  /* 0x0000000409097210 */ /* 0x000fc60007f5e0ff */
[----:B------:R1:W-:Y:S04]  /*536f0*/  LDGSTS.E [R5+-0x7c200], desc[UR60][R6.64], P0 ;  /* 0x83e0000006057fae */ /* 0x0003e8000812187c */
[----:B------:R-:W2:Y:S04]  /*53700*/  LDL.LU R151, [R1+0x1260] ;  /* 0x0012600001977983 */ /* 0x000ea80000300800 */
[----:B------:R-:W-:Y:S01]  /*53710*/  STL [R1+0x11a4], R157 ;  /* 0x0011a49d01007387 */ /* 0x000fe20000100800 */
[----:B------:R-:W-:Y:S02]  /*53720*/  IMAD.X R158, R158, 0x1, R3, P1 ;  /* 0x000000019e9e7824 */ /* 0x000fe400008e0603 */
[----:B-1----:R-:W-:-:S02]  /*53730*/  IMAD.MOV.U32 R6, RZ, RZ, R157 ;  /* 0x000000ffff067224 */ /* 0x002fc400078e009d */
[----:B------:R-:W-:Y:S02]  /*53740*/  IMAD.X R152, R152, 0x1, R3, P2 ;  /* 0x0000000198987824 */ /* 0x000fe400010e0603 */
[----:B------:R-:W-:Y:S01]  /*53750*/  IMAD.MOV.U32 R7, RZ, RZ, R158 ;  /* 0x000000ffff077224 */ /* 0x000fe200078e009e */
        /* <DEDUP_REMOVED lines=14> */
[----:B--2---:R-:W-:Y:S01]  /*53840*/  IADD3.X R156, R156, R3, RZ, P1, !PT ;  /* 0x000000039c9c7210 */ /* 0x004fe20000ffe4ff */
[----:B------:R-:W-:-:S04]  /*53850*/  IMAD.X R151, R151, 0x1, R3, P2 ;  /* 0x0000000197977824 */ /* 0x000fc800010e0603 */
        /* <DEDUP_REMOVED lines=10> */
[----:B-1----:R-:W-:-:S02]  /*53900*/  IMAD.MOV.U32 R6, RZ, RZ, R8 ;  /* 0x000000ffff067224 */ /* 0x002fc400078e0008 */
[----:B------:R-:W-:Y:S02]  /*53910*/  IMAD.MOV.U32 R7, RZ, RZ, R151 ;  /* 0x000000ffff077224 */ /* 0x000fe400078e0097 */
[----:B------:R-:W2:Y:S04]  /*53920*/  LDL.LU R151, [R1+0x135c] ;  /* 0x00135c0001977983 */ /* 0x000ea80000300800 */
[----:B------:R-:W2:Y:S04]  /*53930*/  LDL.LU R8, [R1+0x1364] ;  /* 0x0013640001087983 */ /* 0x000ea80000300800 */
[----:B------:R1:W-:Y:S01]  /*53940*/  LDGSTS.E [R5+-0x7b200], desc[UR60][R6.64], P0 ;  /* 0x84e0000006057fae */ /* 0x0003e2000812187c */
[----:B------:R-:W-:-:S02]  /*53950*/  IADD3 R9, P1, R9, R4, RZ ;  /* 0x0000000409097210 */ /* 0x000fc40007f3e0ff */
[----:B------:R-:W-:-:S03]  /*53960*/  IADD3 R235, P2, R235, R4, RZ ;  /* 0x00000004ebeb7210 */ /* 0x000fc60007f5e0ff */
[----:B------:R-:W-:Y:S01]  /*53970*/  IMAD.X R152, R152, 0x1, R3, P1 ;  /* 0x0000000198987824 */ /* 0x000fe200008e0603 */
[----:B------:R-:W-:Y:S01]  /*53980*/  STL [R1+0x12a4], R9 ;  /* 0x0012a40901007387 */ /* 0x000fe20000100800 */
[----:B------:R-:W-:Y:S02]  /*53990*/  IADD3.X R251, R251, R3, RZ, P2, !PT ;  /* 0x00000003fbfb7210 */ /* 0x000fe400017fe4ff */
        /* <DEDUP_REMOVED lines=8> */
[----:B------:R-:W-:-:S02]  /*53a20*/  IMAD.MOV.U32 R6, RZ, RZ, R235 ;  /* 0x000000ffff067224 */ /* 0x000fc400078e00eb */
[----:B------:R-:W-:-:S05]  /*53a30*/  IMAD.MOV.U32 R7, RZ, RZ, R251 ;  /* 0x000000ffff077224 */ /* 0x000fca00078e00fb */
[----:B------:R1:W-:Y:S01]  /*53a40*/  LDGSTS.E [R5+-0x7aa00], desc[UR60][R6.64], P0 ;  /* 0x8560000006057fae */ /* 0x0003e2000812187c */
[-C--:B----4-:R-:W-:Y:S02]  /*53a50*/  IADD3 R157, P1, R157, R4.reuse, RZ ;  /* 0x000000049d9d7210 */ /* 0x090fe40007f3e0ff */
[----:B---3--:R-:W-:-:S03]  /*53a60*/  IADD3 R153, P2, R153, R4, RZ ;  /* 0x0000000499997210 */ /* 0x008fc60007f5e0ff */
[----:B------:R-:W-:Y:S01]  /*53a70*/  IMAD.X R158, R158, 0x1, R3, P1 ;  /* 0x000000019e9e7824 */ /* 0x000fe200008e0603 */
[----:B-1----:R-:W-:-:S03]  /*53a80*/  MOV R6, R157 ;  /* 0x0000009d00067202 */ /* 0x002fc60000000f00 */
        /* <DEDUP_REMOVED lines=15> */
[----:B--2---:R-:W-:-:S02]  /*53b80*/  IMAD.MOV.U32 R6, RZ, RZ, R151 ;  /* 0x000000ffff067224 */ /* 0x004fc400078e0097 */
[--C-:B------:R-:W-:Y:S02]  /*53b90*/  IMAD.X R152, R152, 0x1, R3.reuse, P1 ;  /* 0x0000000198987824 */ /* 0x100fe400008e0603 */
[----:B------:R-:W-:-:S03]  /*53ba0*/  IMAD.X R9, R9, 0x1, R3, P2 ;  /* 0x0000000109097824 */ /* 0x000fc600010e0603 */
[----:B------:R-:W-:Y:S01]  /*53bb0*/  MOV R7, R152 ;  /* 0x0000009800077202 */ /* 0x000fe20000000f00 */
        /* <DEDUP_REMOVED lines=17> */
[----:B------:R-:W-:-:S05]  /*53cd0*/  IADD3 R235, P2, R235, R4, RZ ;  /* 0x00000004ebeb7210 */ /* 0x000fca0007f5e0ff */
[----:B------:R-:W-:Y:S01]  /*53ce0*/  IMAD.X R251, R251, 0x1, R3, P2 ;  /* 0x00000001fbfb7824 */ /* 0x000fe200010e0603 */
        /* <DEDUP_REMOVED lines=8> */
[----:B------:R-:W-:Y:S02]  /*53d70*/  LOP3.LUT R7, R7, R6, RZ, 0x3c, !PT ;  /* 0x0000000607077212 */ /* 0x000fe400078e3cff */
[----:B------:R-:W-:-:S03]  /*53d80*/  IADD3.X R158, R158, R3, RZ, P1, !PT ;  /* 0x000000039e9e7210 */ /* 0x000fc60000ffe4ff */
[----:B------:R1:W-:Y:S01]  /*53d90*/  LDGSTS.E [R5+-0x79600], desc[UR60][R6.64], P0 ;  /* 0x86a0000006057fae */ /* 0x0003e2000812187c */
[----:B------:R-:W-:Y:S01]  /*53da0*/  IMAD.X R156, R156, 0x1, R3, P2 ;  /* 0x000000019c9c7824 */ /* 0x000fe200010e0603 */
[----:B--2---:R-:W-:Y:S01]  /*53db0*/  IADD3 R151, P1, R151, R4, RZ ;  /* 0x0000000497977210 */ /* 0x004fe20007f3e0ff */
[----:B-1----:R-:W-:Y:S02]  /*53dc0*/  IMAD.MOV.U32 R6, RZ, RZ, R235 ;  /* 0x000000ffff067224 */ /* 0x002fe400078e00eb */
[----:B------:R-:W-:-:S05]  /*53dd0*/  IMAD.MOV.U32 R7, RZ, RZ, R251 ;  /* 0x000000ffff077224 */ /* 0x000fca00078e00fb */
[----:B------:R1:W-:Y:S04]  /*53de0*/  LDGSTS.E [R5+-0x79200], desc[UR60][R6.64], P0 ;  /* 0x86e0000006057fae */ /* 0x0003e8000812187c */
[----:B------:R-:W-:Y:S01]  /*53df0*/  STL [R1+0x1344], R235 ;  /* 0x001344eb01007387 */ /* 0x000fe20000100800 */
[----:B------:R-:W-:Y:S01]  /*53e00*/  IADD3 R8, P2, R8, R4, RZ ;  /* 0x0000000408087210 */ /* 0x000fe20007f5e0ff */
        /* <DEDUP_REMOVED lines=8> */
[----:B------:R-:W-:-:S03]  /*53e90*/  IADD3.X R9, R9, R3, RZ, P2, !PT ;  /* 0x0000000309097210 */ /* 0x000fc600017fe4ff */
[----:B------:R-:W-:Y:S01]  /*53ea0*/  STL [R1+0x1380], R156 ;  /* 0x0013809c01007387 */ /* 0x000fe20000100800 */
[----:B-1----:R-:W-:Y:S02]  /*53eb0*/  IMAD.MOV.U32 R6, RZ, RZ, R153 ;  /* 0x000000ffff067224 */ /* 0x002fe400078e0099 */
[----:B------:R-:W-:Y:S01]  /*53ec0*/  IMAD.MOV.U32 R7, RZ, RZ, R156 ;  /* 0x000000ffff077224 */ /* 0x000fe200078e009c */
        /* <DEDUP_REMOVED lines=13> */
[----:B------:R-:W-:-:S03]  /*53fa0*/  IMAD.MOV.U32 R7, RZ, RZ, R9 ;  /* 0x000000ffff077224 */ /* 0x000fc600078e0009 */
[----:B------:R-:W2:Y:S04]  /*53fb0*/  LDL.LU R157, [R1+0xea8] ;  /* 0x000ea800019d7983 */ /* 0x000ea80000300800 */
[----:B----4-:R-:W4:Y:S04]  /*53fc0*/  LDL.LU R9, [R1+0xeac] ;  /* 0x000eac0001097983 */ /* 0x010f280000300800 */
[----:B------:R-:W4:Y:S04]  /*53fd0*/  LDL.LU R158, [R1+0xee8] ;  /* 0x000ee800019e7983 */ /* 0x000f280000300800 */
[----:B------:R-:W4:Y:S01]  /*53fe0*/  LDL.LU R152, [R1+0xeec] ;  /* 0x000eec0001987983 */ /* 0x000f220000300800 */
        /* <DEDUP_REMOVED lines=14> */
[-C--:B---3--:R-:W-:Y:S02]  /*540d0*/  IADD3 R8, P1, R8, R4.reuse, RZ ;  /* 0x0000000408087210 */ /* 0x088fe40007f3e0ff */
[----:B--2---:R-:W-:-:S03]  /*540e0*/  IADD3 R153, P2, R153, R4, RZ ;  /* 0x0000000499997210 */ /* 0x004fc60007f5e0ff */
[--C-:B------:R-:W-:Y:S01]  /*540f0*/  IMAD.X R151, R151, 0x1, R3.reuse, P1 ;  /* 0x0000000197977824 */ /* 0x100fe200008e0603 */
[----:B------:R2:W-:Y:S01]  /*54100*/  STL [R1+0xe2c], R8 ;  /* 0x000e2c0801007387 */ /* 0x0005e20000100800 */
[----:B------:R-:W-:Y:S01]  /*54110*/  IMAD.X R156, R156, 0x1, R3, P2 ;  /* 0x000000019c9c7824 */ /* 0x000fe200010e0603 */
[----:B-1----:R-:W-:Y:S01]  /*54120*/  MOV R6, R8 ;  /* 0x0000000800067202 */ /* 0x002fe20000000f00 */
[----:B------:R-:W-:Y:S01]  /*54130*/  IMAD.MOV.U32 R7, RZ, RZ, R151 ;  /* 0x000000ffff077224 */ /* 0x000fe200078e0097 */
[----:B------:R1:W-:Y:S04]  /*54140*/  STL [R1+0xe28], R151 ;  /* 0x000e289701007387 */ /* 0x0003e80000100800 */
[----:B------:R3:W-:Y:S01]  /*54150*/  STL [R1+0xe6c], R153 ;  /* 0x000e6c9901007387 */ /* 0x0007e20000100800 */
[----:B----4-:R-:W-:-:S03]  /*54160*/  IADD3 R9, P1, R9, R4, RZ ;  /* 0x0000000409097210 */ /* 0x010fc60007f3e0ff */
[----:B------:R4:W-:Y:S04]  /*54170*/  LDGSTS.E [R5+-0x7f580], desc[UR60][R6.64], P0 ;  /* 0x80a8000006057fae */ /* 0x0009e8000812187c */
[----:B--2---:R-:W2:Y:S04]  /*54180*/  LDL.LU R8, [R1+0xf2c] ;  /* 0x000f2c0001087983 */ /* 0x004ea80000300800 */
[----:B------:R3:W-:Y:S01]  /*54190*/  STL [R1+0xe68], R156 ;  /* 0x000e689c01007387 */ /* 0x0007e20000100800 */
[----:B------:R-:W-:Y:S01]  /*541a0*/  IADD3 R152, P2, R152, R4, RZ ;  /* 0x0000000498987210 */ /* 0x000fe20007f5e0ff */
[----:B------:R-:W-:-:S02]  /*541b0*/  IMAD.X R157, R157, 0x1, R3, P1 ;  /* 0x000000019d9d7824 */ /* 0x000fc400008e0603 */
[----:B-1----:R-:W2:Y:S01]  /*541c0*/  LDL.LU R151, [R1+0xf6c] ;  /* 0x000f6c0001977983 */ /* 0x002ea20000300800 */
[----:B----4-:R-:W-:Y:S02]  /*541d0*/  IMAD.MOV.U32 R6, RZ, RZ, R153 ;  /* 0x000000ffff067224 */ /* 0x010fe400078e0099 */
        /* <DEDUP_REMOVED lines=8> */
[----:B-1----:R-:W-:Y:S01]  /*54260*/  IMAD.MOV.U32 R6, RZ, RZ, R9 ;  /* 0x000000ffff067224 */ /* 0x002fe200078e0009 */
[----:B------:R-:W-:Y:S01]  /*54270*/  MOV R7, R157 ;  /* 0x0000009d00077202 */ /* 0x000fe20000000f00 */
        /* <DEDUP_REMOVED lines=23> */
[----:B------:R-:W-:Y:S02]  /*543f0*/  IADD3 R157, P2, R157, R4, RZ ;  /* 0x000000049d9d7210 */ /* 0x000fe40007f5e0ff */
[----:B---3--:R-:W-:Y:S01]  /*54400*/  MOV R6, R151 ;  /* 0x0000009700067202 */ /* 0x008fe20000000f00 */
[----:B------:R-:W-:Y:S01]  /*54410*/  IMAD.MOV.U32 R7, RZ, RZ, R156 ;  /* 0x000000ffff077224 */ /* 0x000fe200078e009c */
        /* <DEDUP_REMOVED lines=40> */
[----:B------:R-:W-:Y:S01]  /*546a0*/  IADD3.X R157, R157, R3, RZ, P1, !PT ;  /* 0x000000039d9d7210 */ /* 0x000fe20000ffe4ff */
[----:B------:R-:W-:-:S04]  /*546b0*/  IMAD.X R158, R158, 0x1, R3, P2 ;  /* 0x000000019e9e7824 */ /* 0x000fc800010e0603 */
        /* <DEDUP_REMOVED lines=13> */
[----:B--2---:R-:W-:-:S05]  /*54790*/  IADD3 R8, P1, R8, R4, RZ ;  /* 0x0000000408087210 */ /* 0x004fca0007f3e0ff */
[----:B------:R-:W-:Y:S01]  /*547a0*/  STL [R1+0x112c], R8 ;  /* 0x00112c0801007387 */ /* 0x000fe20000100800 */
[----:B------:R-:W-:Y:S01]  /*547b0*/  IADD3 R151, P2, R151, R4, RZ ;  /* 0x0000000497977210 */ /* 0x000fe20007f5e0ff */
[----:B-1----:R-:W-:Y:S02]  /*547c0*/  IMAD.MOV.U32 R6, RZ, RZ, R8 ;  /* 0x000000ffff067224 */ /* 0x002fe400078e0008 */
[----:B---3--:R-:W-:Y:S01]  /*547d0*/  IMAD.X R153, R153, 0x1, R3, P1 ;  /* 0x0000000199997824 */ /* 0x008fe200008e0603 */
[----:B----4-:R-:W-:-:S03]  /*547e0*/  IADD3.X R156, R156, R3, RZ, P2, !PT ;  /* 0x000000039c9c7210 */ /* 0x010fc600017fe4ff */
[----:B------:R-:W-:Y:S01]  /*547f0*/  IMAD.MOV.U32 R7, RZ, RZ, R153 ;  /* 0x000000ffff077224 */ /* 0x000fe200078e0099 */
[----:B------:R1:W-:Y:S04]  /*54800*/  STL [R1+0x1128], R153 ;  /* 0x0011289901007387 */ /* 0x0003e80000100800 */
[----:B------:R-:W-:Y:S04]  /*54810*/  STL [R1+0x116c], R151 ;  /* 0x00116c9701007387 */ /* 0x000fe80000100800 */
[----:B------:R2:W-:Y:S04]  /*54820*/  LDGSTS.E [R5+-0x7c580], desc[UR60][R6.64], P0 ;  /* 0x83a8000006057fae */ /* 0x0005e8000812187c */
[----:B-1----:R-:W3:Y:S04]  /*54830*/  LDL.LU R153, [R1+0x122c] ;  /* 0x00122c0001997983 */ /* 0x002ee80000300800 */
[----:B------:R1:W-:Y:S04]  /*54840*/  STL [R1+0x1168], R156 ;  /* 0x0011689c01007387 */ /* 0x0003e80000100800 */
[----:B------:R-:W4:Y:S01]  /*54850*/  LDL.LU R8, [R1+0x126c] ;  /* 0x00126c0001087983 */ /* 0x000f220000300800 */
[----:B--2---:R-:W-:-:S02]  /*54860*/  IMAD.MOV.U32 R6, RZ, RZ, R151 ;  /* 0x000000ffff067224 */ /* 0x004fc400078e0097 */
[----:B------:R-:W-:Y:S01]  /*54870*/  IMAD.MOV.U32 R7, RZ, RZ, R156 ;  /* 0x000000ffff077224 */ /* 0x000fe200078e009c */
[-C--:B------:R-:W-:Y:S01]  /*54880*/  IADD3 R157, P1, R157, R4.reuse, RZ ;  /* 0x000000049d9d7210 */ /* 0x080fe20007f3e0ff */
[----:B-1----:R-:W2:Y:S01]  /*54890*/  LDL.LU R156, [R1+0x1228] ;  /* 0x00122800019c7983 */ /* 0x002ea20000300800 */
[----:B------:R-:W-:-:S03]  /*548a0*/  IADD3 R9, P2, R9, R4, RZ ;  /* 0x0000000409097210 */ /* 0x000fc60007f5e0ff */
[----:B------:R1:W-:Y:S04]  /*548b0*/  LDGSTS.E [R5+-0x7c180], desc[UR60][R6.64], P0 ;  /* 0x83e8000006057fae */ /* 0x0003e8000812187c */
[----:B------:R-:W2:Y:S04]  /*548c0*/  LDL.LU R151, [R1+0x1268] ;  /* 0x0012680001977983 */ /* 0x000ea80000300800 */
[----:B------:R-:W-:Y:S01]  /*548d0*/  STL [R1+0x11ac], R157 ;  /* 0x0011ac9d01007387 */ /* 0x000fe20000100800 */
[--C-:B------:R-:W-:Y:S01]  /*548e0*/  IMAD.X R158, R158, 0x1, R3.reuse, P1 ;  /* 0x000000019e9e7824 */ /* 0x100fe200008e0603 */
[----:B-1----:R-:W-:Y:S01]  /*548f0*/  MOV R6, R157 ;  /* 0x0000009d00067202 */ /* 0x002fe20000000f00 */
[----:B------:R-:W-:-:S02]  /*54900*/  IMAD.X R152, R152, 0x1, R3, P2 ;  /* 0x0000000198987824 */ /* 0x000fc400010e0603 */
        /* <DEDUP_REMOVED lines=20> */
[----:B-1----:R-:W-:-:S03]  /*54a50*/  IMAD.MOV.U32 R6, RZ, RZ, R153 ;  /* 0x000000ffff067224 */ /* 0x002fc600078e0099 */
[----:B------:R1:W-:Y:S01]  /*54a60*/  STL [R1+0x1268], R151 ;  /* 0x0012689701007387 */ /* 0x0003e20000100800 */
[----:B------:R-:W-:-:S03]  /*54a70*/  MOV R7, R156 ;  /* 0x0000009c00077202 */ /* 0x000fc60000000f00 */
        /* <DEDUP_REMOVED lines=22> */
[----:B------:R-:W-:Y:S01]  /*54be0*/  MOV R6, R235 ;  /* 0x000000eb00067202 */ /* 0x000fe20000000f00 */
[----:B------:R-:W-:-:S05]  /*54bf0*/  IMAD.MOV.U32 R7, RZ, RZ, R251 ;  /* 0x000000ffff077224 */ /* 0x000fca00078e00fb */
        /* <DEDUP_REMOVED lines=14> */
[----:B------:R-:W-:Y:S01]  /*54ce0*/  IADD3 R151, P1, R151, R4, RZ ;  /* 0x0000000497977210 */ /* 0x000fe20007f3e0ff */
[----:B--2---:R-:W-:Y:S01]  /*54cf0*/  IMAD.MOV.U32 R6, RZ, RZ, R153 ;  /* 0x000000ffff067224 */ /* 0x004fe200078e0099 */
[----:B------:R-:W-:-:S02]  /*54d00*/  MOV R7, R156 ;  /* 0x0000009c00077202 */ /* 0x000fc40000000f00 */
[----:B------:R-:W-:Y:S01]  /*54d10*/  IADD3 R8, P2, R8, R4, RZ ;  /* 0x0000000408087210 */ /* 0x000fe20007f5e0ff */
[----:B------:R-:W-:Y:S04]  /*54d20*/  STL [R1+0x13ac], R151 ;  /* 0x0013ac9701007387 */ /* 0x000fe80000100800 */
[----:B------:R2:W-:Y:S02]  /*54d30*/  LDGSTS.E [R5+-0x7a180], desc[UR60][R6.64], P0 ;  /* 0x85e8000006057fae */ /* 0x0005e4000812187c */
[----:B--2---:R-:W-:Y:S02]  /*54d40*/  IMAD.MOV.U32 R6, RZ, RZ, R151 ;  /* 0x000000ffff067224 */ /* 0x004fe400078e0097 */
[--C-:B------:R-:W-:Y:S02]  /*54d50*/  IMAD.X R152, R152, 0x1, R3.reuse, P1 ;  /* 0x0000000198987824 */ /* 0x100fe400008e0603 */
[----:B------:R-:W-:-:S02]  /*54d60*/  IMAD.X R9, R9, 0x1, R3, P2 ;  /* 0x0000000109097824 */ /* 0x000fc400010e0603 */
        /* <DEDUP_REMOVED lines=21> */
[----:B-1----:R-:W-:-:S04]  /*54ec0*/  IADD3 R7, P1, R7, R4, RZ ;  /* 0x0000000407077210 */ /* 0x002fc80007f3e0ff */
[----:B----4-:R-:W-:Y:S01]  /*54ed0*/  IADD3.X R6, R6, R3, RZ, P1, !PT ;  /* 0x0000000306067210 */ /* 0x010fe20000ffe4ff */
        /* <DEDUP_REMOVED lines=16> */
[----:B-1----:R-:W-:Y:S01]  /*54fe0*/  IMAD.MOV.U32 R6, RZ, RZ, R157 ;  /* 0x000000ffff067224 */ /* 0x002fe200078e009d */
[----:B------:R-:W-:Y:S01]  /*54ff0*/  MOV R7, R158 ;  /* 0x0000009e00077202 */ /* 0x000fe20000000f00 */
[----:B------:R-:W-:Y:S04]  /*55000*/  STL [R1+0x1390], R251 ;  /* 0x001390fb01007387 */ /* 0x000fe80000100800 */
[----:B------:R1:W-:Y:S04]  /*55010*/  LDGSTS.E [R5+-0x78d80], desc[UR60][R6.64], P0 ;  /* 0x8728000006057fae */ /* 0x0003e8000812187c */
[----:B------:R-:W-:Y:S04]  /*55020*/  STL [R1+0x13d4], R157 ;  /* 0x0013d49d01007387 */ /* 0x000fe80000100800 */
[----:B------:R-:W-:Y:S04]  /*55030*/  STL [R1+0x13d0], R158 ;  /* 0x0013d09e01007387 */ /* 0x000fe80000100800 */
[----:B------:R-:W-:Y:S01]  /*55040*/  STL [R1+0x13dc], R153 ;  /* 0x0013dc9901007387 */ /* 0x000fe20000100800 */
[----:B------:R-:W-:-:S03]  /*55050*/  IMAD.X R9, R9, 0x1, R3, P1 ;  /* 0x0000000109097824 */ /* 0x000fc600008e0603 */
        /* <DEDUP_REMOVED lines=12> */
[----:B-1----:R-:W-:Y:S02]  /*55120*/  MOV R6, R8 ;  /* 0x0000000800067202 */ /* 0x002fe40000000f00 */
        /* <DEDUP_REMOVED lines=19> */
[----:B-1----:R-:W-:Y:S01]  /*55260*/  MOV R6, R250 ;  /* 0x000000fa00067202 */ /* 0x002fe20000000f00 */
[----:B------:R-:W-:-:S05]  /*55270*/  IMAD.MOV.U32 R7, RZ, RZ, R249 ;  /* 0x000000ffff077224 */ /* 0x000fca00078e00f9 */
        /* <DEDUP_REMOVED lines=17> */
[----:B----4-:R-:W-:Y:S01]  /*55390*/  IMAD.MOV.U32 R6, RZ, RZ, R153 ;  /* 0x000000ffff067224 */ /* 0x010fe200078e0099 */
[----:B------:R-:W-:Y:S02]  /*553a0*/  MOV R7, R156 ;  /* 0x0000009c00077202 */ /* 0x000fe40000000f00 */
        /* <DEDUP_REMOVED lines=24> */
[----:B------:R1:W-:Y:S01]  /*55530*/  STL [R1+0xf30], R153 ;  /* 0x000f309901007387 */ /* 0x0003e20000100800 */
[----:B------:R-:W-:-:S03]  /*55540*/  IMAD.MOV.U32 R7, RZ, RZ, R153 ;  /* 0x000000ffff077224 */ /* 0x000fc600078e0099 */
        /* <DEDUP_REMOVED lines=8> */
[----:B------:R-:W3:Y:S01]  /*555d0*/  LDL.LU R151, [R1+0x1030] ;  /* 0x0010300001977983 */ /* 0x000ee20000300800 */
[----:B------:R-:W-:-:S03]  /*555e0*/  IADD3 R157, P2, R157, R4, RZ ;  /* 0x000000049d9d7210 */ /* 0x000fc60007f5e0ff */
[----:B----4-:R-:W4:Y:S04]  /*555f0*/  LDL.LU R156, [R1+0x1070] ;  /* 0x00107000019c7983 */ /* 0x010f280000300800 */
[----:B------:R1:W-:Y:S04]  /*55600*/  STL [R1+0xfb4], R9 ;  /* 0x000fb40901007387 */ /* 0x0003e80000100800 */
[----:B------:R1:W-:Y:S01]  /*55610*/  LDGSTS.E [R5+-0x7e100], desc[UR60][R6.64], P0 ;  /* 0x81f0000006057fae */ /* 0x0003e2000812187c */
[----:B------:R-:W-:Y:S01]  /*55620*/  IMAD.X R152, R152, 0x1, R3, P1 ;  /* 0x0000000198987824 */ /* 0x000fe200008e0603 */
[----:B------:R-:W-:Y:S01]  /*55630*/  IADD3.X R158, R158, R3, RZ, P2, !PT ;  /* 0x000000039e9e7210 */ /* 0x000fe200017fe4ff */
[----:B-1----:R-:W-:-:S03]  /*55640*/  IMAD.MOV.U32 R6, RZ, RZ, R9 ;  /* 0x000000ffff067224 */ /* 0x002fc600078e0009 */
        /* <DEDUP_REMOVED lines=15> */
[----:B-1----:R-:W-:Y:S01]  /*55740*/  MOV R6, R8 ;  /* 0x0000000800067202 */ /* 0x002fe20000000f00 */
        /* <DEDUP_REMOVED lines=18> */
[----:B------:R-:W-:Y:S02]  /*55870*/  IMAD.X R158, R158, 0x1, R3, P2 ;  /* 0x000000019e9e7824 */ /* 0x000fe400010e0603 */
[----:B-1----:R-:W-:Y:S01]  /*55880*/  IMAD.MOV.U32 R6, RZ, RZ, R9 ;  /* 0x000000ffff067224 */ /* 0x002fe200078e0009 */
[----:B------:R1:W-:Y:S01]  /*55890*/  STL [R1+0x10b0], R157 ;  /* 0x0010b09d01007387 */ /* 0x0003e20000100800 */
[----:B------:R-:W-:-:S03]  /*558a0*/  MOV R7, R157 ;  /* 0x0000009d00077202 */ /* 0x000fc60000000f00 */
[----:B------:R-:W-:Y:S04]  /*558b0*/  STL [R1+0x10f4], R152 ;  /* 0x0010f49801007387 */ /* 0x000fe80000100800 */
[----:B------:R1:W-:Y:S04]  /*558c0*/  LDGSTS.E [R5+-0x7cd00], desc[UR60][R6.64], P0 ;  /* 0x8330000006057fae */ /* 0x0003e8000812187c */
[----:B-1----:R-:W4:Y:S04]  /*558d0*/  LDL.LU R157, [R1+0x11b4] ;  /* 0x0011b400019d7983 */ /* 0x002f280000300800 */
[----:B------:R1:W-:Y:S04]  /*558e0*/  STL [R1+0x10f0], R158 ;  /* 0x0010f09e01007387 */ /* 0x0003e80000100800 */
[----:B------:R-:W4:Y:S01]  /*558f0*/  LDL.LU R9, [R1+0x11f4] ;  /* 0x0011f40001097983 */ /* 0x000f220000300800 */
[----:B------:R-:W-:-:S03]  /*55900*/  IMAD.MOV.U32 R7, RZ, RZ, R158 ;  /* 0x000000ffff077224 */ /* 0x000fc600078e009e */
[----:B-1----:R-:W4:Y:S01]  /*55910*/  LDL.LU R158, [R1+0x11b0] ;  /* 0x0011b000019e7983 */ /* 0x002f220000300800 */
[----:B------:R-:W-:-:S03]  /*55920*/  IMAD.MOV.U32 R6, RZ, RZ, R152 ;  /* 0x000000ffff067224 */ /* 0x000fc600078e0098 */
[----:B------:R-:W4:Y:S04]  /*55930*/  LDL.LU R152, [R1+0x11f0] ;  /* 0x0011f00001987983 */ /* 0x000f280000300800 */
[----:B------:R1:W-:Y:S01]  /*55940*/  LDGSTS.E [R5+-0x7c900], desc[UR60][R6.64], P0 ;  /* 0x8370000006057fae */ /* 0x0003e2000812187c */
[-C--:B--2---:R-:W-:Y:S02]  /*55950*/  IADD3 R8, P1, R8, R4.reuse, RZ ;  /* 0x0000000408087210 */ /* 0x084fe40007f3e0ff */
[----:B------:R-:W-:-:S03]  /*55960*/  IADD3 R151, P2, R151, R4, RZ ;  /* 0x0000000497977210 */ /* 0x000fc60007f5e0ff */
[----:B------:R-:W-:Y:S01]  /*55970*/  STL [R1+0x1134], R8 ;  /* 0x0011340801007387 */ /* 0x000fe20000100800 */
[----:B-1----:R-:W-:Y:S02]  /*55980*/  IMAD.MOV.U32 R6, RZ, RZ, R8 ;  /* 0x000000ffff067224 */ /* 0x002fe400078e0008 */
        /* <DEDUP_REMOVED lines=9> */
[----:B--2---:R-:W-:Y:S01]  /*55a20*/  MOV R6, R151 ;  /* 0x0000009700067202 */ /* 0x004fe20000000f00 */
[----:B------:R-:W-:-:S02]  /*55a30*/  IMAD.MOV.U32 R7, RZ, RZ, R156 ;  /* 0x000000ffff077224 */ /* 0x000fc400078e009c */
[----:B-1----:R-:W2:Y:S04]  /*55a40*/  LDL.LU R156, [R1+0x1230] ;  /* 0x00123000019c7983 */ /* 0x002ea80000300800 */
[----:B------:R1:W-:Y:S01]  /*55a50*/  LDGSTS.E [R5+-0x7c100], desc[UR60][R6.64], P0 ;  /* 0x83f0000006057fae */ /* 0x0003e2000812187c */
[----:B------:R-:W-:-:S03]  /*55a60*/  IADD3 R157, P1, R157, R4, RZ ;  /* 0x000000049d9d7210 */ /* 0x000fc60007f3e0ff */
[----:B------:R-:W2:Y:S01]  /*55a70*/  LDL.LU R151, [R1+0x1270] ;  /* 0x0012700001977983 */ /* 0x000ea20000300800 */
[----:B------:R-:W-:Y:S01]  /*55a80*/  IADD3 R9, P2, R9, R4, RZ ;  /* 0x0000000409097210 */ /* 0x000fe20007f5e0ff */
[----:B------:R-:W-:Y:S02]  /*55a90*/  IMAD.X R158, R158, 0x1, R3, P1 ;  /* 0x000000019e9e7824 */ /* 0x000fe400008e0603 */
[----:B-1----:R-:W-:Y:S02]  /*55aa0*/  IMAD.MOV.U32 R6, RZ, RZ, R157 ;  /* 0x000000ffff067224 */ /* 0x002fe400078e009d */
[----:B------:R-:W-:Y:S02]  /*55ab0*/  IMAD.X R152, R152, 0x1, R3, P2 ;  /* 0x0000000198987824 */ /* 0x000fe400010e0603 */
[----:B------:R-:W-:Y:S01]  /*55ac0*/  IMAD.MOV.U32 R7, RZ, RZ, R158 ;  /* 0x000000ffff077224 */ /* 0x000fe200078e009e */
[----:B------:R-:W-:Y:S04]  /*55ad0*/  STL [R1+0x11b4], R157 ;  /* 0x0011b49d01007387 */ /* 0x000fe80000100800 */
[----:B------:R-:W-:Y:S04]  /*55ae0*/  STL [R1+0x11b0], R158 ;  /* 0x0011b09e01007387 */ /* 0x000fe80000100800 */
[----:B------:R-:W-:Y:S04]  /*55af0*/  STL [R1+0x11f4], R9 ;  /* 0x0011f40901007387 */ /* 0x000fe80000100800 */
[----:B------:R1:W-:Y:S04]  /*55b00*/  STL [R1+0x11f0], R152 ;  /* 0x0011f09801007387 */ /* 0x0003e80000100800 */
[----:B------:R1:W-:Y:S02]  /*55b10*/  LDGSTS.E [R5+-0x7bd00], desc[UR60][R6.64], P0 ;  /* 0x8430000006057fae */ /* 0x0003e4000812187c */
[----:B-1----:R-:W-:Y:S01]  /*55b20*/  MOV R7, R152 ;  /* 0x0000009800077202 */ /* 0x002fe20000000f00 */
        /* <DEDUP_REMOVED lines=16> */
[----:B------:R-:W-:-:S03]  /*55c30*/  IMAD.MOV.U32 R7, RZ, RZ, R156 ;  /* 0x000000ffff077224 */ /* 0x000fc600078e009c */
        /* <DEDUP_REMOVED lines=10> */
[----:B------:R-:W-:Y:S02]  /*55ce0*/  IADD3 R235, P2, R235, R4, RZ ;  /* 0x00000004ebeb7210 */ /* 0x000fe40007f5e0ff */
[----:B------:R-:W-:Y:S01]  /*55cf0*/  IADD3.X R152, R152, R3, RZ, P1, !PT ;  /* 0x0000000398987210 */ /* 0x000fe20000ffe4ff */
[----:B------:R-:W-:Y:S02]  /*55d00*/  STL [R1+0x12b4], R9 ;  /* 0x0012b40901007387 */ /* 0x000fe40000100800 */
[----:B------:R-:W-:Y:S02]  /*55d10*/  IMAD.X R251, R251, 0x1, R3, P2 ;  /* 0x00000001fbfb7824 */ /* 0x000fe400010e0603 */
[----:B------:R1:W-:Y:S02]  /*55d20*/  STL [R1+0x12b0], R152 ;  /* 0x0012b09801007387 */ /* 0x0003e40000100800 */
[----:B-1----:R-:W-:Y:S02]  /*55d30*/  IMAD.MOV.U32 R7, RZ, RZ, R152 ;  /* 0x000000ffff077224 */ /* 0x002fe400078e0098 */
[----:B------:R1:W-:Y:S01]  /*55d40*/  STL [R1+0x12f4], R235 ;  /* 0x0012f4eb01007387 */ /* 0x0003e20000100800 */
[----:B------:R-:W-:-:S05]  /*55d50*/  IMAD.MOV.U32 R6, RZ, RZ, R9 ;  /* 0x000000ffff067224 */ /* 0x000fca00078e0009 */
[----:B------:R1:W-:Y:S04]  /*55d60*/  LDGSTS.E [R5+-0x7ad00], desc[UR60][R6.64], P0 ;  /* 0x8530000006057fae */ /* 0x0003e8000812187c */
[----:B------:R-:W2:Y:S04]  /*55d70*/  LDL.LU R152, [R1+0x13b0] ;  /* 0x0013b00001987983 */ /* 0x000ea80000300800 */
[----:B------:R2:W-:Y:S04]  /*55d80*/  STL [R1+0x12f0], R251 ;  /* 0x0012f0fb01007387 */ /* 0x0005e80000100800 */
[----:B------:R-:W2:Y:S01]  /*55d90*/  LDL.LU R9, [R1+0x13f0] ;  /* 0x0013f00001097983 */ /* 0x000ea20000300800 */
[----:B-1----:R-:W-:-:S02]  /*55da0*/  IMAD.MOV.U32 R6, RZ, RZ, R235 ;  /* 0x000000ffff067224 */ /* 0x002fc400078e00eb */
[----:B------:R-:W-:-:S05]  /*55db0*/  IMAD.MOV.U32 R7, RZ, RZ, R251 ;  /* 0x000000ffff077224 */ /* 0x000fca00078e00fb */
[----:B------:R1:W-:Y:S01]  /*55dc0*/  LDGSTS.E [R5+-0x7a900], desc[UR60][R6.64], P0 ;  /* 0x8570000006057fae */ /* 0x0003e2000812187c */
[-C--:B----4-:R-:W-:Y:S02]  /*55dd0*/  IADD3 R157, P1, R157, R4.reuse, RZ ;  /* 0x000000049d9d7210 */ /* 0x090fe40007f3e0ff */
[----:B---3--:R-:W-:-:S03]  /*55de0*/  IADD3 R153, P2, R153, R4, RZ ;  /* 0x0000000499997210 */ /* 0x008fc60007f5e0ff */
[----:B------:R-:W-:Y:S02]  /*55df0*/  IMAD.X R158, R158, 0x1, R3, P1 ;  /* 0x000000019e9e7824 */ /* 0x000fe400008e0603 */
[----:B-1----:R-:W-:Y:S02]  /*55e00*/  IMAD.MOV.U32 R6, RZ, RZ, R157 ;  /* 0x000000ffff067224 */ /* 0x002fe400078e009d */
[----:B------:R-:W-:Y:S01]  /*55e10*/  IMAD.MOV.U32 R7, RZ, RZ, R158 ;  /* 0x000000ffff077224 */ /* 0x000fe200078e009e */
[----:B--2---:R-:W-:Y:S01]  /*55e20*/  IADD3.X R156, R156, R3, RZ, P2, !PT ;  /* 0x000000039c9c7210 */ /* 0x004fe200017fe4ff */
        /* <DEDUP_REMOVED lines=8> */
[----:B--2---:R-:W-:-:S02]  /*55eb0*/  IMAD.MOV.U32 R6, RZ, RZ, R153 ;  /* 0x000000ffff067224 */ /* 0x004fc400078e0099 */
[----:B------:R-:W-:Y:S01]  /*55ec0*/  IMAD.MOV.U32 R7, RZ, RZ, R156 ;  /* 0x000000ffff077224 */ /* 0x000fe200078e009c */
[----:B------:R-:W-:Y:S01]  /*55ed0*/  IADD3 R8, P2, R8, R4, RZ ;  /* 0x0000000408087210 */ /* 0x000fe20007f5e0ff */
[----:B------:R-:W-:Y:S04]  /*55ee0*/  STL [R1+0x13b4], R151 ;  /* 0x0013b49701007387 */ /* 0x000fe80000100800 */
[----:B------:R2:W-:Y:S02]  /*55ef0*/  LDGSTS.E [R5+-0x7a100], desc[UR60][R6.64], P0 ;  /* 0x85f0000006057fae */ /* 0x0005e4000812187c */
[----:B--2---:R-:W-:Y:S01]  /*55f00*/  MOV R6, R151 ;  /* 0x0000009700067202 */ /* 0x004fe20000000f00 */
        /* <DEDUP_REMOVED lines=32> */
[----:B------:R1:W-:Y:S04]  /*56110*/  LDGSTS.E [R5+-0x79500], desc[UR60][R6.64], P0 ;  /* 0x86b0000006057fae */ /* 0x0003e8000812187c */
[----:B------:R-:W-:Y:S01]  /*56120*/  STL [R1+0x139c], R251 ;  /* 0x00139cfb01007387 */ /* 0x000fe20000100800 */
[----:B------:R-:W-:Y:S01]  /*56130*/  IMAD.X R156, R156, 0x1, R3, P2 ;  /* 0x000000019c9c7824 */ /* 0x000fe200010e0603 */
[----:B--2---:R-:W-:Y:S02]  /*56140*/  IADD3 R151, P1, R151, R4, RZ ;  /* 0x0000000497977210 */ /* 0x004fe40007f3e0ff */
[----:B------:R2:W-:Y:S01]  /*56150*/  STL [R1+0x1398], R235 ;  /* 0x001398eb01007387 */ /* 0x0005e20000100800 */
[----:B-1----:R-:W-:Y:S01]  /*56160*/  IMAD.MOV.U32 R6, RZ, RZ, R251 ;  /* 0x000000ffff067224 */ /* 0x002fe200078e00fb */
[----:B------:R-:W-:-:S02]  /*56170*/  MOV R7, R235 ;  /* 0x000000eb00077202 */ /* 0x000fc40000000f00 */
[----:B------:R-:W-:Y:S01]  /*56180*/  IADD3 R8, P2, R8, R4, RZ ;  /* 0x0000000408087210 */ /* 0x000fe20007f5e0ff */
[----:B--2---:R-:W2:Y:S04]  /*56190*/  LDL.LU R235, [R1+0x2b9c] ;  /* 0x002b9c0001eb7983 */ /* 0x004ea80000300800 */
[----:B------:R1:W-:Y:S04]  /*561a0*/  LDGSTS.E [R5+-0x79100], desc[UR60][R6.64], P0 ;  /* 0x86f0000006057fae */ /* 0x0003e8000812187c */
[----:B------:R-:W3:Y:S04]  /*561b0*/  LDL.LU R251, [R1+0x2b98] ;  /* 0x002b980001fb7983 */ /* 0x000ee80000300800 */
[----:B------:R-:W-:Y:S01]  /*561c0*/  STL [R1+0x1404], R157 ;  /* 0x0014049d01007387 */ /* 0x000fe20000100800 */
[----:B------:R-:W-:-:S03]  /*561d0*/  IADD3.X R152, R152, R3, RZ, P1, !PT ;  /* 0x0000000398987210 */ /* 0x000fc60000ffe4ff */
[----:B------:R-:W-:Y:S04]  /*561e0*/  STL [R1+0x1400], R158 ;  /* 0x0014009e01007387 */ /* 0x000fe80000100800 */
[----:B------:R-:W-:Y:S01]  /*561f0*/  STL [R1+0x1414], R153 ;  /* 0x0014149901007387 */ /* 0x000fe20000100800 */
[----:B-1----:R-:W-:Y:S02]  /*56200*/  IMAD.MOV.U32 R6, RZ, RZ, R157 ;  /* 0x000000ffff067224 */ /* 0x002fe400078e009d */
[----:B------:R-:W-:Y:S02]  /*56210*/  IMAD.MOV.U32 R7, RZ, RZ, R158 ;  /* 0x000000ffff077224 */ /* 0x000fe400078e009e */
[----:B------:R-:W-:Y:S01]  /*56220*/  IMAD.X R9, R9, 0x1, R3, P2 ;  /* 0x0000000109097824 */ /* 0x000fe200010e0603 */
[----:B------:R-:W-:Y:S04]  /*56230*/  STL [R1+0x1410], R156 ;  /* 0x0014109c01007387 */ /* 0x000fe80000100800 */
[----:B------:R1:W-:Y:S04]  /*56240*/  LDGSTS.E [R5+-0x78d00], desc[UR60][R6.64], P0 ;  /* 0x8730000006057fae */ /* 0x0003e8000812187c */
[----:B------:R-:W-:Y:S04]  /*56250*/  STL [R1+0x142c], R151 ;  /* 0x00142c9701007387 */ /* 0x000fe80000100800 */
[----:B------:R4:W-:Y:S04]  /*56260*/  STL [R1+0x1428], R152 ;  /* 0x0014289801007387 */ /* 0x0009e80000100800 */
[----:B------:R4:W-:Y:S04]  /*56270*/  STL [R1+0x1434], R8 ;  /* 0x0014340801007387 */ /* 0x0009e80000100800 */
[----:B------:R4:W-:Y:S01]  /*56280*/  STL [R1+0x1430], R9 ;  /* 0x0014300901007387 */ /* 0x0009e20000100800 */
[----:B-1----:R-:W-:-:S02]  /*56290*/  IMAD.MOV.U32 R6, RZ, RZ, R153 ;  /* 0x000000ffff067224 */ /* 0x002fc400078e0099 */
[----:B------:R-:W-:-:S05]  /*562a0*/  IMAD.MOV.U32 R7, RZ, RZ, R156 ;  /* 0x000000ffff077224 */ /* 0x000fca00078e009c */
[----:B------:R1:W-:Y:S02]  /*562b0*/  LDGSTS.E [R5+-0x78900], desc[UR60][R6.64], P0 ;  /* 0x8770000006057fae */ /* 0x0003e4000812187c */
[----:B-1----:R-:W-:Y:S02]  /*562c0*/  IMAD.MOV.U32 R7, RZ, RZ, R152 ;  /* 0x000000ffff077224 */ /* 0x002fe400078e0098 */
[----:B------:R-:W-:Y:S01]  /*562d0*/  IMAD.MOV.U32 R6, RZ, RZ, R151 ;  /* 0x000000ffff067224 */ /* 0x000fe200078e0097 */
[----:B----4-:R-:W4:Y:S04]  /*562e0*/  LDL.LU R152, [R1+0xe38] ;  /* 0x000e380001987983 */ /* 0x010f280000300800 */
[----:B------:R-:W4:Y:S04]  /*562f0*/  LDL.LU R151, [R1+0xe3c] ;  /* 0x000e3c0001977983 */ /* 0x000f280000300800 */
[----:B------:R-:W4:Y:S04]  /*56300*/  LDL.LU R157, [R1+0xe78] ;  /* 0x000e7800019d7983 */ /* 0x000f280000300800 */
[----:B------:R-:W4:Y:S04]  /*56310*/  LDL.LU R156, [R1+0xe7c] ;  /* 0x000e7c00019c7983 */ /* 0x000f280000300800 */
[----:B------:R1:W-:Y:S04]  /*56320*/  LDGSTS.E [R5+-0x78500], desc[UR60][R6.64], P0 ;  /* 0x87b0000006057fae */ /* 0x0003e8000812187c */
[----:B------:R-:W4:Y:S01]  /*56330*/  LDL.LU R153, [R1+0xeb8] ;  /* 0x000eb80001997983 */ /* 0x000f220000300800 */
[----:B-1----:R-:W-:-:S03]  /*56340*/  IMAD.MOV.U32 R6, RZ, RZ, R8 ;  /* 0x000000ffff067224 */ /* 0x002fc600078e0008 */
[----:B------:R-:W4:Y:S01]  /*56350*/  LDL.LU R8, [R1+0xebc] ;  /* 0x000ebc0001087983 */ /* 0x000f220000300800 */
[----:B------:R-:W-:-:S03]  /*56360*/  IMAD.MOV.U32 R7, RZ, RZ, R9 ;  /* 0x000000ffff077224 */ /* 0x000fc600078e0009 */
[----:B------:R-:W4:Y:S04]  /*56370*/  LDL.LU R158, [R1+0xef8] ;  /* 0x000ef800019e7983 */ /* 0x000f280000300800 */
[----:B------:R-:W4:Y:S01]  /*56380*/  LDL.LU R9, [R1+0xefc] ;  /* 0x000efc0001097983 */ /* 0x000f220000300800 */
[----:B------:R-:W-:-:S03]  /*56390*/  IADD3 R236, P1, R236, R4, RZ ;  /* 0x00000004ecec7210 */ /* 0x000fc60007f3e0ff */
[----:B------:R1:W-:Y:S01]  /*563a0*/  LDGSTS.E [R5+-0x78100], desc[UR60][R6.64], P0 ;  /* 0x87f0000006057fae */ /* 0x0003e2000812187c */
[----:B------:R-:W-:Y:S01]  /*563b0*/  IADD3 R252, P2, R252, R4, RZ ;  /* 0x00000004fcfc7210 */ /* 0x000fe20007f5e0ff */
[----:B-1----:R-:W-:Y:S01]  /*563c0*/  IMAD.U32 R5, RZ, RZ, UR5 ;  /* 0x00000005ff057e24 */ /* 0x002fe2000f8e00ff */
[----:B------:R-:W-:-:S04]  /*563d0*/  LOP3.LUT R6, R12, 0x70, RZ, 0x3c, !PT ;  /* 0x000000700c067812 */ /* 0x000fc800078e3cff */
[----:B------:R-:W-:Y:S01]  /*563e0*/  IADD3 R5, R6, 0x100000, R5 ;  /* 0x0010000006057810 */ /* 0x000fe20007ffe005 */
[----:B------:R-:W-:Y:S01]  /*563f0*/  IMAD.MOV.U32 R6, RZ, RZ, R236 ;  /* 0x000000ffff067224 */ /* 0x000fe200078e00ec */
[----:B--2---:R-:W-:Y:S01]  /*56400*/  IADD3.X R235, R235, R3, RZ, P1, !PT ;  /* 0x00000003ebeb7210 */ /* 0x004fe20000ffe4ff */
[----:B---3--:R-:W-:-:S04]  /*56410*/  IMAD.X R251, R251, 0x1, R3, P2 ;  /* 0x00000001fbfb7824 */ /* 0x008fc800010e0603 */
[----:B------:R-:W-:-:S05]  /*56420*/  IMAD.MOV.U32 R7, RZ, RZ, R235 ;  /* 0x000000ffff077224 */ /* 0x000fca00078e00eb */
[----:B------:R1:W-:Y:S02]  /*56430*/  LDGSTS.E [R5+-0x7fc80], desc[UR60][R6.64], P0 ;  /* 0x8038000006057fae */ /* 0x0003e4000812187c */
[----:B-1----:R-:W-:Y:S02]  /*56440*/  IMAD.MOV.U32 R6, RZ, RZ, R252 ;  /* 0x000000ffff067224 */ /* 0x002fe400078e00fc */
[----:B------:R-:W-:-:S05]  /*56450*/  IMAD.MOV.U32 R7, RZ, RZ, R251 ;  /* 0x000000ffff077224 */ /* 0x000fca00078e00fb */
[----:B------:R1:W-:Y:S01]  /*56460*/  LDGSTS.E [R5+-0x7f880], desc[UR60][R6.64], P0 ;  /* 0x8078000006057fae */ /* 0x0003e2000812187c */
[-C--:B----4-:R-:W-:Y:S02]  /*56470*/  IADD3 R151, P1, R151, R4.reuse, RZ ;  /* 0x0000000497977210 */ /* 0x090fe40007f3e0ff */
[----:B------:R-:W-:-:S03]  /*56480*/  IADD3 R156, P2, R156, R4, RZ ;  /* 0x000000049c9c7210 */ /* 0x000fc60007f5e0ff */
[----:B------:R-:W-:Y:S01]  /*56490*/  IMAD.X R152, R152, 0x1, R3, P1 ;  /* 0x0000000198987824 */ /* 0x000fe200008e0603 */
[----:B------:R2:W-:Y:S01]  /*564a0*/  STL [R1+0xe3c], R151 ;  /* 0x000e3c9701007387 */ /* 0x0005e20000100800 */
[----:B------:R-:W-:Y:S01]  /*564b0*/  IADD3.X R157, R157, R3, RZ, P2, !PT ;  /* 0x000000039d9d7210 */ /* 0x000fe200017fe4ff */
[----:B-1----:R-:W-:Y:S02]  /*564c0*/  IMAD.MOV.U32 R6, RZ, RZ, R151 ;  /* 0x000000ffff067224 */ /* 0x002fe400078e0097 */
[----:B------:R-:W-:Y:S01]  /*564d0*/  IMAD.MOV.U32 R7, RZ, RZ, R152 ;  /* 0x000000ffff077224 */ /* 0x000fe200078e0098 */
[----:B------:R1:W-:Y:S04]  /*564e0*/  STL [R1+0xe38], R152 ;  /* 0x000e389801007387 */ /* 0x0003e80000100800 */
[----:B------:R3:W-:Y:S04]  /*564f0*/  STL [R1+0xe7c], R156 ;  /* 0x000e7c9c01007387 */ /* 0x0007e80000100800 */
[----:B------:R4:W-:Y:S04]  /*56500*/  LDGSTS.E [R5+-0x7f480], desc[UR60][R6.64], P0 ;  /* 0x80b8000006057fae */ /* 0x0009e8000812187c */
[----:B--2---:R-:W2:Y:S01]  /*56510*/  LDL.LU R151, [R1+0xf3c] ;  /* 0x000f3c0001977983 */ /* 0x004ea20000300800 */
[----:B------:R-:W-:-:S03]  /*56520*/  IADD3 R8, P1, R8, R4, RZ ;  /* 0x0000000408087210 */ /* 0x000fc60007f3e0ff */
[----:B------:R3:W-:Y:S04]  /*56530*/  STL [R1+0xe78], R157 ;  /* 0x000e789d01007387 */ /* 0x0007e80000100800 */
[----:B-1----:R-:W2:Y:S01]  /*56540*/  LDL.LU R152, [R1+0xf7c] ;  /* 0x000f7c0001987983 */ /* 0x002ea20000300800 */
[----:B------:R-:W-:Y:S01]  /*56550*/  IADD3 R9, P2, R9, R4, RZ ;  /* 0x0000000409097210 */ /* 0x000fe20007f5e0ff */
[----:B------:R-:W-:Y:S02]  /*56560*/  IMAD.X R153, R153, 0x1, R3, P1 ;  /* 0x0000000199997824 */ /* 0x000fe400008e0603 */
        /* <DEDUP_REMOVED lines=9> */
[----:B-1----:R-:W-:Y:S01]  /*56600*/  MOV R6, R8 ;  /* 0x0000000800067202 */ /* 0x002fe20000000f00 */
        /* <DEDUP_REMOVED lines=16> */
[----:B------:R-:W-:Y:S01]  /*56710*/  MOV R7, R156 ;  /* 0x0000009c00077202 */ /* 0x000fe20000000f00 */
        /* <DEDUP_REMOVED lines=15> */
[----:B------:R-:W-:Y:S02]  /*56810*/  IMAD.X R158, R158, 0x1, R3, P2 ;  /* 0x000000019e9e7824 */ /* 0x000fe400010e0603 */
[----:B-1----:R-:W-:Y:S01]  /*56820*/  IMAD.MOV.U32 R6, RZ, RZ, R8 ;  /* 0x000000ffff067224 */ /* 0x002fe200078e0008 */
[----:B------:R1:W-:Y:S01]  /*56830*/  STL [R1+0xfb8], R9 ;  /* 0x000fb80901007387 */ /* 0x0003e20000100800 */
[----:B------:R-:W-:-:S03]  /*56840*/  IMAD.MOV.U32 R7, RZ, RZ, R9 ;  /* 0x000000ffff077224 */ /* 0x000fc600078e0009 */
[----:B------:R1:W-:Y:S04]  /*56850*/  STL [R1+0xffc], R153 ;  /* 0x000ffc9901007387 */ /* 0x0003e80000100800 */
[----:B------:R-:W4:Y:S04]  /*56860*/  LDL.LU R8, [R1+0x10bc] ;  /* 0x0010bc0001087983 */ /* 0x000f280000300800 */
[----:B------:R1:W-:Y:S04]  /*56870*/  STL [R1+0xff8], R158 ;  /* 0x000ff89e01007387 */ /* 0x0003e80000100800 */
[----:B------:R1:W-:Y:S04]  /*56880*/  LDGSTS.E [R5+-0x7dc80], desc[UR60][R6.64], P0 ;  /* 0x8238000006057fae */ /* 0x0003e8000812187c */
[----:B-1----:R-:W4:Y:S01]  /*56890*/  LDL.LU R9, [R1+0x10fc] ;  /* 0x0010fc0001097983 */ /* 0x002f220000300800 */
[----:B------:R-:W-:-:S03]  /*568a0*/  MOV R6, R153 ;  /* 0x0000009900067202 */ /* 0x000fc60000000f00 */
[----:B------:R-:W4:Y:S01]  /*568b0*/  LDL.LU R153, [R1+0x10b8] ;  /* 0x0010b80001997983 */ /* 0x000f220000300800 */
        /* <DEDUP_REMOVED lines=16> */
[----:B------:R-:W-:Y:S01]  /*569c0*/  IADD3 R8, P1, R8, R4, RZ ;  /* 0x0000000408087210 */ /* 0x000fe20007f3e0ff */
[----:B--2---:R-:W-:Y:S01]  /*569d0*/  IMAD.MOV.U32 R6, RZ, RZ, R156 ;  /* 0x000000ffff067224 */ /* 0x004fe200078e009c */
[----:B------:R-:W-:-:S02]  /*569e0*/  MOV R7, R157 ;  /* 0x0000009d00077202 */ /* 0x000fc40000000f00 */
[----:B-1----:R-:W2:Y:S01]  /*569f0*/  LDL.LU R157, [R1+0x1138] ;  /* 0x00113800019d7983 */ /* 0x002ea20000300800 */
[----:B------:R-:W-:-:S03]  /*56a00*/  IADD3 R9, P2, R9, R4, RZ ;  /* 0x0000000409097210 */ /* 0x000fc60007f5e0ff */
[----:B------:R-:W2:Y:S04]  /*56a10*/  LDL.LU R156, [R1+0x1178] ;  /* 0x00117800019c7983 */ /* 0x000ea80000300800 */
[----:B------:R1:W-:Y:S04]  /*56a20*/  LDGSTS.E [R5+-0x7d080], desc[UR60][R6.64], P0 ;  /* 0x82f8000006057fae */ /* 0x0003e8000812187c */
[----:B------:R1:W-:Y:S01]  /*56a30*/  STL [R1+0x10bc], R8 ;  /* 0x0010bc0801007387 */ /* 0x0003e20000100800 */
[--C-:B------:R-:W-:Y:S02]  /*56a40*/  IMAD.X R153, R153, 0x1, R3.reuse, P1 ;  /* 0x0000000199997824 */ /* 0x100fe400008e0603 */
[----:B------:R-:W-:-:S03]  /*56a50*/  IMAD.X R158, R158, 0x1, R3, P2 ;  /* 0x000000019e9e7824 */ /* 0x000fc600010e0603 */
[----:B------:R1:W-:Y:S02]  /*56a60*/  STL [R1+0x10b8], R153 ;  /* 0x0010b89901007387 */ /* 0x0003e40000100800 */
[----:B-1----:R-:W-:Y:S02]  /*56a70*/  IMAD.MOV.U32 R6, RZ, RZ, R8 ;  /* 0x000000ffff067224 */ /* 0x002fe400078e0008 */
[----:B------:R-:W-:Y:S01]  /*56a80*/  IMAD.MOV.U32 R7, RZ, RZ, R153 ;  /* 0x000000ffff077224 */ /* 0x000fe200078e0099 */
[----:B------:R1:W-:Y:S04]  /*56a90*/  STL [R1+0x10fc], R9 ;  /* 0x0010fc0901007387 */ /* 0x0003e80000100800 */
[----:B------:R-:W2:Y:S04]  /*56aa0*/  LDL.LU R8, [R1+0x11bc] ;  /* 0x0011bc0001087983 */ /* 0x000ea80000300800 */
[----:B------:R1:W-:Y:S04]  /*56ab0*/  STL [R1+0x10f8], R158 ;  /* 0x0010f89e01007387 */ /* 0x0003e80000100800 */
[----:B------:R1:W-:Y:S04]  /*56ac0*/  LDGSTS.E [R5+-0x7cc80], desc[UR60][R6.64], P0 ;  /* 0x8338000006057fae */ /* 0x0003e8000812187c */
[----:B------:R-:W2:Y:S01]  /*56ad0*/  LDL.LU R153, [R1+0x11fc] ;  /* 0x0011fc0001997983 */ /* 0x000ea20000300800 */
[----:B-1----:R-:W-:-:S03]  /*56ae0*/  IMAD.MOV.U32 R6, RZ, RZ, R9 ;  /* 0x000000ffff067224 */ /* 0x002fc600078e0009 */
[----:B------:R-:W2:Y:S01]  /*56af0*/  LDL.LU R9, [R1+0x11b8] ;  /* 0x0011b80001097983 */ /* 0x000ea20000300800 */
[----:B------:R-:W-:-:S03]  /*56b00*/  IMAD.MOV.U32 R7, RZ, RZ, R158 ;  /* 0x000000ffff077224 */ /* 0x000fc600078e009e */
[----:B------:R-:W2:Y:S04]  /*56b10*/  LDL.LU R158, [R1+0x11f8] ;  /* 0x0011f800019e7983 */ /* 0x000ea80000300800 */
[----:B------:R1:W-:Y:S01]  /*56b20*/  LDGSTS.E [R5+-0x7c880], desc[UR60][R6.64], P0 ;  /* 0x8378000006057fae */ /* 0x0003e2000812187c */
[-C--:B---3--:R-:W-:Y:S02]  /*56b30*/  IADD3 R152, P1, R152, R4.reuse, RZ ;  /* 0x0000000498987210 */ /* 0x088fe40007f3e0ff */
[----:B----4-:R-:W-:-:S03]  /*56b40*/  IADD3 R151, P2, R151, R4, RZ ;  /* 0x0000000497977210 */ /* 0x010fc60007f5e0ff */
[----:B------:R3:W-:Y:S01]  /*56b50*/  STL [R1+0x113c], R152 ;  /* 0x00113c9801007387 */ /* 0x0007e20000100800 */
[----:B-1----:R-:W-:Y:S01]  /*56b60*/  IMAD.MOV.U32 R6, RZ, RZ, R152 ;  /* 0x000000ffff067224 */ /* 0x002fe200078e0098 */
[----:B--2---:R-:W-:Y:S01]  /*56b70*/  IADD3.X R157, R157, R3, RZ, P1, !PT ;  /* 0x000000039d9d7210 */ /* 0x004fe20000ffe4ff */
[----:B------:R-:W-:-:S04]  /*56b80*/  IMAD.X R156, R156, 0x1, R3, P2 ;  /* 0x000000019c9c7824 */ /* 0x000fc800010e0603 */
[----:B------:R-:W-:Y:S01]  /*56b90*/  IMAD.MOV.U32 R7, RZ, RZ, R157 ;  /* 0x000000ffff077224 */ /* 0x000fe200078e009d */
[----:B------:R1:W-:Y:S04]  /*56ba0*/  STL [R1+0x1138], R157 ;  /* 0x0011389d01007387 */ /* 0x0003e80000100800 */
[----:B------:R-:W-:Y:S04]  /*56bb0*/  STL [R1+0x117c], R151 ;  /* 0x00117c9701007387 */ /* 0x000fe80000100800 */
[----:B---3--:R-:W2:Y:S04]  /*56bc0*/  LDL.LU R152, [R1+0x123c] ;  /* 0x00123c0001987983 */ /* 0x008ea80000300800 */
[----:B------:R3:W-:Y:S04]  /*56bd0*/  STL [R1+0x1178], R156 ;  /* 0x0011789c01007387 */ /* 0x0007e80000100800 */
[----:B------:R4:W-:Y:S04]  /*56be0*/  LDGSTS.E [R5+-0x7c480], desc[UR60][R6.64], P0 ;  /* 0x83b8000006057fae */ /* 0x0009e8000812187c */
[----:B-1----:R-:W2:Y:S01]  /*56bf0*/  LDL.LU R157, [R1+0x127c] ;  /* 0x00127c00019d7983 */ /* 0x002ea20000300800 */
[----:B------:R-:W-:Y:S01]  /*56c00*/  IADD3 R8, P1, R8, R4, RZ ;  /* 0x0000000408087210 */ /* 0x000fe20007f3e0ff */
[----:B----4-:R-:W-:-:S02]  /*56c10*/  IMAD.MOV.U32 R6, RZ, RZ, R151 ;  /* 0x000000ffff067224 */ /* 0x010fc400078e0097 */
[----:B------:R-:W-:Y:S02]  /*56c20*/  IMAD.MOV.U32 R7, RZ, RZ, R156 ;  /* 0x000000ffff077224 */ /* 0x000fe400078e009c */
[----:B---3--:R-:W3:Y:S01]  /*56c30*/  LDL.LU R156, [R1+0x1238] ;  /* 0x00123800019c7983 */ /* 0x008ee20000300800 */
[----:B------:R-:W-:-:S03]  /*56c40*/  IADD3 R153, P2, R153, R4, RZ ;  /* 0x0000000499997210 */ /* 0x000fc60007f5e0ff */
[----:B------:R-:W4:Y:S04]  /*56c50*/  LDL.LU R151, [R1+0x1278] ;  /* 0x0012780001977983 */ /* 0x000f280000300800 */
[----:B------:R1:W-:Y:S04]  /*56c60*/  LDGSTS.E [R5+-0x7c080], desc[UR60][R6.64], P0 ;  /* 0x83f8000006057fae */ /* 0x0003e8000812187c */
[----:B------:R1:W-:Y:S01]  /*56c70*/  STL [R1+0x11bc], R8 ;  /* 0x0011bc0801007387 */ /* 0x0003e20000100800 */
[----:B------:R-:W-:Y:S01]  /*56c80*/  IMAD.X R9, R9, 0x1, R3, P1 ;  /* 0x0000000109097824 */ /* 0x000fe200008e0603 */
[----:B------:R-:W-:-:S04]  /*56c90*/  IADD3.X R158, R158, R3, RZ, P2, !PT ;  /* 0x000000039e9e7210 */ /* 0x000fc800017fe4ff */
[----:B------:R1:W-:Y:S02]  /*56ca0*/  STL [R1+0x11b8], R9 ;  /* 0x0011b80901007387 */ /* 0x0003e40000100800 */
[----:B-1----:R-:W-:Y:S02]  /*56cb0*/  IMAD.MOV.U32 R6, RZ, RZ, R8 ;  /* 0x000000ffff067224 */ /* 0x002fe400078e0008 */
[----:B------:R-:W-:Y:S01]  /*56cc0*/  IMAD.MOV.U32 R7, RZ, RZ, R9 ;  /* 0x000000ffff077224 */ /* 0x000fe200078e0009 */
        /* <DEDUP_REMOVED lines=13> */
[----:B---3--:R-:W-:-:S04]  /*56da0*/  IMAD.X R156, R156, 0x1, R3, P1 ;  /* 0x000000019c9c7824 */ /* 0x008fc800008e0603 */
[----:B----4-:R-:W-:Y:S02]  /*56db0*/  IMAD.X R151, R151, 0x1, R3, P2 ;  /* 0x0000000197977824 */ /* 0x010fe400010e0603 */
[----:B------:R-:W-:Y:S01]  /*56dc0*/  IMAD.MOV.U32 R7, RZ, RZ, R156 ;  /* 0x000000ffff077224 */ /* 0x000fe200078e009c */
[----:B------:R-:W-:Y:S04]  /*56dd0*/  STL [R1+0x123c], R152 ;  /* 0x00123c9801007387 */ /* 0x000fe80000100800 */
[----:B------:R1:W-:Y:S04]  /*56de0*/  LDGSTS.E [R5+-0x7b480], desc[UR60][R6.64], P0 ;  /* 0x84b8000006057fae */ /* 0x0003e8000812187c */
[----:B------:R2:W-:Y:S04]  /*56df0*/  STL [R1+0x1238], R156 ;  /* 0x0012389c01007387 */ /* 0x0005e80000100800 */
[----:B------:R-:W-:Y:S01]  /*56e00*/  STL [R1+0x127c], R157 ;  /* 0x00127c9d01007387 */ /* 0x000fe20000100800 */
[----:B------:R-:W-:-:S03]  /*56e10*/  IADD3 R8, P1, R8, R4, RZ ;  /* 0x0000000408087210 */ /* 0x000fc60007f3e0ff */
[----:B--2---:R-:W2:Y:S01]  /*56e20*/  LDL.LU R156, [R1+0x133c] ;  /* 0x00133c00019c7983 */ /* 0x004ea20000300800 */
[----:B-1----:R-:W-:Y:S02]  /*56e30*/  IMAD.MOV.U32 R6, RZ, RZ, R157 ;  /* 0x000000ffff067224 */ /* 0x002fe400078e009d */
[----:B------:R-:W-:Y:S01]  /*56e40*/  IMAD.MOV.U32 R7, RZ, RZ, R151 ;  /* 0x000000ffff077224 */ /* 0x000fe200078e0097 */
[----:B------:R-:W-:Y:S01]  /*56e50*/  IADD3 R9, P2, R9, R4, RZ ;  /* 0x0000000409097210 */ /* 0x000fe20007f5e0ff */
[----:B------:R1:W-:Y:S04]  /*56e60*/  STL [R1+0x1278], R151 ;  /* 0x0012789701007387 */ /* 0x0003e80000100800 */
[----:B------:R3:W-:Y:S04]  /*56e70*/  LDGSTS.E [R5+-0x7b080], desc[UR60][R6.64], P0 ;  /* 0x84f8000006057fae */ /* 0x0007e8000812187c */
[----:B------:R-:W4:Y:S01]  /*56e80*/  LDL.LU R152, [R1+0x137c] ;  /* 0x00137c0001987983 */ /* 0x000f220000300800 */
[----:B------:R-:W-:-:S03]  /*56e90*/  IMAD.X R153, R153, 0x1, R3, P1 ;  /* 0x0000000199997824 */ /* 0x000fc600008e0603 */
[----:B-1----:R-:W5:Y:S01]  /*56ea0*/  LDL.LU R151, [R1+0x2b94] ;  /* 0x002b940001977983 */ /* 0x002f620000300800 */
[----:B------:R-:W-:-:S03]  /*56eb0*/  IMAD.X R158, R158, 0x1, R3, P2 ;  /* 0x000000019e9e7824 */ /* 0x000fc600010e0603 */
[----:B------:R-:W4:Y:S01]  /*56ec0*/  LDL.LU R157, [R1+0x1378] ;  /* 0x00137800019d7983 */ /* 0x000f220000300800 */
[----:B---3--:R-:W-:Y:S01]  /*56ed0*/  IMAD.MOV.U32 R6, RZ, RZ, R8 ;  /* 0x000000ffff067224 */ /* 0x008fe200078e0008 */
[----:B------:R-:W-:Y:S02]  /*56ee0*/  MOV R7, R153 ;  /* 0x0000009900077202 */ /* 0x000fe40000000f00 */
[----:B------:R-:W-:Y:S04]  /*56ef0*/  STL [R1+0x12bc], R8 ;  /* 0x0012bc0801007387 */ /* 0x000fe80000100800 */
[----:B------:R1:W-:Y:S04]  /*56f00*/  STL [R1+0x12b8], R153 ;  /* 0x0012b89901007387 */ /* 0x0003e80000100800 */
[----:B------:R-:W-:Y:S04]  /*56f10*/  STL [R1+0x12fc], R9 ;  /* 0x0012fc0901007387 */ /* 0x000fe80000100800 */
[----:B------:R3:W-:Y:S04]  /*56f20*/  LDGSTS.E [R5+-0x7ac80], desc[UR60][R6.64], P0 ;  /* 0x8538000006057fae */ /* 0x0007e8000812187c */
[----:B-1----:R-:W4:Y:S04]  /*56f30*/  LDL.LU R153, [R1+0x13bc] ;  /* 0x0013bc0001997983 */ /* 0x002f280000300800 */
[----:B------:R1:W-:Y:S04]  /*56f40*/  STL [R1+0x12f8], R158 ;  /* 0x0012f89e01007387 */ /* 0x0003e80000100800 */
[----:B------:R-:W4:Y:S01]  /*56f50*/  LDL.LU R8, [R1+0x13fc] ;  /* 0x0013fc0001087983 */ /* 0x000f220000300800 */
[----:B---3--:R-:W-:-:S02]  /*56f60*/  IMAD.MOV.U32 R6, RZ, RZ, R9 ;  /* 0x000000ffff067224 */ /* 0x008fc400078e0009 */
[----:B------:R-:W-:-:S05]  /*56f70*/  IMAD.MOV.U32 R7, RZ, RZ, R158 ;  /* 0x000000ffff077224 */ /* 0x000fca00078e009e */
[----:B------:R3:W-:Y:S04]  /*56f80*/  LDGSTS.E [R5+-0x7a880], desc[UR60][R6.64], P0 ;  /* 0x8578000006057fae */ /* 0x0007e8000812187c */
[----:B-1----:R-:W5:Y:S04]  /*56f90*/  LDL.LU R158, [R1+0x2b90] ;  /* 0x002b9000019e7983 */ /* 0x002f680000300800 */
[----:B------:R-:W3:Y:S04]  /*56fa0*/  LDL.LU R9, [R1+0x13f8] ;  /* 0x0013f80001097983 */ /* 0x000ee80000300800 */
[----:B------:R-:W3:Y:S01]  /*56fb0*/  LDL.LU R7, [R1+0x1338] ;  /* 0x0013380001077983 */ /* 0x000ee20000300800 */
[----:B--2---:R-:W-:-:S02]  /*56fc0*/  IADD3 R156, P1, R156, R4, RZ ;  /* 0x000000049c9c7210 */ /* 0x004fc40007f3e0ff */
[----:B----4-:R-:W-:-:S03]  /*56fd0*/  IADD3 R152, P2, R152, R4, RZ ;  /* 0x0000000498987210 */ /* 0x010fc60007f5e0ff */
[----:B---3--:R-:W-:Y:S01]  /*56fe0*/  IMAD.MOV.U32 R6, RZ, RZ, R156 ;  /* 0x000000ffff067224 */ /* 0x008fe200078e009c */
[----:B------:R1:W-:Y:S01]  /*56ff0*/  STL [R1+0x133c], R156 ;  /* 0x00133c9c01007387 */ /* 0x0003e20000100800 */
[--C-:B------:R-:W-:Y:S02]  /*57000*/  IMAD.X R157, R157, 0x1, R3.reuse, P2 ;  /* 0x000000019d9d7824 */ /* 0x100fe400010e0603 */
[----:B------:R-:W-:-:S05]  /*57010*/  IMAD.X R7, R7, 0x1, R3, P1 ;  /* 0x0000000107077824 */ /* 0x000fca00008e0603 */
[----:B------:R2:W-:Y:S04]  /*57020*/  STL [R1+0x1338], R7 ;  /* 0x0013380701007387 */ /* 0x0005e80000100800 */
[----:B------:R3:W-:Y:S04]  /*57030*/  LDGSTS.E [R5+-0x7a480], desc[UR60][R6.64], P0 ;  /* 0x85b8000006057fae */ /* 0x0007e8000812187c */
[----:B------:R-:W-:Y:S04]  /*57040*/  STL [R1+0x137c], R152 ;  /* 0x00137c9801007387 */ /* 0x000fe80000100800 */
[----:B-1----:R-:W4:Y:S04]  /*57050*/  LDL.LU R156, [R1+0x13a4] ;  /* 0x0013a400019c7983 */ /* 0x002f280000300800 */
[----:B------:R1:W-:Y:S01]  /*57060*/  STL [R1+0x1378], R157 ;  /* 0x0013789d01007387 */ /* 0x0003e20000100800 */
[----:B---3--:R-:W-:Y:S01]  /*57070*/  IMAD.MOV.U32 R6, RZ, RZ, R152 ;  /* 0x000000ffff067224 */ /* 0x008fe200078e0098 */
[----:B--2---:R-:W-:-:S02]  /*57080*/  MOV R7, R157 ;  /* 0x0000009d00077202 */ /* 0x004fc40000000f00 */
[----:B-1----:R-:W2:Y:S04]  /*57090*/  LDL.LU R157, [R1+0x13a0] ;  /* 0x0013a000019d7983 */ /* 0x002ea80000300800 */
[----:B------:R-:W3:Y:S04]  /*570a0*/  LDL.LU R152, [R1+0x141c] ;  /* 0x00141c0001987983 */ /* 0x000ee80000300800 */
[----:B------:R1:W-:Y:S04]  /*570b0*/  LDGSTS.E [R5+-0x7a080], desc[UR60][R6.64], P0 ;  /* 0x85f8000006057fae */ /* 0x0003e8000812187c */
[----:B------:R-:W4:Y:S01]  /*570c0*/  LDL.LU R7, [R1+0x13b8] ;  /* 0x0013b80001077983 */ /* 0x000f220000300800 */
[----:B------:R-:W-:-:S02]  /*570d0*/  IADD3 R153, P1, R153, R4, RZ ;  /* 0x0000000499997210 */ /* 0x000fc40007f3e0ff */
[----:B------:R-:W-:-:S03]  /*570e0*/  IADD3 R8, P2, R8, R4, RZ ;  /* 0x0000000408087210 */ /* 0x000fc60007f5e0ff */
[----:B-1----:R-:W-:Y:S02]  /*570f0*/  IMAD.MOV.U32 R6, RZ, RZ, R153 ;  /* 0x000000ffff067224 */ /* 0x002fe400078e0099 */
[--C-:B------:R-:W-:Y:S01]  /*57100*/  IMAD.X R9, R9, 0x1, R3.reuse, P2 ;  /* 0x0000000109097824 */ /* 0x100fe200010e0603 */
[----:B------:R1:W-:Y:S01]  /*57110*/  STL [R1+0x13bc], R153 ;  /* 0x0013bc9901007387 */ /* 0x0003e20000100800 */
[----:B----4-:R-:W-:-:S05]  /*57120*/  IMAD.X R7, R7, 0x1, R3, P1 ;  /* 0x0000000107077824 */ /* 0x010fca00008e0603 */
[----:B------:R4:W-:Y:S04]  /*57130*/  STL [R1+0x13b8], R7 ;  /* 0x0013b80701007387 */ /* 0x0009e80000100800 */
[----:B------:R2:W-:Y:S04]  /*57140*/  LDGSTS.E [R5+-0x79c80], desc[UR60][R6.64], P0 ;  /* 0x8638000006057fae */ /* 0x0005e8000812187c */
[----:B------:R-:W-:Y:S04]  /*57150*/  STL [R1+0x13fc], R8 ;  /* 0x0013fc0801007387 */ /* 0x000fe80000100800 */
[----:B-1----:R-:W3:Y:S04]  /*57160*/  LDL.LU R153, [R1+0x1418] ;  /* 0x0014180001997983 */ /* 0x002ee80000300800 */
[----:B------:R1:W-:Y:S01]  /*57170*/  STL [R1+0x13f8], R9 ;  /* 0x0013f80901007387 */ /* 0x0003e20000100800 */
[----:B--2---:R-:W-:-:S02]  /*57180*/  IMAD.MOV.U32 R6, RZ, RZ, R8 ;  /* 0x000000ffff067224 */ /* 0x004fc400078e0008 */
[----:B----4-:R-:W-:Y:S02]  /*57190*/  IMAD.MOV.U32 R7, RZ, RZ, R9 ;  /* 0x000000ffff077224 */ /* 0x010fe400078e0009 */
[----:B-1----:R-:W2:Y:S04]  /*571a0*/  LDL.LU R9, [R1+0x1448] ;  /* 0x0014480001097983 */ /* 0x002ea80000300800 */
[----:B------:R-:W4:Y:S04]  /*571b0*/  LDL.LU R8, [R1+0x144c] ;  /* 0x00144c0001087983 */ /* 0x000f280000300800 */
[----:B------:R1:W-:Y:S04]  /*571c0*/  LDGSTS.E [R5+-0x79880], desc[UR60][R6.64], P0 ;  /* 0x8678000006057fae */ /* 0x0003e8000812187c */
[----:B------:R-:W3:Y:S04]  /*571d0*/  LDL.LU R6, [R1+0x1438] ;  /* 0x0014380001067983 */ /* 0x000ee80000300800 */
[----:B------:R-:W1:Y:S01]  /*571e0*/  LDL.LU R7, [R1+0x143c] ;  /* 0x00143c0001077983 */ /* 0x000e620000300800 */
[----:B------:R-:W-:-:S04]  /*571f0*/  IADD3 R156, P2, R156, R4, RZ ;  /* 0x000000049c9c7210 */ /* 0x000fc80007f5e0ff */
[----:B------:R-:W-:Y:S02]  /*57200*/  IADD3.X R157, R157, R3, RZ, P2, !PT ;  /* 0x000000039d9d7210 */ /* 0x000fe400017fe4ff */
[----:B-1----:R-:W-:-:S05]  /*57210*/  IADD3 R7, P1, R7, R4, RZ ;  /* 0x0000000407077210 */ /* 0x002fca0007f3e0ff */
[----:B---3--:R-:W-:Y:S01]  /*57220*/  IMAD.X R6, R6, 0x1, R3, P1 ;  /* 0x0000000106067824 */ /* 0x008fe200008e0603 */
[----:B------:R1:W-:Y:S04]  /*57230*/  STL [R1+0x143c], R7 ;  /* 0x00143c0701007387 */ /* 0x0003e80000100800 */
[----:B------:R3:W-:Y:S01]  /*57240*/  STL [R1+0x1438], R6 ;  /* 0x0014380601007387 */ /* 0x0007e20000100800 */
[----:B-1----:R-:W-:-:S04]  /*57250*/  LOP3.LUT R7, R7, R6, RZ, 0x3c, !PT ;  /* 0x0000000607077212 */ /* 0x002fc800078e3cff */
[----:B---3--:R-:W-:-:S04]  /*57260*/  LOP3.LUT R6, R7, R6, RZ, 0x3c, !PT ;  /* 0x0000000607067212 */ /* 0x008fc800078e3cff */
[----:B------:R-:W-:Y:S01]  /*57270*/  LOP3.LUT R7, R7, R6, RZ, 0x3c, !PT ;  /* 0x0000000607077212 */ /* 0x000fe200078e3cff */
[----:B------:R-:W-:Y:S04]  /*57280*/  STL [R1+0x13a4], R156 ;  /* 0x0013a49c01007387 */ /* 0x000fe80000100800 */
[----:B------:R1:W-:Y:S04]  /*57290*/  LDGSTS.E [R5+-0x79480], desc[UR60][R6.64], P0 ;  /* 0x86b8000006057fae */ /* 0x0003e8000812187c */
[----:B------:R3:W-:Y:S01]  /*572a0*/  STL [R1+0x13a0], R157 ;  /* 0x0013a09d01007387 */ /* 0x0007e20000100800 */
[----:B-1----:R-:W-:-:S02]  /*572b0*/  IMAD.MOV.U32 R6, RZ, RZ, R156 ;  /* 0x000000ffff067224 */ /* 0x002fc400078e009c */
[----:B------:R-:W-:Y:S02]  /*572c0*/  IMAD.MOV.U32 R7, RZ, RZ, R157 ;  /* 0x000000ffff077224 */ /* 0x000fe400078e009d */
[----:B---3--:R-:W5:Y:S04]  /*572d0*/  LDL.LU R157, [R1+0x2b8c] ;  /* 0x002b8c00019d7983 */ /* 0x008f680000300800 */
[----:B------:R-:W5:Y:S04]  /*572e0*/  LDL.LU R156, [R1+0x2b88] ;  /* 0x002b8800019c7983 */ /* 0x000f680000300800 */
[----:B------:R1:W-:Y:S04]  /*572f0*/  LDGSTS.E [R5+-0x79080], desc[UR60][R6.64], P0 ;  /* 0x86f8000006057fae */ /* 0x0003e8000812187c */
[----:B------:R-:W3:Y:S04]  /*57300*/  LDL.LU R6, [R1+0x1408] ;  /* 0x0014080001067983 */ /* 0x000ee80000300800 */
[----:B------:R-:W1:Y:S01]  /*57310*/  LDL.LU R7, [R1+0x140c] ;  /* 0x00140c0001077983 */ /* 0x000e620000300800 */
[----:B------:R-:W-:-:S05]  /*57320*/  IADD3 R152, P2, R152, R4, RZ ;  /* 0x0000000498987210 */ /* 0x000fca0007f5e0ff */
[----:B------:R-:W-:Y:S01]  /*57330*/  IMAD.X R153, R153, 0x1, R3, P2 ;  /* 0x0000000199997824 */ /* 0x000fe200010e0603 */
        /* <DEDUP_REMOVED lines=17> */
[----:B----4-:R-:W-:Y:S01]  /*57450*/  IADD3 R8, P2, R8, R4, RZ ;  /* 0x0000000408087210 */ /* 0x010fe20007f5e0ff */
[----:B------:R-:W-:-:S04]  /*57460*/  UISETP.NE.U32.AND UP0, UPT, UR4, UR10, UPT ;  /* 0x0000000a0400728c */ /* 0x000fc8000bf05070 */
[----:B--2---:R-:W-:Y:S01]  /*57470*/  IMAD.X R9, R9, 0x1, R3, P2 ;  /* 0x0000000109097824 */ /* 0x004fe200010e0603 */
[----:B-1----:R-:W-:-:S04]  /*57480*/  IADD3 R7, P1, R7, R4, RZ ;  /* 0x0000000407077210 */ /* 0x002fc80007f3e0ff */
[----:B---3--:R-:W-:Y:S01]  /*57490*/  IADD3.X R6, R6, R3, RZ, P1, !PT ;  /* 0x0000000306067210 */ /* 0x008fe20000ffe4ff */
[----:B------:R1:W-:Y:S04]  /*574a0*/  STL [R1+0x1444], R7 ;  /* 0x0014440701007387 */ /* 0x0003e80000100800 */
[----:B------:R2:W-:Y:S01]  /*574b0*/  STL [R1+0x1440], R6 ;  /* 0x0014400601007387 */ /* 0x0005e20000100800 */
[----:B-1----:R-:W-:-:S04]  /*574c0*/  LOP3.LUT R7, R7, R6, RZ, 0x3c, !PT ;  /* 0x0000000607077212 */ /* 0x002fc800078e3cff */
[----:B--2---:R-:W-:-:S04]  /*574d0*/  LOP3.LUT R6, R7, R6, RZ, 0x3c, !PT ;  /* 0x0000000607067212 */ /* 0x004fc800078e3cff */
[----:B------:R-:W-:Y:S01]  /*574e0*/  LOP3.LUT R7, R7, R6, RZ, 0x3c, !PT ;  /* 0x0000000607077212 */ /* 0x000fe200078e3cff */
[----:B------:R1:W-:Y:S04]  /*574f0*/  STL [R1+0x144c], R8 ;  /* 0x00144c0801007387 */ /* 0x0003e80000100800 */
[----:B------:R1:W-:Y:S04]  /*57500*/  STL [R1+0x1448], R9 ;  /* 0x0014480901007387 */ /* 0x0003e80000100800 */
[----:B------:R2:W-:Y:S02]  /*57510*/  LDGSTS.E [R5+-0x78480], desc[UR60][R6.64], P0 ;  /* 0x87b8000006057fae */ /* 0x0005e4000812187c */
[----:B--2---:R-:W-:-:S02]  /*57520*/  IMAD.MOV.U32 R6, RZ, RZ, R8 ;  /* 0x000000ffff067224 */ /* 0x004fc400078e0008 */
[----:B------:R-:W-:-:S05]  /*57530*/  IMAD.MOV.U32 R7, RZ, RZ, R9 ;  /* 0x000000ffff077224 */ /* 0x000fca00078e0009 */
[----:B------:R2:W-:Y:S01]  /*57540*/  LDGSTS.E [R5+-0x78080], desc[UR60][R6.64], P0 ;  /* 0x87f8000006057fae */ /* 0x0005e2000812187c */
[----:B------:R-:W-:-:S03]  /*57550*/  PLOP3.LUT P0, PT, PT, PT, UP0, 0x80, 0x0 ;  /* 0x000000000000781c */ /* 0x000fc60003f0f008 */
[----:B------:R-:W0:Y:S01]  /*57560*/  LDGDEPBAR ;  /* 0x00000000000079af */ /* 0x000e220000000000 */
[----:B--2---:R-:W-:-:S09]  /*57570*/  IMAD.U32 R5, RZ, RZ, UR4 ;  /* 0x00000004ff057e24 */ /* 0x004fd2000f8e00ff */
[----:B-1----:R-:W-:Y:S05]  /*57580*/  @P0 BRA `(.L_x_1) ;  /* 0xfffffdb000280947 */ /* 0x002fea000383ffff */
.L_x_0:
[----:B-----5:R-:W2:Y:S01]  /*57590*/  LDL.LU R9, [R1+0x2454] ;  /* 0x0024540001097983 */ /* 0x020ea20000300800 */
[----:B------:R-:W-:-:S04]  /*575a0*/  DEPBAR.LE SB0, 0x0 ;  /* 0x000080000000791a */ /* 0x000fc80000000000 */
[----:B------:R-:W1:Y:S01]  /*575b0*/  S2R R7, SR_TID.X ;  /* 0x0000000000077919 */ /* 0x000e620000002100 */
[----:B------:R-:W3:Y:S01]  /*575c0*/  S2R R8, SR_TID.X ;  /* 0x0000000000087919 */ /* 0x000ee20000002100 */
[C---:B------:R-:W-:Y:S01]  /*575d0*/  IADD3 R2, R152.reuse, 0x81, RZ ;  /* 0x0000008198027810 */ /* 0x040fe20007ffe0ff */
[----:B------:R-:W-:Y:S01]  /*575e0*/  ULDC.64 UR4, c[0x0][0x228] ;  /* 0x00008a0000047ab9 */ /* 0x000fe20000000a00 */
[----:B------:R-:W-:Y:S01]  /*575f0*/  ULDC UR50, c[0x0][0x248] ;  /* 0x0000920000327ab9 */ /* 0x000fe20000000800 */
[----:B------:R-:W-:Y:S01]  /*57600*/  VIADD R3, R152, 0x80 ;  /* 0x0000008098037836 */ /* 0x000fe20000000000 */
[----:B------:R-:W-:Y:S01]  /*57610*/  ULDC.64 UR6, c[0x0][0x228] ;  /* 0x00008a0000067ab9 */ /* 0x000fe20000000a00 */
        /* <DEDUP_REMOVED lines=22> */
[C---:B-1----:R-:W-:Y:S01]  /*57780*/  IMAD.SHL.U32 R6, R7.reuse, 0x40, RZ ;  /* 0x0000004007067824 */ /* 0x042fe200078e00ff */
[----:B------:R-:W-:Y:S01]  /*57790*/  ULDC UR22, c[0x0][0x228] ;  /* 0x00008a0000167ab9 */ /* 0x000fe20000000800 */
[----:B------:R-:W-:Y:S01]  /*577a0*/  IMAD.SHL.U32 R7, R7, 0x10, RZ ;  /* 0x0000001007077824 */ /* 0x000fe200078e00ff */
[----:B------:R-:W-:Y:S01]  /*577b0*/  ULDC UR21, c[0x0][0x228] ;  /* 0x00008a0000157ab9 */ /* 0x000fe20000000800 */
[----:B------:R-:W-:Y:S01]  /*577c0*/  ULDC UR18, c[0x0][0x228] ;  /* 0x00008a0000127ab9 */ /* 0x000fe20000000800 */
[----:B------:R-:W-:Y:S01]  /*577d0*/  LOP3.LUT R6, R6, 0x400, RZ, 0xc0, !PT ;  /* 0x0000040006067812 */ /* 0x000fe200078ec0ff */
[----:B------:R-:W-:Y:S01]  /*577e0*/  ULDC UR23, c[0x0][0x22c] ;  /* 0x00008b0000177ab9 */ /* 0x000fe20000000800 */
[----:B------:R-:W-:Y:S01]  /*577f0*/  LOP3.LUT R7, R7, 0xf0, RZ, 0xc0, !PT ;  /* 0x000000f007077812 */ /* 0x000fe200078ec0ff */
[----:B------:R-:W-:Y:S01]  /*57800*/  ULDC UR24, c[0x0][0x228] ;  /* 0x00008a0000187ab9 */ /* 0x000fe20000000800 */
[----:B---3--:R-:W-:Y:S01]  /*57810*/  LOP3.LUT R4, R8, 0x60, RZ, 0xc0, !PT ;  /* 0x0000006008047812 */ /* 0x008fe200078ec0ff */
        /* <DEDUP_REMOVED lines=22> */
[----:B------:R-:W-:Y:S01]  /*57980*/  BAR.SYNC.DEFER_BLOCKING 0x0 ;  /* 0x0000000000007b1d */ /* 0x000fe20000010000 */
[----:B--2---:R-:W-:-:S13]  /*57990*/  R2UR UR8, R9 ;  /* 0x00000000090872ca */ /* 0x004fda00000e0000 */
[----:B------:R-:W-:-:S05]  /*579a0*/  IADD3 R155, R6, UR8, R7 ;  /* 0x00000008069b7c10 */ /* 0x000fca000fffe007 */
[----:B------:R-:W-:Y:S02]  /*579b0*/  IMAD R155, R4, 0x8, R155 ;  /* 0x00000008049b7824 */ /* 0x000fe400078e029b */
[----:B------:R-:W2:Y:S04]  /*579c0*/  LDL.LU R4, [R1+0xc00] ;  /* 0x000c000001047983 */ /* 0x000ea80000300800 */
[----:B------:R-:W2:Y:S04]  /*579d0*/  LDL.LU R5, [R1+0xc08] ;  /* 0x000c080001057983 */ /* 0x000ea80000300800 */
[----:B------:R-:W2:Y:S04]  /*579e0*/  LDL.LU R6, [R1+0xa00] ;  /* 0x000a000001067983 */ /* 0x000ea80000300800 */
[----:B------:R-:W2:Y:S01]  /*579f0*/  LDL.LU R7, [R1+0xa08] ;  /* 0x000a080001077983 */ /* 0x000ea20000300800 */
[----:B------:R-:W-:-:S04]  /*57a00*/  LOP3.LUT R8, R8, 0x7f, RZ, 0xc0, !PT ;  /* 0x0000007f08087812 */ /* 0x000fc800078ec0ff */
[----:B------:R-:W-:Y:S01]  /*57a10*/  LEA R154, R8, UR8, 0x4 ;  /* 0x00000008089a7c11 */ /* 0x000fe2000f8e20ff */
[----:B------:R-:W-:Y:S01]  /*57a20*/  ULDC.64 UR8, c[0x0][0x220] ;  /* 0x0000880000087ab9 */ /* 0x000fe20000000a00 */
[----:B--2---:R1:W-:Y:S01]  /*57a30*/  STSM.16.M88.4 [R155], R4 ;  /* 0x000000049b007844 */ /* 0x0043e20000000200 */
[----:B------:R-:W-:Y:S06]  /*57a40*/  BAR.SYNC.DEFER_BLOCKING 0x0 ;  /* 0x0000000000007b1d */ /* 0x000fec0000010000 */
[----:B-1----:R-:W2:Y:S04]  /*57a50*/  LDL.LU R4, [R1+0x800] ;  /* 0x0008000001047983 */ /* 0x002ea80000300800 */
[----:B------:R-:W2:Y:S04]  /*57a60*/  LDL.LU R5, [R1+0x808] ;  /* 0x0008080001057983 */ /* 0x000ea80000300800 */
[----:B------:R-:W2:Y:S04]  /*57a70*/  LDL.LU R6, [R1+0x600] ;  /* 0x0006000001067983 */ /* 0x000ea80000300800 */
[----:B------:R-:W2:Y:S04]  /*57a80*/  LDL.LU R7, [R1+0x608] ;  /* 0x0006080001077983 */ /* 0x000ea80000300800 */
[----:B------:R-:W1:Y:S01]  /*57a90*/  LDS.128 R164, [R154] ;  /* 0x000000009aa47984 */ /* 0x000e620000000c00 */
[----:B------:R-:W-:Y:S06]  /*57aa0*/  BAR.SYNC.DEFER_BLOCKING 0x0 ;  /* 0x0000000000007b1d */ /* 0x000fec0000010000 */
[----:B------:R-:W3:Y:S04]  /*57ab0*/  LDL.LU R160, [R1+0x400] ;  /* 0x0004000001a07983 */ /* 0x000ee80000300800 */
[----:B------:R-:W3:Y:S04]  /*57ac0*/  LDL.LU R161, [R1+0x408] ;  /* 0x0004080001a17983 */ /* 0x000ee80000300800 */
[----:B------:R-:W3:Y:S04]  /*57ad0*/  LDL.LU R162, [R1+0x200] ;  /* 0x0002000001a27983 */ /* 0x000ee80000300800 */
[----:B------:R-:W3:Y:S04]  /*57ae0*/  LDL.LU R163, [R1+0x208] ;  /* 0x0002080001a37983 */ /* 0x000ee80000300800 */
[----:B-1----:R-:W-:Y:S04]  /*57af0*/  STL.64 [R1+0xe10], R164 ;  /* 0x000e10a401007387 */ /* 0x002fe80000100a00 */
[----:B------:R-:W-:Y:S04]  /*57b00*/  STL.64 [R1+0xe18], R166 ;  /* 0x000e18a601007387 */ /* 0x000fe80000100a00 */
[----:B--2---:R-:W-:Y:S01]  /*57b10*/  STSM.16.M88.4 [R155], R4 ;  /* 0x000000049b007844 */ /* 0x004fe20000000200 */
[----:B------:R-:W-:Y:S06]  /*57b20*/  BAR.SYNC.DEFER_BLOCKING 0x0 ;  /* 0x0000000000007b1d */ /* 0x000fec0000010000 */
[----:B------:R-:W1:Y:S02]  /*57b30*/  LDS.128 R4, [R154] ;  /* 0x000000009a047984 */ /* 0x000e640000000c00 */
[----:B------:R-:W-:Y:S06]  /*57b40*/  BAR.SYNC.DEFER_BLOCKING 0x0 ;  /* 0x0000000000007b1d */ /* 0x000fec0000010000 */
[----:B-1----:R1:W-:Y:S04]  /*57b50*/  STL.64 [R1+0xe00], R4 ;  /* 0x000e000401007387 */ /* 0x0023e80000100a00 */
[----:B------:R2:W-:Y:S04]  /*57b60*/  STL.64 [R1+0xe08], R6 ;  /* 0x000e080601007387 */ /* 0x0005e80000100a00 */
[----:B------:R-:W4:Y:S04]  /*57b70*/  LDL.LU R164, [R1] ;  /* 0x0000000001a47983 */ /* 0x000f280000300800 */
[----:B------:R-:W4:Y:S04]  /*57b80*/  LDL.LU R165, [R1+0x8] ;  /* 0x0000080001a57983 */ /* 0x000f280000300800 */
[----:B---3--:R-:W-:Y:S01]  /*57b90*/  STSM.16.M88.4 [R155], R160 ;  /* 0x000000a09b007844 */ /* 0x008fe20000000200 */
[----:B------:R-:W-:Y:S01]  /*57ba0*/  BAR.SYNC.DEFER_BLOCKING 0x0 ;  /* 0x0000000000007b1d */ /* 0x000fe20000010000 */
[----:B------:R-:W-:-:S02]  /*57bb0*/  IMAD.MOV.U32 R166, RZ, RZ, R24 ;  /* 0x000000ffffa67224 */ /* 0x000fc400078e0018 */
[----:B------:R-:W-:-:S03]  /*57bc0*/  IMAD.MOV.U32 R167, RZ, RZ, R26 ;  /* 0x000000ffffa77224 */ /* 0x000fc600078e001a */
[----:B-1----:R-:W3:Y:S04]  /*57bd0*/  LDL.LU R4, [R1+0xc04] ;  /* 0x000c040001047983 */ /* 0x002ee80000300800 */
[----:B------:R-:W3:Y:S04]  /*57be0*/  LDL.LU R5, [R1+0xc0c] ;  /* 0x000c0c0001057983 */ /* 0x000ee80000300800 */
[----:B--2---:R-:W3:Y:S04]  /*57bf0*/  LDL.LU R6, [R1+0xa04] ;  /* 0x000a040001067983 */ /* 0x004ee80000300800 */
[----:B------:R-:W3:Y:S04]  /*57c00*/  LDL.LU R7, [R1+0xa0c] ;  /* 0x000a0c0001077983 */ /* 0x000ee80000300800 */
[----:B------:R-:W1:Y:S01]  /*57c10*/  LDS.128 R160, [R154] ;  /* 0x000000009aa07984 */ /* 0x000e620000000c00 */
[----:B------:R-:W-:Y:S06]  /*57c20*/  BAR.SYNC.DEFER_BLOCKING 0x0 ;  /* 0x0000000000007b1d */ /* 0x000fec0000010000 */
[----:B-1----:R-:W-:Y:S04]  /*57c30*/  STL.64 [R1+0xc00], R160 ;  /* 0x000c00a001007387 */ /* 0x002fe80000100a00 */
[----:B------:R-:W-:Y:S04]  /*57c40*/  STL.64 [R1+0xc08], R162 ;  /* 0x000c08a201007387 */ /* 0x000fe80000100a00 */
[----:B----4-:R-:W-:Y:S01]  /*57c50*/  STSM.16.M88.4 [R155], R164 ;  /* 0x000000a49b007844 */ /* 0x010fe20000000200 */
[----:B------:R-:W-:Y:S06]  /*57c60*/  BAR.SYNC.DEFER_BLOCKING 0x0 ;  /* 0x0000000000007b1d */ /* 0x000fec0000010000 */
[----:B------:R-:W1:Y:S02]  /*57c70*/  LDS.128 R160, [R154] ;  /* 0x000000009aa07984 */ /* 0x000e640000000c00 */
[----:B------:R-:W-:Y:S06]  /*57c80*/  BAR.SYNC.DEFER_BLOCKING 0x0 ;  /* 0x0000000000007b1d */ /* 0x000fec0000010000 */
[----:B-1----:R1:W-:Y:S04]  /*57c90*/  STL.64 [R1+0xa00], R160 ;  /* 0x000a00a001007387 */ /* 0x0023e80000100a00 */
[----:B------:R2:W-:Y:S04]  /*57ca0*/  STL.64 [R1+0xa08], R162 ;  /* 0x000a08a201007387 */ /* 0x0005e80000100a00 */
[----:B-1----:R-:W4:Y:S04]  /*57cb0*/  LDL.LU R160, [R1+0x804] ;  /* 0x0008040001a07983 */ /* 0x002f280000300800 */
[----:B------:R-:W4:Y:S04]  /*57cc0*/  LDL.LU R161, [R1+0x80c] ;  /* 0x00080c0001a17983 */ /* 0x000f280000300800 */
[----:B--2---:R-:W4:Y:S04]  /*57cd0*/  LDL.LU R162, [R1+0x604] ;  /* 0x0006040001a27983 */ /* 0x004f280000300800 */
[----:B------:R-:W4:Y:S04]  /*57ce0*/  LDL.LU R163, [R1+0x60c] ;  /* 0x00060c0001a37983 */ /* 0x000f280000300800 */
[----:B---3--:R1:W-:Y:S01]  /*57cf0*/  STSM.16.M88.4 [R155], R4 ;  /* 0x000000049b007844 */ /* 0x0083e20000000200 */
[----:B------:R-:W-:Y:S06]  /*57d00*/  BAR.SYNC.DEFER_BLOCKING 0x0 ;  /* 0x0000000000007b1d */ /* 0x000fec0000010000 */
[----:B-1----:R-:W2:Y:S04]  /*57d10*/  LDL.LU R4, [R1+0x404] ;  /* 0x0004040001047983 */ /* 0x002ea80000300800 */
[----:B------:R-:W2:Y:S04]  /*57d20*/  LDL.LU R5, [R1+0x40c] ;  /* 0x00040c0001057983 */ /* 0x000ea80000300800 */
[----:B------:R-:W2:Y:S04]  /*57d30*/  LDL.LU R6, [R1+0x204] ;  /* 0x0002040001067983 */ /* 0x000ea80000300800 */
[----:B------:R-:W1:Y:S01]  /*57d40*/  LDS.128 R164, [R154] ;  /* 0x000000009aa47984 */ /* 0x000e620000000c00 */
[----:B------:R-:W-:Y:S06]  /*57d50*/  BAR.SYNC.DEFER_BLOCKING 0x0 ;  /* 0x0000000000007b1d */ /* 0x000fec0000010000 */
[----:B------:R-:W2:Y:S04]  /*57d60*/  LDL.LU R7, [R1+0x20c] ;  /* 0x00020c0001077983 */ /* 0x000ea80000300800 */
        /* <DEDUP_REMOVED lines=10> */
[----:B--2---:R1:W-:Y:S01]  /*57e10*/  STSM.16.M88.4 [R155], R4 ;  /* 0x000000049b007844 */ /* 0x0043e20000000200 */
[----:B------:R-:W-:Y:S01]  /*57e20*/  BAR.SYNC.DEFER_BLOCKING 0x0 ;  /* 0x0000000000007b1d */ /* 0x000fe20000010000 */
[----:B---3--:R-:W-:-:S02]  /*57e30*/  IMAD.MOV.U32 R162, RZ, RZ, R25 ;  /* 0x000000ffffa27224 */ /* 0x008fc400078e0019 */
[----:B------:R-:W-:Y:S01]  /*57e40*/  IMAD.MOV.U32 R163, RZ, RZ, R27 ;  /* 0x000000ffffa37224 */ /* 0x000fe200078e001b */
[----:B------:R-:W-:Y:S02]  /*57e50*/  ISETP.GE.AND P1, PT, R2, UR5, PT ;  /* 0x0000000502007c0c */ /* 0x000fe4000bf26270 */
[----:B-1----:R-:W2:Y:S04]  /*57e60*/  LDL.LU R4, [R1+0xc10] ;  /* 0x000c100001047983 */ /* 0x002ea80000300800 */
[----:B------:R-:W1:Y:S01]  /*57e70*/  LDS.128 R164, [R154] ;  /* 0x000000009aa47984 */ /* 0x000e620000000c00 */
[----:B------:R-:W-:Y:S01]  /*57e80*/  IMAD R2, R152, UR50, RZ ;  /* 0x0000003298027c24 */ /* 0x000fe2000f8e02ff */
[----:B------:R-:W3:Y:S01]  /*57e90*/  LDC R27, c[0x0][0x244] ;  /* 0x00009100ff1b7b82 */ /* 0x000ee20000000800 */
[----:B------:R-:W-:-:S07]  /*57ea0*/  ISETP.GE.AND P0, PT, R3, UR7, PT ;  /* 0x0000000703007c0c */ /* 0x000fce000bf06270 */
[----:B------:R-:W-:Y:S01]  /*57eb0*/  BAR.SYNC.DEFER_BLOCKING 0x0 ;  /* 0x0000000000007b1d */ /* 0x000fe20000010000 */
[----:B------:R-:W-:Y:S02]  /*57ec0*/  LOP3.LUT R23, R23, 0xffffdfff, RZ, 0xc0, !PT ;  /* 0xffffdfff17177812 */ /* 0x000fe400078ec0ff */
[----:B------:R-:W-:-:S03]  /*57ed0*/  LOP3.LUT R22, R22, 0x7fffffff, RZ, 0xc0, !PT ;  /* 0x7fffffff16167812 */ /* 0x000fc600078ec0ff */
[----:B------:R-:W-:Y:S01]  /*57ee0*/  ULDC UR5, c[0x0][0x22c] ;  /* 0x00008b0000057ab9 */ /* 0x000fe20000000800 */
[----:B------:R-:W-:Y:S01]  /*57ef0*/  ULDC UR7, c[0x0][0x228] ;  /* 0x00008a0000077ab9 */ /* 0x000fe20000000800 */
[----:B------:R-:W2:Y:S04]  /*57f00*/  LDL.LU R5, [R1+0xc18] ;  /* 0x000c180001057983 */ /* 0x000ea80000300800 */
[----:B------:R-:W2:Y:S04]  /*57f10*/  LDL.LU R6, [R1+0xa10] ;  /* 0x000a100001067983 */ /* 0x000ea80000300800 */
        /* <DEDUP_REMOVED lines=9> */
[----:B-1----:R-:W3:Y:S04]  /*57fb0*/  LDL.LU R160, [R1+0x810] ;  /* 0x0008100001a07983 */ /* 0x002ee80000300800 */
[----:B------:R-:W3:Y:S04]  /*57fc0*/  LDL.LU R161, [R1+0x818] ;  /* 0x0008180001a17983 */ /* 0x000ee80000300800 */
[----:B----4-:R-:W3:Y:S04]  /*57fd0*/  LDL.LU R162, [R1+0x610] ;  /* 0x0006100001a27983 */ /* 0x010ee80000300800 */
[----:B------:R-:W3:Y:S04]  /*57fe0*/  LDL.LU R163, [R1+0x618] ;  /* 0x0006180001a37983 */ /* 0x000ee80000300800 */
[----:B--2---:R1:W-:Y:S01]  /*57ff0*/  STSM.16.M88.4 [R155], R4 ;  /* 0x000000049b007844 */ /* 0x0043e20000000200 */
        /* <DEDUP_REMOVED lines=9> */
[----:B---3--:R-:W-:Y:S01]  /*58090*/  STSM.16.M88.4 [R155], R160 ;  /* 0x000000a09b007844 */ /* 0x008fe20000000200 */
        /* <DEDUP_REMOVED lines=9> */
[----:B---3--:R-:W-:Y:S01]  /*58130*/  MOV R162, R28 ;  /* 0x0000001c00a27202 */ /* 0x008fe20000000f00 */
[----:B------:R-:W-:-:S04]  /*58140*/  IMAD.MOV.U32 R163, RZ, RZ, R30 ;  /* 0x000000ffffa37224 */ /* 0x000fc800078e001e */
        /* <DEDUP_REMOVED lines=16> */
[----:B---3--:R-:W4:Y:S04]  /*58250*/  LDL.LU R162, [R1+0x614] ;  /* 0x0006140001a27983 */ /* 0x008f280000300800 */
[----:B------:R-:W4:Y:S04]  /*58260*/  LDL.LU R163, [R1+0x61c] ;  /* 0x00061c0001a37983 */ /* 0x000f280000300800 */
        /* <DEDUP_REMOVED lines=19> */
[----:B---3--:R-:W-:-:S02]  /*583a0*/  IMAD.MOV.U32 R162, RZ, RZ, R29 ;  /* 0x000000ffffa27224 */ /* 0x008fc400078e001d */
[----:B------:R-:W-:Y:S01]  /*583b0*/  IMAD.MOV.U32 R163, RZ, RZ, R31 ;  /* 0x000000ffffa37224 */ /* 0x000fe200078e001f */
        /* <DEDUP_REMOVED lines=40> */
[----:B------:R-:W-:-:S03]  /*58640*/  IMAD.MOV.U32 R31, RZ, RZ, R34 ;  /* 0x000000ffff1f7224 */ /* 0x000fc600078e0022 */
        /* <DEDUP_REMOVED lines=37> */
[----:B---3--:R-:W-:Y:S01]  /*588a0*/  IMAD.MOV.U32 R30, RZ, RZ, R33 ;  /* 0x000000ffff1e7224 */ /* 0x008fe200078e0021 */
[----:B------:R-:W-:Y:S01]  /*588b0*/  MOV R31, R35 ;  /* 0x00000023001f7202 */ /* 0x000fe20000000f00 */
        /* <DEDUP_REMOVED lines=279> */
[----:B---3--:R-:W-:Y:S01]  /*59a30*/  IMAD.MOV.U32 R30, RZ, RZ, R48 ;  /* 0x000000ffff1e7224 */ /* 0x008fe200078e0030 */
[----:B------:R-:W-:-:S04]  /*59a40*/  MOV R31, R50 ;  /* 0x00000032001f7202 */ /* 0x000fc80000000f00 */
        /* <DEDUP_REMOVED lines=873> */
[----:B------:R-:W-:Y:S04]  /*5d0e0*/  STL.64 [R1+0xd08], R30 ;  /* 0x000d081e01007387 */ /* 0x000fe80000100a00 */
[----:B-1----:R-:W3:Y:S04]  /*5d0f0*/  LDL.LU R28, [R1+0x110] ;  /* 0x00011000011c7983 */ /* 0x002ee80000300800 */
[----:B------:R-:W3:Y:S04]  /*5d100*/  LDL.LU R29, [R1+0x118] ;  /* 0x00011800011d7983 */ /* 0x000ee80000300800 */
[----:B--2---:R1:W-:Y:S01]  /*5d110*/  STSM.16.M88.4 [R155], R4 ;  /* 0x000000049b007844 */ /* 0x0043e20000000200 */
[----:B------:R-:W-:Y:S06]  /*5d120*/  BAR.SYNC.DEFER_BLOCKING 0x0 ;  /* 0x0000000000007b1d */ /* 0x000fec0000010000 */
[----:B-1----:R-:W2:Y:S04]  /*5d130*/  LDL.LU R4, [R1+0xd14] ;  /* 0x000d140001047983 */ /* 0x002ea80000300800 */
[----:B------:R-:W2:Y:S04]  /*5d140*/  LDL.LU R5, [R1+0xd1c] ;  /* 0x000d1c0001057983 */ /* 0x000ea80000300800 */
[----:B------:R-:W2:Y:S04]  /*5d150*/  LDL.LU R6, [R1+0xb14] ;  /* 0x000b140001067983 */ /* 0x000ea80000300800 */
[----:B------:R-:W2:Y:S04]  /*5d160*/  LDL.LU R7, [R1+0xb1c] ;  /* 0x000b1c0001077983 */ /* 0x000ea80000300800 */
[----:B------:R-:W1:Y:S01]  /*5d170*/  LDS.128 R32, [R154] ;  /* 0x000000009a207984 */ /* 0x000e620000000c00 */
[----:B------:R-:W-:-:S02]  /*5d180*/  IMAD.MOV.U32 R30, RZ, RZ, R92 ;  /* 0x000000ffff1e7224 */ /* 0x000fc400078e005c */
[----:B------:R-:W-:Y:S01]  /*5d190*/  IMAD.MOV.U32 R31, RZ, RZ, R94 ;  /* 0x000000ffff1f7224 */ /* 0x000fe200078e005e */
[----:B------:R-:W-:Y:S06]  /*5d1a0*/  BAR.SYNC.DEFER_BLOCKING 0x0 ;  /* 0x0000000000007b1d */ /* 0x000fec0000010000 */
        /* <DEDUP_REMOVED lines=66> */
[----:B--2---:R2:W-:Y:S04]  /*5d5d0*/  STSM.16.M88.4 [R155], R4 ;  /* 0x000000049b007844 */ /* 0x0045e80000000200 */
[----:B-1----:R-:W-:Y:S04]  /*5d5e0*/  STL.64 [R1+0xf90], R28 ;  /* 0x000f901c01007387 */ /* 0x002fe80000100a00 */
[----:B------:R-:W-:Y:S04]  /*5d5f0*/  STL.64 [R1+0xf98], R30 ;  /* 0x000f981e01007387 */ /* 0x000fe80000100a00 */
[----:B--2---:R-:W2:Y:S04]  /*5d600*/  LDL.LU R4, [R1+0x120] ;  /* 0x0001200001047983 */ /* 0x004ea80000300800 */
[----:B------:R-:W2:Y:S01]  /*5d610*/  LDL.LU R5, [R1+0x128] ;  /* 0x0001280001057983 */ /* 0x000ea20000300800 */
[----:B------:R-:W-:Y:S06]  /*5d620*/  BAR.SYNC.DEFER_BLOCKING 0x0 ;  /* 0x0000000000007b1d */ /* 0x000fec0000010000 */
[----:B------:R-:W1:Y:S01]  /*5d630*/  LDS.128 R28, [R154] ;  /* 0x000000009a1c7984 */ /* 0x000e620000000c00 */
[----:B------:R-:W-:-:S02]  /*5d640*/  IMAD.MOV.U32 R6, RZ, RZ, R96 ;  /* 0x000000ffff067224 */ /* 0x000fc400078e0060 */
[----:B------:R-:W-:Y:S01]  /*5d650*/  IMAD.MOV.U32 R7, RZ, RZ, R98 ;  /* 0x000000ffff077224 */ /* 0x000fe200078e0062 */
[----:B------:R-:W-:Y:S06]  /*5d660*/  BAR.SYNC.DEFER_BLOCKING 0x0 ;  /* 0x0000000000007b1d */ /* 0x000fec0000010000 */
[----:B-1----:R-:W-:Y:S04]  /*5d670*/  STL.64 [R1+0xd10], R28 ;  /* 0x000d101c01007387 */ /* 0x002fe80000100a00 */
[----:B------:R-:W-:Y:S04]  /*5d680*/  STL.64 [R1+0xd18], R30 ;  /* 0x000d181e01007387 */ /* 0x000fe80000100a00 */
[----:B--2---:R1:W-:Y:S01]  /*5d690*/  STSM.16.M88.4 [R155], R4 ;  /* 0x000000049b007844 */ /* 0x0043e20000000200 */
[----:B------:R-:W-:Y:S06]  /*5d6a0*/  BAR.SYNC.DEFER_BLOCKING 0x0 ;  /* 0x0000000000007b1d */ /* 0x000fec0000010000 */
[----:B-1----:R-:W2:Y:S04]  /*5d6b0*/  LDL.LU R4, [R1+0xd24] ;  /* 0x000d240001047983 */ /* 0x002ea80000300800 */
[----:B------:R-:W2:Y:S04]  /*5d6c0*/  LDL.LU R5, [R1+0xd2c] ;  /* 0x000d2c0001057983 */ /* 0x000ea80000300800 */
[----:B------:R-:W2:Y:S04]  /*5d6d0*/  LDL.LU R6, [R1+0xb24] ;  /* 0x000b240001067983 */ /* 0x000ea80000300800 */
[----:B------:R1:W-:Y:S04]  /*5d6e0*/  STL [R1+0x1400], R2 ;  /* 0x0014000201007387 */ /* 0x0003e80000100800 */
[----:B------:R-:W2:Y:S04]  /*5d6f0*/  LDL.LU R7, [R1+0xb2c] ;  /* 0x000b2c0001077983 */ /* 0x000ea80000300800 */
[----:B------:R-:W3:Y:S01]  /*5d700*/  LDS.128 R28, [R154] ;  /* 0x000000009a1c7984 */ /* 0x000ee20000000c00 */
[----:B------:R-:W-:Y:S01]  /*5d710*/  BAR.SYNC.DEFER_BLOCKING 0x0 ;  /* 0x0000000000007b1d */ /* 0x000fe20000010000 */
[----:B-1----:R-:W-:-:S05]  /*5d720*/  IADD3 R2, R2, UR50, RZ ;  /* 0x0000003202027c10 */ /* 0x002fca000fffe0ff */
[----:B------:R-:W-:Y:S04]  /*5d730*/  STL [R1+0x13f8], R2 ;  /* 0x0013f80201007387 */ /* 0x000fe80000100800 */
[----:B---3--:R-:W-:Y:S04]  /*5d740*/  STL.64 [R1+0x910], R28 ;  /* 0x0009101c01007387 */ /* 0x008fe80000100a00 */
[----:B------:R-:W-:Y:S04]  /*5d750*/  STL.64 [R1+0x918], R30 ;  /* 0x0009181e01007387 */ /* 0x000fe80000100a00 */
[----:B--2---:R1:W-:Y:S01]  /*5d760*/  STSM.16.M88.4 [R155], R4 ;  /* 0x000000049b007844 */ /* 0x0043e20000000200 */
[----:B------:R-:W-:Y:S06]  /*5d770*/  BAR.SYNC.DEFER_BLOCKING 0x0 ;  /* 0x0000000000007b1d */ /* 0x000fec0000010000 */
[----:B-1----:R-:W2:Y:S04]  /*5d780*/  LDL.LU R4, [R1+0x924] ;  /* 0x0009240001047983 */ /* 0x002ea80000300800 */
[----:B------:R-:W2:Y:S04]  /*5d790*/  LDL.LU R5, [R1+0x92c] ;  /* 0x00092c0001057983 */ /* 0x000ea80000300800 */
[----:B------:R-:W2:Y:S04]  /*5d7a0*/  LDL.LU R6, [R1+0x724] ;  /* 0x0007240001067983 */ /* 0x000ea80000300800 */
[----:B------:R-:W2:Y:S04]  /*5d7b0*/  LDL.LU R7, [R1+0x72c] ;  /* 0x00072c0001077983 */ /* 0x000ea80000300800 */
[----:B------:R-:W1:Y:S01]  /*5d7c0*/  LDS.128 R28, [R154] ;  /* 0x000000009a1c7984 */ /* 0x000e620000000c00 */
[----:B------:R-:W-:Y:S01]  /*5d7d0*/  BAR.SYNC.DEFER_BLOCKING 0x0 ;  /* 0x0000000000007b1d */ /* 0x000fe20000010000 */
[----:B------:R-:W-:-:S05]  /*5d7e0*/  VIADD R2, R2, UR50 ;  /* 0x0000003202027c36 */ /* 0x000fca0008000000 */
[----:B------:R3:W-:Y:S02]  /*5d7f0*/  STL [R1+0x12a4], R2 ;  /* 0x0012a40201007387 */ /* 0x0007e40000100800 */
[----:B---3--:R-:W-:-:S05]  /*5d800*/  VIADD R2, R2, UR50 ;  /* 0x0000003202027c36 */ /* 0x008fca0008000000 */
[----:B------:R-:W-:Y:S04]  /*5d810*/  STL [R1+0x11bc], R2 ;  /* 0x0011bc0201007387 */ /* 0x000fe80000100800 */
[----:B-1----:R-:W-:Y:S04]  /*5d820*/  STL.64 [R1+0x720], R28 ;  /* 0x0007201c01007387 */ /* 0x002fe80000100a00 */
        /* <DEDUP_REMOVED lines=10> */
[----:B------:R-:W-:Y:S04]  /*5d8d0*/  STL [R1+0x10fc], R2 ;  /* 0x0010fc0201007387 */ /* 0x000fe80000100800 */
[----:B-1----:R-:W-:Y:S04]  /*5d8e0*/  STL.64 [R1+0x520], R28 ;  /* 0x0005201c01007387 */ /* 0x002fe80000100a00 */
[----:B------:R-:W-:Y:S04]  /*5d8f0*/  STL.64 [R1+0x528], R30 ;  /* 0x0005281e01007387 */ /* 0x000fe80000100a00 */
[----:B--2---:R1:W-:Y:S01]  /*5d900*/  STSM.16.M88.4 [R155], R4 ;  /* 0x000000049b007844 */ /* 0x0043e20000000200 */
[----:B------:R-:W-:Y:S06]  /*5d910*/  BAR.SYNC.DEFER_BLOCKING 0x0 ;  /* 0x0000000000007b1d */ /* 0x000fec0000010000 */
[----:B-1----:R-:W2:Y:S04]  /*5d920*/  LDL.LU R4, [R1+0x124] ;  /* 0x0001240001047983 */ /* 0x002ea80000300800 */
[----:B------:R-:W2:Y:S04]  /*5d930*/  LDL.LU R5, [R1+0x12c] ;  /* 0x00012c0001057983 */ /* 0x000ea80000300800 */
[----:B------:R-:W1:Y:S01]  /*5d940*/  LDS.128 R28, [R154] ;  /* 0x000000009a1c7984 */ /* 0x000e620000000c00 */
[----:B------:R-:W-:Y:S01]  /*5d950*/  IMAD.MOV.U32 R6, RZ, RZ, R97 ;  /* 0x000000ffff067224 */ /* 0x000fe200078e0061 */
[----:B------:R-:W-:Y:S01]  /*5d960*/  MOV R7, R99 ;  /* 0x0000006300077202 */ /* 0x000fe20000000f00 */
        /* <DEDUP_REMOVED lines=10> */
[----:B------:R-:W-:Y:S01]  /*5da10*/  VIADD R25, R2, UR50 ;  /* 0x0000003202197c36 */ /* 0x000fe20008000000 */
[----:B------:R-:W-:Y:S03]  /*5da20*/  BAR.SYNC.DEFER_BLOCKING 0x0 ;  /* 0x0000000000007b1d */ /* 0x000fe60000010000 */
[----:B------:R-:W-:-:S04]  /*5da30*/  VIADD R159, R25, UR50 ;  /* 0x00000032199f7c36 */ /* 0x000fc80008000000 */
[----:B------:R-:W-:-:S04]  /*5da40*/  VIADD R252, R159, UR50 ;  /* 0x000000329ffc7c36 */ /* 0x000fc80008000000 */
        /* <DEDUP_REMOVED lines=30> */
[----:B---3--:R-:W-:-:S05]  /*5dc30*/  IADD3 R2, R2, UR50, RZ ;  /* 0x0000003202027c10 */ /* 0x008fca000fffe0ff */
        /* <DEDUP_REMOVED lines=8> */
[----:B------:R-:W-:-:S02]  /*5dcc0*/  VIADD R2, R2, UR50 ;  /* 0x0000003202027c36 */ /* 0x000fc40008000000 */
[----:B------:R-:W-:-:S03]  /*5dcd0*/  IMAD.MOV.U32 R6, RZ, RZ, R100 ;  /* 0x000000ffff067224 */ /* 0x000fc600078e0064 */
[----:B------:R3:W-:Y:S01]  /*5dce0*/  STL [R1+0x1028], R2 ;  /* 0x0010280201007387 */ /* 0x0007e20000100800 */
[----:B------:R-:W-:Y:S01]  /*5dcf0*/  IMAD.MOV.U32 R7, RZ, RZ, R102 ;  /* 0x000000ffff077224 */ /* 0x000fe200078e0066 */
[----:B------:R-:W-:Y:S01]  /*5dd00*/  BAR.SYNC.DEFER_BLOCKING 0x0 ;  /* 0x0000000000007b1d */ /* 0x000fe20000010000 */
        /* <DEDUP_REMOVED lines=26> */
[----:B------:R-:W-:-:S05]  /*5deb0*/  IADD3 R2, R2, UR50, RZ ;  /* 0x0000003202027c10 */ /* 0x000fca000fffe0ff */
        /* <DEDUP_REMOVED lines=80> */
[----:B------:R-:W-:Y:S01]  /*5e3c0*/  IADD3 R2, R2, UR50, RZ ;  /* 0x0000003202027c10 */ /* 0x000fe2000fffe0ff */
[----:B------:R-:W-:-:S04]  /*5e3d0*/  IMAD.MOV.U32 R6, RZ, RZ, R104 ;  /* 0x000000ffff067224 */ /* 0x000fc800078e0068 */
        /* <DEDUP_REMOVED lines=110> */
[----:B------:R-:W-:Y:S01]  /*5eac0*/  VIADD R2, R2, UR50 ;  /* 0x0000003202027c36 */ /* 0x000fe20008000000 */
[----:B------:R-:W-:Y:S01]  /*5ead0*/  MOV R6, R108 ;  /* 0x0000006c00067202 */ /* 0x000fe20000000f00 */
[----:B------:R-:W-:Y:S01]  /*5eae0*/  IMAD.MOV.U32 R7, RZ, RZ, R110 ;  /* 0x000000ffff077224 */ /* 0x000fe200078e006e */
[----:B------:R-:W-:Y:S06]  /*5eaf0*/  BAR.SYNC.DEFER_BLOCKING 0x0 ;  /* 0x0000000000007b1d */ /* 0x000fec0000010000 */
        /* <DEDUP_REMOVED lines=209> */
[----:B------:R-:W-:-:S02]  /*5f810*/  IMAD R3, R153, R27, RZ ;  /* 0x0000001b99037224 */ /* 0x000fc400078e02ff */
[----:B------:R-:W-:-:S03]  /*5f820*/  VIADD R2, R2, UR50 ;  /* 0x0000003202027c36 */ /* 0x000fc60008000000 */
[----:B------:R-:W-:Y:S02]  /*5f830*/  LEA R26, R27, R3, 0x7 ;  /* 0x000000031b1a7211 */ /* 0x000fe400078e38ff */
[----:B------:R3:W-:Y:S02]  /*5f840*/  STL [R1+0x1124], R2 ;  /* 0x0011240201007387 */ /* 0x0007e40000100800 */
[----:B---3--:R-:W-:-:S04]  /*5f850*/  VIADD R2, R2, UR50 ;  /* 0x0000003202027c36 */ /* 0x008fc80008000000 */
[----:B------:R-:W-:Y:S01]  /*5f860*/  VIADD R8, R2, UR50 ;  /* 0x0000003202087c36 */ /* 0x000fe20008000000 */
[----:B------:R3:W-:Y:S02]  /*5f870*/  STL [R1+0x1128], R2 ;  /* 0x0011280201007387 */ /* 0x0007e40000100800 */
[----:B---3--:R-:W-:-:S04]  /*5f880*/  LEA R2, P2, R3, UR8, 0x2 ;  /* 0x0000000803027c11 */ /* 0x008fc8000f8410ff */
[----:B------:R-:W-:Y:S02]  /*5f890*/  LEA.HI.X.SX32 R3, R3, UR9, 0x2, P2 ;  /* 0x0000000903037c11 */ /* 0x000fe400090f16ff */
[----:B------:R-:W-:Y:S01]  /*5f8a0*/  ISETP.LT.AND P2, PT, R157, UR43, !P1 ;  /* 0x0000002b9d007c0c */ /* 0x000fe2000cf41270 */
[C---:B------:R-:W-:Y:S01]  /*5f8b0*/  IMAD R9, R27.reuse, 0x80, R26 ;  /* 0x000000801b097824 */ /* 0x040fe200078e021a */
[----:B-1----:R1:W-:Y:S01]  /*5f8c0*/  STL.64 [R1+0xb60], R28 ;  /* 0x000b601c01007387 */ /* 0x0023e20000100a00 */
[C---:B------:R-:W-:Y:S01]  /*5f8d0*/  VIADD R32, R152.reuse, 0x79 ;  /* 0x0000007998207836 */ /* 0x040fe20000000000 */
[C---:B------:R-:W-:Y:S01]  /*5f8e0*/  IADD3 R33, R152.reuse, 0x78, RZ ;  /* 0x0000007898217810 */ /* 0x040fe20007ffe0ff */
[C---:B------:R-:W-:Y:S01]  /*5f8f0*/  VIADD R35, R152.reuse, 0x76 ;  /* 0x0000007698237836 */ /* 0x040fe20000000000 */
[----:B------:R-:W-:Y:S01]  /*5f900*/  LEA R27, R27, R9, 0x7 ;  /* 0x000000091b1b7211 */ /* 0x000fe200078e38ff */
[----:B------:R-:W-:Y:S01]  /*5f910*/  STL.64 [R1+0xb68], R30 ;  /* 0x000b681e01007387 */ /* 0x000fe20000100a00 */
[----:B------:R-:W-:Y:S01]  /*5f920*/  LOP3.LUT R21, R21, 0x7fffffff, RZ, 0xc0, !PT ;  /* 0x7fffffff15157812 */ /* 0x000fe200078ec0ff */
[----:B------:R-:W-:Y:S01]  /*5f930*/  VIADD R36, R152, 0x75 ;  /* 0x0000007598247836 */ /* 0x000fe20000000000 */
[----:B------:R-:W-:Y:S01]  /*5f940*/  ULDC UR43, c[0x0][0x228] ;  /* 0x00008a00002b7ab9 */ /* 0x000fe20000000800 */
[----:B------:R3:W-:Y:S01]  /*5f950*/  STL [R1+0x112c], R8 ;  /* 0x00112c0801007387 */ /* 0x0007e20000100800 */
[----:B-1----:R-:W-:Y:S01]  /*5f960*/  VIADD R28, R8, UR50 ;  /* 0x00000032081c7c36 */ /* 0x002fe20008000000 */
[----:B---3--:R-:W-:-:S04]  /*5f970*/  LEA R8, P5, R27, UR8, 0x2 ;  /* 0x000000081b087c11 */ /* 0x008fc8000f8a10ff */
[----:B------:R1:W-:Y:S02]  /*5f980*/  STL [R1+0x1130], R28 ;  /* 0x0011301c01007387 */ /* 0x0003e40000100800 */
[----:B-1----:R-:W-:-:S05]  /*5f990*/  VIADD R28, R28, UR50 ;  /* 0x000000321c1c7c36 */ /* 0x002fca0008000000 */
[----:B------:R1:W-:Y:S02]  /*5f9a0*/  STL [R1+0x1134], R28 ;  /* 0x0011341c01007387 */ /* 0x0003e40000100800 */
[----:B-1----:R-:W-:-:S05]  /*5f9b0*/  VIADD R28, R28, UR50 ;  /* 0x000000321c1c7c36 */ /* 0x002fca0008000000 */
[----:B------:R1:W-:Y:S01]  /*5f9c0*/  STL [R1+0x1138], R28 ;  /* 0x0011381c01007387 */ /* 0x0003e20000100800 */
[----:B------:R-:W-:Y:S01]  /*5f9d0*/  IADD3 R31, R28, UR50, RZ ;  /* 0x000000321c1f7c10 */ /* 0x000fe2000fffe0ff */
[----:B-1----:R-:W-:Y:S02]  /*5f9e0*/  VIADD R28, R152, 0x7d ;  /* 0x0000007d981c7836 */ /* 0x002fe40000000000 */
[----:B--2---:R1:W-:Y:S02]  /*5f9f0*/  STSM.16.M88.4 [R155], R4 ;  /* 0x000000049b007844 */ /* 0x0043e40000000200 */
[----:B-1----:R-:W-:-:S04]  /*5fa00*/  LEA R4, P3, R26, UR8, 0x2 ;  /* 0x000000081a047c11 */ /* 0x002fc8000f8610ff */
[----:B------:R-:W-:Y:S02]  /*5fa10*/  LEA.HI.X.SX32 R5, R26, UR9, 0x2, P3 ;  /* 0x000000091a057c11 */ /* 0x000fe400098f16ff */
[----:B------:R-:W-:Y:S02]  /*5fa20*/  ISETP.LT.AND P3, PT, R158, UR45, !P1 ;  /* 0x0000002d9e007c0c */ /* 0x000fe4000cf61270 */
[----:B------:R-:W-:Y:S01]  /*5fa30*/  LEA R6, P4, R9, UR8, 0x2 ;  /* 0x0000000809067c11 */ /* 0x000fe2000f8810ff */
[C---:B------:R-:W-:Y:S01]  /*5fa40*/  VIADD R26, R152.reuse, 0x7f ;  /* 0x0000007f981a7836 */ /* 0x040fe20000000000 */
[----:B------:R-:W-:Y:S01]  /*5fa50*/  ULDC UR8, c[0x0][0x228] ;  /* 0x00008a0000087ab9 */ /* 0x000fe20000000800 */
[C---:B------:R-:W-:Y:S02]  /*5fa60*/  VIADD R29, R152.reuse, 0x7c ;  /* 0x0000007c981d7836 */ /* 0x040fe40000000000 */
[----:B------:R-:W-:Y:S01]  /*5fa70*/  VIADD R30, R152, 0x7b ;  /* 0x0000007b981e7836 */ /* 0x000fe20000000000 */
[----:B------:R1:W-:Y:S01]  /*5fa80*/  STL [R1+0x113c], R31 ;  /* 0x00113c1f01007387 */ /* 0x0003e20000100800 */
[----:B------:R-:W-:Y:S01]  /*5fa90*/  VIADD R34, R31, UR50 ;  /* 0x000000321f227c36 */ /* 0x000fe20008000000 */
[----:B------:R-:W-:-:S03]  /*5faa0*/  ULDC UR45, c[0x0][0x228] ;  /* 0x00008a00002d7ab9 */ /* 0x000fc60000000800 */
[----:B------:R-:W-:-:S04]  /*5fab0*/  @P3 LOP3.LUT R23, R23, 0x2000, RZ, 0xfc, !PT ;  /* 0x0000200017173812 */ /* 0x000fc800078efcff */
[----:B------:R-:W-:-:S04]  /*5fac0*/  LOP3.LUT R23, R23, 0xffffefff, RZ, 0xc0, !PT ;  /* 0xffffefff17177812 */ /* 0x000fc800078ec0ff */
[----:B------:R-:W-:Y:S02]  /*5fad0*/  @P2 LOP3.LUT R23, R23, 0x1000, RZ, 0xfc, !PT ;  /* 0x0000100017172812 */ /* 0x000fe400078efcff */
[----:B------:R-:W-:Y:S02]  /*5fae0*/  ISETP.LT.AND P2, PT, R156, UR44, !P1 ;  /* 0x0000002c9c007c0c */ /* 0x000fe4000cf41270 */
[----:B------:R-:W-:Y:S01]  /*5faf0*/  LEA.HI.X.SX32 R7, R9, UR9, 0x2, P4 ;  /* 0x0000000909077c11 */ /* 0x000fe2000a0f16ff */
[----:B-1----:R-:W-:Y:S01]  /*5fb00*/  VIADD R31, R152, 0x7a ;  /* 0x0000007a981f7836 */ /* 0x002fe20000000000 */
[----:B------:R-:W-:Y:S01]  /*5fb10*/  LOP3.LUT R23, R23, 0xfffff7ff, RZ, 0xc0, !PT ;  /* 0xfffff7ff17177812 */ /* 0x000fe200078ec0ff */
[----:B------:R1:W-:Y:S01]  /*5fb20*/  STL [R1+0x1140], R34 ;  /* 0x0011402201007387 */ /* 0x0003e20000100800 */
[----:B------:R-:W-:Y:S01]  /*5fb30*/  VIADD R37, R34, UR50 ;  /* 0x0000003222257c36 */ /* 0x000fe20008000000 */
[----:B------:R-:W-:-:S06]  /*5fb40*/  ULDC UR44, c[0x0][0x228] ;  /* 0x00008a00002c7ab9 */ /* 0x000fcc0000000800 */
[----:B------:R-:W-:Y:S02]  /*5fb50*/  @P2 LOP3.LUT R23, R23, 0x800, RZ, 0xfc, !PT ;  /* 0x0000080017172812 */ /* 0x000fe400078efcff */
[----:B------:R-:W-:Y:S02]  /*5fb60*/  ISETP.LT.AND P2, PT, R153, UR40, !P1 ;  /* 0x0000002899007c0c */ /* 0x000fe4000cf41270 */
[----:B------:R-:W-:Y:S01]  /*5fb70*/  LEA.HI.X.SX32 R9, R27, UR9, 0x2, P5 ;  /* 0x000000091b097c11 */ /* 0x000fe2000a8f16ff */
[----:B------:R-:W-:Y:S01]  /*5fb80*/  ULDC UR9, c[0x0][0x22c] ;  /* 0x00008b0000097ab9 */ /* 0x000fe20000000800 */
[----:B------:R-:W-:Y:S02]  /*5fb90*/  ISETP.LT.AND P1, PT, R158, UR41, !P0 ;  /* 0x000000299e007c0c */ /* 0x000fe4000c721270 */
[----:B------:R-:W-:Y:S01]  /*5fba0*/  LOP3.LUT R23, R23, 0xfffffbff, RZ, 0xc0, !PT ;  /* 0xfffffbff17177812 */ /* 0x000fe200078ec0ff */
[C---:B------:R-:W-:Y:S02]  /*5fbb0*/  VIADD R27, R152.reuse, 0x7e ;  /* 0x0000007e981b7836 */ /* 0x040fe40000000000 */
[C---:B-1----:R-:W-:Y:S01]  /*5fbc0*/  VIADD R34, R152.reuse, 0x77 ;  /* 0x0000007798227836 */ /* 0x042fe20000000000 */
[----:B------:R1:W-:Y:S01]  /*5fbd0*/  STL [R1+0x1144], R37 ;  /* 0x0011442501007387 */ /* 0x0003e20000100800 */
[----:B------:R-:W-:Y:S01]  /*5fbe0*/  VIADD R40, R37, UR50 ;  /* 0x0000003225287c36 */ /* 0x000fe20008000000 */
[----:B------:R-:W-:Y:S01]  /*5fbf0*/  IADD3 R38, R152, 0x73, RZ ;  /* 0x0000007398267810 */ /* 0x000fe20007ffe0ff */
[----:B------:R-:W-:Y:S01]  /*5fc00*/  ULDC UR40, c[0x0][0x228] ;  /* 0x00008a0000287ab9 */ /* 0x000fe20000000800 */
[----:B------:R-:W-:Y:S01]  /*5fc10*/  @P2 LOP3.LUT R23, R23, 0x400, RZ, 0xfc, !PT ;  /* 0x0000040017172812 */ /* 0x000fe200078efcff */
[----:B------:R-:W-:-:S03]  /*5fc20*/  ULDC UR41, c[0x0][0x228] ;  /* 0x00008a0000297ab9 */ /* 0x000fc60000000800 */
[----:B------:R-:W-:-:S04]  /*5fc30*/  LOP3.LUT R23, R23, 0xfffffdff, RZ, 0xc0, !PT ;  /* 0xfffffdff17177812 */ /* 0x000fc800078ec0ff */
[----:B------:R-:W-:Y:S02]  /*5fc40*/  @P1 LOP3.LUT R23, R23, 0x200, RZ, 0xfc, !PT ;  /* 0x0000020017171812 */ /* 0x000fe400078efcff */
[----:B------:R-:W-:Y:S01]  /*5fc50*/  ISETP.LT.AND P1, PT, R157, UR42, !P0 ;  /* 0x0000002a9d007c0c */ /* 0x000fe2000c721270 */
[----:B-1----:R-:W-:Y:S01]  /*5fc60*/  VIADD R37, R152, 0x74 ;  /* 0x0000007498257836 */ /* 0x002fe20000000000 */
[----:B------:R-:W-:Y:S01]  /*5fc70*/  LOP3.LUT R23, R23, 0xfffffeff, RZ, 0xc0, !PT ;  /* 0xfffffeff17177812 */ /* 0x000fe200078ec0ff */
[----:B------:R-:W-:-:S10]  /*5fc80*/  ULDC UR42, c[0x0][0x228] ;  /* 0x00008a00002a7ab9 */ /* 0x000fd40000000800 */
[----:B------:R-:W-:Y:S02]  /*5fc90*/  @P1 LOP3.LUT R23, R23, 0x100, RZ, 0xfc, !PT ;  /* 0x0000010017171812 */ /* 0x000fe400078efcff */
[----:B------:R-:W-:Y:S01]  /*5fca0*/  ISETP.LT.AND P1, PT, R156, UR39, !P0 ;  /* 0x000000279c007c0c */ /* 0x000fe2000c721270 */
[----:B------:R-:W-:Y:S01]  /*5fcb0*/  VIADD R39, R152, 0x72 ;  /* 0x0000007298277836 */ /* 0x000fe20000000000 */
[----:B------:R-:W-:Y:S01]  /*5fcc0*/  ISETP.LT.AND P0, PT, R153, UR38, !P0 ;  /* 0x0000002699007c0c */ /* 0x000fe2000c701270 */
[----:B------:R-:W-:Y:S01]  /*5fcd0*/  ULDC UR38, c[0x0][0x228] ;  /* 0x00008a0000267ab9 */ /* 0x000fe20000000800 */
[----:B------:R-:W-:Y:S01]  /*5fce0*/  LOP3.LUT R23, R23, 0xffffff7f, RZ, 0xc0, !PT ;  /* 0xffffff7f17177812 */ /* 0x000fe200078ec0ff */
[----:B------:R-:W-:-:S08]  /*5fcf0*/  ULDC UR39, c[0x0][0x228] ;  /* 0x00008a0000277ab9 */ /* 0x000fd00000000800 */
[----:B------:R-:W-:-:S04]  /*5fd00*/  @P1 LOP3.LUT R23, R23, 0x80, RZ, 0xfc, !PT ;  /* 0x0000008017171812 */ /* 0x000fc800078efcff */
[----:B------:R-:W-:-:S04]  /*5fd10*/  LOP3.LUT R23, R23, 0xffffffbf, RZ, 0xc0, !PT ;  /* 0xffffffbf17177812 */ /* 0x000fc800078ec0ff */
[----:B------:R-:W-:Y:S02]  /*5fd20*/  @P0 LOP3.LUT R23, R23, 0x40, RZ, 0xfc, !PT ;  /* 0x0000004017170812 */ /* 0x000fe400078efcff */
[----:B------:R-:W-:-:S04]  /*5fd30*/  ISETP.GE.AND P0, PT, R26, UR9, PT ;  /* 0x000000091a007c0c */ /* 0x000fc8000bf06270 */
[----:B------:R-:W-:Y:S01]  /*5fd40*/  ISETP.LT.AND P3, PT, R158, UR35, !P0 ;  /* 0x000000239e007c0c */ /* 0x000fe2000c761270 */
[----:B------:R1:W-:Y:S01]  /*5fd50*/  STL [R1+0x1148], R40 ;  /* 0x0011482801007387 */ /* 0x0003e20000100800 */
[----:B------:R-:W-:Y:S01]  /*5fd60*/  ISETP.LT.AND P2, PT, R157, UR8, !P0 ;  /* 0x000000089d007c0c */ /* 0x000fe2000c741270 */
[----:B------:R-:W-:Y:S01]  /*5fd70*/  ULDC.64 UR8, c[0x0][0x228] ;  /* 0x00008a0000087ab9 */ /* 0x000fe20000000a00 */
[----:B------:R-:W-:Y:S01]  /*5fd80*/  LOP3.LUT R23, R23, 0xffffffdf, RZ, 0xc0, !PT ;  /* 0xffffffdf17177812 */ /* 0x000fe200078ec0ff */
[----:B------:R-:W-:Y:S01]  /*5fd90*/  VIADD R43, R40, UR50 ;  /* 0x00000032282b7c36 */ /* 0x000fe20008000000 */
[----:B------:R-:W-:Y:S01]  /*5fda0*/  ISETP.LT.AND P1, PT, R156, UR37, !P0 ;  /* 0x000000259c007c0c */ /* 0x000fe2000c721270 */
[----:B------:R-:W-:Y:S01]  /*5fdb0*/  ULDC UR37, c[0x0][0x228] ;  /* 0x00008a0000257ab9 */ /* 0x000fe20000000800 */
[----:B------:R-:W-:Y:S01]  /*5fdc0*/  VIADD R41, R152, 0x70 ;  /* 0x0000007098297836 */ /* 0x000fe20000000000 */
[----:B------:R-:W-:-:S04]  /*5fdd0*/  ULDC UR35, c[0x0][0x228] ;  /* 0x00008a0000237ab9 */ /* 0x000fc80000000800 */
[----:B------:R-:W-:-:S04]  /*5fde0*/  @P3 LOP3.LUT R23, R23, 0x20, RZ, 0xfc, !PT ;  /* 0x0000002017173812 */ /* 0x000fc800078efcff */
[----:B------:R-:W-:-:S04]  /*5fdf0*/  LOP3.LUT R23, R23, 0xffffffef, RZ, 0xc0, !PT ;  /* 0xffffffef17177812 */ /* 0x000fc800078ec0ff */
[----:B------:R-:W-:Y:S02]  /*5fe00*/  @P2 LOP3.LUT R23, R23, 0x10, RZ, 0xfc, !PT ;  /* 0x0000001017172812 */ /* 0x000fe400078efcff */
[----:B------:R-:W-:Y:S01]  /*5fe10*/  ISETP.LT.AND P0, PT, R153, UR36, !P0 ;  /* 0x0000002499007c0c */ /* 0x000fe2000c701270 */
[----:B-1----:R-:W-:Y:S01]  /*5fe20*/  VIADD R40, R152, 0x71 ;  /* 0x0000007198287836 */ /* 0x002fe20000000000 */
[----:B------:R-:W-:Y:S01]  /*5fe30*/  LOP3.LUT R23, R23, 0xfffffff7, RZ, 0xc0, !PT ;  /* 0xfffffff717177812 */ /* 0x000fe200078ec0ff */
[----:B------:R-:W-:-:S03]  /*5fe40*/  ULDC UR36, c[0x0][0x228] ;  /* 0x00008a0000247ab9 */ /* 0x000fc60000000800 */
[----:B------:R-:W-:-:S04]  /*5fe50*/  @P1 LOP3.LUT R23, R23, 0x8, RZ, 0xfc, !PT ;  /* 0x0000000817171812 */ /* 0x000fc800078efcff */
[----:B------:R-:W-:-:S04]  /*5fe60*/  LOP3.LUT R23, R23, 0xfffffffb, RZ, 0xc0, !PT ;  /* 0xfffffffb17177812 */ /* 0x000fc800078ec0ff */
[----:B------:R-:W-:Y:S02]  /*5fe70*/  @P0 LOP3.LUT R23, R23, 0x4, RZ, 0xfc, !PT ;  /* 0x0000000417170812 */ /* 0x000fe400078efcff */
[----:B------:R-:W-:-:S04]  /*5fe80*/  ISETP.GE.AND P0, PT, R27, UR9, PT ;  /* 0x000000091b007c0c */ /* 0x000fc8000bf06270 */
[----:B------:R-:W-:Y:S01]  /*5fe90*/  ISETP.LT.AND P1, PT, R156, UR33, !P0 ;  /* 0x000000219c007c0c */ /* 0x000fe2000c721270 */
[----:B------:R-:W-:Y:S01]  /*5fea0*/  ULDC UR33, c[0x0][0x228] ;  /* 0x00008a0000217ab9 */ /* 0x000fe20000000800 */
[----:B------:R-:W-:Y:S01]  /*5feb0*/  ISETP.LT.AND P3, PT, R158, UR8, !P0 ;  /* 0x000000089e007c0c */ /* 0x000fe2000c761270 */
[----:B------:R-:W-:Y:S01]  /*5fec0*/  ULDC.64 UR8, c[0x0][0x228] ;  /* 0x00008a0000087ab9 */ /* 0x000fe20000000a00 */
[----:B------:R-:W-:Y:S01]  /*5fed0*/  ISETP.LT.AND P2, PT, R157, UR20, !P0 ;  /* 0x000000149d007c0c */ /* 0x000fe2000c741270 */
[----:B------:R-:W-:Y:S01]  /*5fee0*/  ULDC UR20, c[0x0][0x228] ;  /* 0x00008a0000147ab9 */ /* 0x000fe20000000800 */
[----:B------:R-:W-:Y:S01]  /*5fef0*/  ISETP.LT.AND P0, PT, R153, UR34, !P0 ;  /* 0x0000002299007c0c */ /* 0x000fe2000c701270 */
[----:B------:R-:W-:-:S06]  /*5ff00*/  ULDC UR34, c[0x0][0x228] ;  /* 0x00008a0000227ab9 */ /* 0x000fcc0000000800 */
[----:B------:R-:W-:-:S04]  /*5ff10*/  @P1 LOP3.LUT R22, R22, 0x80000000, RZ, 0xfc, !PT ;  /* 0x8000000016161812 */ /* 0x000fc800078efcff */
[----:B------:R-:W-:Y:S02]  /*5ff20*/  LOP3.LUT R22, R22, 0xbfffffff, RZ, 0xc0, !PT ;  /* 0xbfffffff16167812 */ /* 0x000fe400078ec0ff */
[----:B------:R-:W-:Y:S02]  /*5ff30*/  LOP3.LUT R23, R23, 0xfffffffd, RZ, 0xc0, !PT ;  /* 0xfffffffd17177812 */ /* 0x000fe400078ec0ff */
[----:B------:R-:W-:Y:S02]  /*5ff40*/  @P0 LOP3.LUT R22, R22, 0x40000000, RZ, 0xfc, !PT ;  /* 0x4000000016160812 */ /* 0x000fe400078efcff */
[----:B------:R-:W-:Y:S01]  /*5ff50*/  ISETP.GE.AND P0, PT, R28, UR15, PT ;  /* 0x0000000f1c007c0c */ /* 0x000fe2000bf06270 */
[----:B------:R-:W-:Y:S01]  /*5ff60*/  VIADD R42, R152, 0x6f ;  /* 0x0000006f982a7836 */ /* 0x000fe20000000000 */
[----:B------:R-:W-:Y:S01]  /*5ff70*/  @P3 LOP3.LUT R23, R23, 0x2, RZ, 0xfc, !PT ;  /* 0x0000000217173812 */ /* 0x000fe200078efcff */
[----:B------:R-:W-:Y:S01]  /*5ff80*/  ULDC UR15, c[0x0][0x228] ;  /* 0x00008a00000f7ab9 */ /* 0x000fe20000000800 */
[----:B------:R-:W-:Y:S01]  /*5ff90*/  ISETP.LT.AND P3, PT, R158, UR16, !P0 ;  /* 0x000000109e007c0c */ /* 0x000fe2000c761270 */
[----:B------:R-:W-:Y:S01]  /*5ffa0*/  ULDC UR16, c[0x0][0x228] ;  /* 0x00008a0000107ab9 */ /* 0x000fe20000000800 */
[----:B------:R-:W-:-:S02]  /*5ffb0*/  LOP3.LUT R23, R23, 0xfffffffe, RZ, 0xc0, !PT ;  /* 0xfffffffe17177812 */ /* 0x000fc400078ec0ff */
[----:B------:R-:W-:Y:S02]  /*5ffc0*/  LOP3.LUT R22, R22, 0xdfffffff, RZ, 0xc0, !PT ;  /* 0xdfffffff16167812 */ /* 0x000fe400078ec0ff */
[----:B------:R-:W-:Y:S02]  /*5ffd0*/  @P2 LOP3.LUT R23, R23, 0x1, RZ, 0xfc, !PT ;  /* 0x0000000117172812 */ /* 0x000fe400078efcff */
[----:B------:R-:W-:Y:S01]  /*5ffe0*/  ISETP.LT.AND P2, PT, R157, UR17, !P0 ;  /* 0x000000119d007c0c */ /* 0x000fe2000c741270 */
[----:B------:R-:W-:Y:S01]  /*5fff0*/  ULDC UR17, c[0x0][0x228] ;  /* 0x00008a0000117ab9 */ /* 0x000fe20000000800 */
[----:B------:R-:W-:Y:S01]  /*60000*/  ISETP.LT.AND P1, PT, R156, UR58, !P0 ;  /* 0x0000003a9c007c0c */ /* 0x000fe2000c721270 */
[----:B------:R1:W-:Y:S02]  /*60010*/  STL [R1+0x114c], R43 ;  /* 0x00114c2b01007387 */ /* 0x0003e40000100800 */
[----:B------:R-:W-:Y:S01]  /*60020*/  @P3 LOP3.LUT R22, R22, 0x20000000, RZ, 0xfc, !PT ;  /* 0x2000000016163812 */ /* 0x000fe200078efcff */
[----:B------:R-:W-:Y:S01]  /*60030*/  VIADD R46, R43, UR50 ;  /* 0x000000322b2e7c36 */ /* 0x000fe20008000000 */
[----:B------:R-:W-:-:S02]  /*60040*/  ULDC UR58, c[0x0][0x228] ;  /* 0x00008a00003a7ab9 */ /* 0x000fc40000000800 */
[----:B------:R-:W-:-:S04]  /*60050*/  LOP3.LUT R22, R22, 0xefffffff, RZ, 0xc0, !PT ;  /* 0xefffffff16167812 */ /* 0x000fc800078ec0ff */
[----:B------:R-:W-:Y:S02]  /*60060*/  @P2 LOP3.LUT R22, R22, 0x10000000, RZ, 0xfc, !PT ;  /* 0x1000000016162812 */ /* 0x000fe400078efcff */
[----:B------:R-:W-:Y:S01]  /*60070*/  ISETP.LT.AND P0, PT, R153, UR59, !P0 ;  /* 0x0000003b99007c0c */ /* 0x000fe2000c701270 */
[----:B------:R-:W-:Y:S01]  /*60080*/  ULDC UR59, c[0x0][0x228] ;  /* 0x00008a00003b7ab9 */ /* 0x000fe20000000800 */
[----:B------:R-:W-:-:S04]  /*60090*/  LOP3.LUT R22, R22, 0xf7ffffff, RZ, 0xc0, !PT ;  /* 0xf7ffffff16167812 */ /* 0x000fc800078ec0ff */
[----:B------:R-:W-:-:S04]  /*600a0*/  @P1 LOP3.LUT R22, R22, 0x8000000, RZ, 0xfc, !PT ;  /* 0x0800000016161812 */ /* 0x000fc800078efcff */
[----:B------:R-:W-:-:S04]  /*600b0*/  LOP3.LUT R22, R22, 0xfbffffff, RZ, 0xc0, !PT ;  /* 0xfbffffff16167812 */ /* 0x000fc800078ec0ff */
[----:B------:R-:W-:Y:S02]  /*600c0*/  @P0 LOP3.LUT R22, R22, 0x4000000, RZ, 0xfc, !PT ;  /* 0x0400000016160812 */ /* 0x000fe400078efcff */
[----:B------:R-:W-:-:S04]  /*600d0*/  ISETP.GE.AND P0, PT, R29, UR9, PT ;  /* 0x000000091d007c0c */ /* 0x000fc8000bf06270 */
[----:B------:R-:W-:Y:S01]  /*600e0*/  ISETP.LT.AND P3, PT, R158, UR8, !P0 ;  /* 0x000000089e007c0c */ /* 0x000fe2000c761270 */
[----:B------:R-:W-:Y:S01]  /*600f0*/  ULDC.64 UR8, c[0x0][0x228] ;  /* 0x00008a0000087ab9 */ /* 0x000fe20000000a00 */
[----:B------:R-:W-:Y:S01]  /*60100*/  ISETP.LT.AND P2, PT, R157, UR19, !P0 ;  /* 0x000000139d007c0c */ /* 0x000fe2000c741270 */
[----:B------:R-:W-:Y:S01]  /*60110*/  ULDC UR19, c[0x0][0x228] ;  /* 0x00008a0000137ab9 */ /* 0x000fe20000000800 */
[----:B------:R-:W-:Y:S02]  /*60120*/  LOP3.LUT R22, R22, 0xfdffffff, RZ, 0xc0, !PT ;  /* 0xfdffffff16167812 */ /* 0x000fe400078ec0ff */
[----:B------:R-:W-:Y:S02]  /*60130*/  ISETP.LT.AND P1, PT, R156, UR56, !P0 ;  /* 0x000000389c007c0c */ /* 0x000fe4000c721270 */
[----:B------:R-:W-:Y:S01]  /*60140*/  LOP3.LUT R20, R20, 0x7fffffff, RZ, 0xc0, !PT ;  /* 0x7fffffff14147812 */ /* 0x000fe200078ec0ff */
[----:B------:R-:W-:-:S04]  /*60150*/  VIADD R44, R152, 0x6d ;  /* 0x0000006d982c7836 */ /* 0x000fc80000000000 */
[----:B------:R-:W-:Y:S01]  /*60160*/  @P3 LOP3.LUT R22, R22, 0x2000000, RZ, 0xfc, !PT ;  /* 0x0200000016163812 */ /* 0x000fe200078efcff */
[----:B------:R-:W-:-:S03]  /*60170*/  ULDC UR56, c[0x0][0x228] ;  /* 0x00008a0000387ab9 */ /* 0x000fc60000000800 */
        /* <DEDUP_REMOVED lines=14> */
[----:B------:R-:W-:Y:S01]  /*60260*/  ISETP.LT.AND P1, PT, R156, UR21, !P0 ;  /* 0x000000159c007c0c */ /* 0x000fe2000c721270 */
[----:B------:R-:W-:-:S06]  /*60270*/  ULDC UR21, c[0x0][0x228] ;  /* 0x00008a0000157ab9 */ /* 0x000fcc0000000800 */
[----:B------:R-:W-:-:S04]  /*60280*/  @P3 LOP3.LUT R22, R22, 0x200000, RZ, 0xfc, !PT ;  /* 0x0020000016163812 */ /* 0x000fc800078efcff */
        /* <DEDUP_REMOVED lines=8> */
[----:B------:R-:W-:Y:S01]  /*60310*/  ISETP.GE.AND P0, PT, R31, UR23, PT ;  /* 0x000000171f007c0c */ /* 0x000fe2000bf06270 */
[----:B------:R-:W-:Y:S01]  /*60320*/  ULDC UR23, c[0x0][0x228] ;  /* 0x00008a0000177ab9 */ /* 0x000fe20000000800 */
[C---:B------:R-:W-:Y:S02]  /*60330*/  VIADD R45, R152.reuse, 0x6c ;  /* 0x0000006c982d7836 */ /* 0x040fe40000000000 */
[----:B------:R-:W-:Y:S01]  /*60340*/  VIADD R47, R152, 0x6a ;  /* 0x0000006a982f7836 */ /* 0x000fe20000000000 */
[----:B------:R-:W-:Y:S01]  /*60350*/  ISETP.LT.AND P3, PT, R158, UR24, !P0 ;  /* 0x000000189e007c0c */ /* 0x000fe2000c761270 */
[----:B------:R-:W-:Y:S01]  /*60360*/  ULDC UR24, c[0x0][0x228] ;  /* 0x00008a0000187ab9 */ /* 0x000fe20000000800 */
[----:B------:R-:W-:Y:S01]  /*60370*/  ISETP.LT.AND P2, PT, R157, UR55, !P0 ;  /* 0x000000379d007c0c */ /* 0x000fe2000c741270 */
[----:B------:R-:W-:Y:S01]  /*60380*/  VIADD R48, R152, 0x69 ;  /* 0x0000006998307836 */ /* 0x000fe20000000000 */
[----:B------:R-:W-:Y:S01]  /*60390*/  LOP3.LUT R22, R22, 0xfffdffff, RZ, 0xc0, !PT ;  /* 0xfffdffff16167812 */ /* 0x000fe200078ec0ff */
[----:B------:R-:W-:Y:S01]  /*603a0*/  VIADD R50, R152, 0x67 ;  /* 0x0000006798327836 */ /* 0x000fe20000000000 */
[----:B------:R-:W-:-:S02]  /*603b0*/  ISETP.LT.AND P1, PT, R156, UR54, !P0 ;  /* 0x000000369c007c0c */ /* 0x000fc4000c721270 */
[----:B------:R-:W-:Y:S01]  /*603c0*/  LOP3.LUT R19, R19, 0x7fffffff, RZ, 0xc0, !PT ;  /* 0x7fffffff13137812 */ /* 0x000fe200078ec0ff */
[C---:B------:R-:W-:Y:S01]  /*603d0*/  VIADD R53, R152.reuse, 0x64 ;  /* 0x0000006498357836 */ /* 0x040fe20000000000 */
[----:B-1----:R-:W-:Y:S01]  /*603e0*/  IADD3 R43, R152, 0x6e, RZ ;  /* 0x0000006e982b7810 */ /* 0x002fe20007ffe0ff */
[----:B------:R1:W-:Y:S01]  /*603f0*/  STL [R1+0x1150], R46 ;  /* 0x0011502e01007387 */ /* 0x0003e20000100800 */
[----:B------:R-:W-:Y:S01]  /*60400*/  VIADD R49, R46, UR50 ;  /* 0x000000322e317c36 */ /* 0x000fe20008000000 */
[----:B------:R-:W-:Y:S01]  /*60410*/  @P3 LOP3.LUT R22, R22, 0x20000, RZ, 0xfc, !PT ;  /* 0x0002000016163812 */ /* 0x000fe200078efcff */
[----:B------:R-:W-:Y:S01]  /*60420*/  ULDC UR55, c[0x0][0x22c] ;  /* 0x00008b0000377ab9 */ /* 0x000fe20000000800 */
[----:B------:R-:W-:Y:S01]  /*60430*/  ULDC UR54, c[0x0][0x228] ;  /* 0x00008a0000367ab9 */ /* 0x000fe20000000800 */
[----:B------:R-:W-:Y:S01]  /*60440*/  VIADD R56, R152, 0x61 ;  /* 0x0000006198387836 */ /* 0x000fe20000000000 */
[----:B------:R-:W-:Y:S01]  /*60450*/  LOP3.LUT R22, R22, 0xfffeffff, RZ, 0xc0, !PT ;  /* 0xfffeffff16167812 */ /* 0x000fe200078ec0ff */
[----:B------:R-:W-:Y:S01]  /*60460*/  VIADD R59, R152, 0x5e ;  /* 0x0000005e983b7836 */ /* 0x000fe20000000000 */
[----:B------:R-:W-:-:S02]  /*60470*/  LOP3.LUT R18, R18, 0x7fffffff, RZ, 0xc0, !PT ;  /* 0x7fffffff12127812 */ /* 0x000fc400078ec0ff */
[C---:B------:R-:W-:Y:S01]  /*60480*/  IADD3 R62, R152.reuse, 0x5b, RZ ;  /* 0x0000005b983e7810 */ /* 0x040fe20007ffe0ff */
[----:B------:R-:W-:Y:S01]  /*60490*/  VIADD R65, R152, 0x58 ;  /* 0x0000005898417836 */ /* 0x000fe20000000000 */
[----:B------:R-:W-:Y:S02]  /*604a0*/  @P2 LOP3.LUT R22, R22, 0x10000, RZ, 0xfc, !PT ;  /* 0x0001000016162812 */ /* 0x000fe400078efcff */
[----:B------:R-:W-:Y:S01]  /*604b0*/  LOP3.LUT R17, R17, 0x7fffffff, RZ, 0xc0, !PT ;  /* 0x7fffffff11117812 */ /* 0x000fe200078ec0ff */
[----:B------:R-:W-:Y:S01]  /*604c0*/  VIADD R68, R152, 0x55 ;  /* 0x0000005598447836 */ /* 0x000fe20000000000 */
[----:B------:R-:W-:Y:S01]  /*604d0*/  ISETP.LT.AND P0, PT, R153, UR26, !P0 ;  /* 0x0000001a99007c0c */ /* 0x000fe2000c701270 */
[----:B------:R-:W-:Y:S01]  /*604e0*/  ULDC UR26, c[0x0][0x228] ;  /* 0x00008a00001a7ab9 */ /* 0x000fe20000000800 */
[----:B------:R-:W-:Y:S01]  /*604f0*/  LOP3.LUT R22, R22, 0xffff7fff, RZ, 0xc0, !PT ;  /* 0xffff7fff16167812 */ /* 0x000fe200078ec0ff */
[C---:B------:R-:W-:Y:S02]  /*60500*/  VIADD R71, R152.reuse, 0x52 ;  /* 0x0000005298477836 */ /* 0x040fe40000000000 */
[----:B------:R-:W-:Y:S01]  /*60510*/  VIADD R74, R152, 0x4f ;  /* 0x0000004f984a7836 */ /* 0x000fe20000000000 */
[----:B------:R-:W-:-:S02]  /*60520*/  @P1 LOP3.LUT R22, R22, 0x8000, RZ, 0xfc, !PT ;  /* 0x0000800016161812 */ /* 0x000fc400078efcff */
[----:B------:R-:W-:Y:S01]  /*60530*/  LOP3.LUT R16, R16, 0x7fffffff, RZ, 0xc0, !PT ;  /* 0x7fffffff10107812 */ /* 0x000fe200078ec0ff */
[----:B------:R-:W-:Y:S01]  /*60540*/  VIADD R77, R152, 0x4c ;  /* 0x0000004c984d7836 */ /* 0x000fe20000000000 */
[----:B------:R-:W-:Y:S01]  /*60550*/  LOP3.LUT R22, R22, 0xffffbfff, RZ, 0xc0, !PT ;  /* 0xffffbfff16167812 */ /* 0x000fe200078ec0ff */
[C---:B------:R-:W-:Y:S01]  /*60560*/  VIADD R80, R152.reuse, 0x49 ;  /* 0x0000004998507836 */ /* 0x040fe20000000000 */
[C---:B------:R-:W-:Y:S02]  /*60570*/  IADD3 R83, R152.reuse, 0x46, RZ ;  /* 0x0000004698537810 */ /* 0x040fe40007ffe0ff */
[----:B------:R-:W-:Y:S01]  /*60580*/  LOP3.LUT R15, R15, 0x7fffffff, RZ, 0xc0, !PT ;  /* 0x7fffffff0f0f7812 */ /* 0x000fe200078ec0ff */
[----:B------:R-:W-:Y:S01]  /*60590*/  VIADD R86, R152, 0x43 ;  /* 0x0000004398567836 */ /* 0x000fe20000000000 */
[----:B------:R-:W-:Y:S01]  /*605a0*/  @P0 LOP3.LUT R22, R22, 0x4000, RZ, 0xfc, !PT ;  /* 0x0000400016160812 */ /* 0x000fe200078efcff */
[----:B------:R-:W-:Y:S01]  /*605b0*/  VIADD R89, R152, 0x40 ;  /* 0x0000004098597836 */ /* 0x000fe20000000000 */
[----:B------:R-:W-:-:S02]  /*605c0*/  ISETP.GE.AND P0, PT, R32, UR9, PT ;  /* 0x0000000920007c0c */ /* 0x000fc4000bf06270 */
[----:B------:R-:W-:Y:S01]  /*605d0*/  LOP3.LUT R14, R14, 0x7fffffff, RZ, 0xc0, !PT ;  /* 0x7fffffff0e0e7812 */ /* 0x000fe200078ec0ff */
[----:B------:R-:W-:Y:S01]  /*605e0*/  VIADD R92, R152, 0x3d ;  /* 0x0000003d985c7836 */ /* 0x000fe20000000000 */
[----:B------:R-:W-:Y:S01]  /*605f0*/  ISETP.LT.AND P3, PT, R158, UR8, !P0 ;  /* 0x000000089e007c0c */ /* 0x000fe2000c761270 */
[----:B------:R-:W-:Y:S01]  /*60600*/  ULDC.64 UR8, c[0x0][0x228] ;  /* 0x00008a0000087ab9 */ /* 0x000fe20000000a00 */
[----:B------:R-:W-:Y:S01]  /*60610*/  ISETP.LT.AND P2, PT, R157, UR25, !P0 ;  /* 0x000000199d007c0c */ /* 0x000fe2000c741270 */
[----:B------:R-:W-:Y:S01]  /*60620*/  ULDC UR25, c[0x0][0x228] ;  /* 0x00008a0000197ab9 */ /* 0x000fe20000000800 */
[----:B------:R-:W-:Y:S01]  /*60630*/  LOP3.LUT R22, R22, 0xffffdfff, RZ, 0xc0, !PT ;  /* 0xffffdfff16167812 */ /* 0x000fe200078ec0ff */
[----:B------:R-:W-:Y:S01]  /*60640*/  VIADD R95, R152, 0x3a ;  /* 0x0000003a985f7836 */ /* 0x000fe20000000000 */
[----:B------:R-:W-:Y:S01]  /*60650*/  ISETP.LT.AND P1, PT, R156, UR27, !P0 ;  /* 0x0000001b9c007c0c */ /* 0x000fe2000c721270 */
[C---:B-1----:R-:W-:Y:S02]  /*60660*/  VIADD R46, R152.reuse, 0x6b ;  /* 0x0000006b982e7836 */ /* 0x042fe40000000000 */
[C---:B------:R-:W-:Y:S01]  /*60670*/  VIADD R98, R152.reuse, 0x37 ;  /* 0x0000003798627836 */ /* 0x040fe20000000000 */
[----:B------:R-:W-:Y:S01]  /*60680*/  LOP3.LUT R13, R13, 0x7fffffff, RZ, 0xc0, !PT ;  /* 0x7fffffff0d0d7812 */ /* 0x000fe200078ec0ff */
[----:B------:R-:W-:Y:S01]  /*60690*/  ULDC UR27, c[0x0][0x228] ;  /* 0x00008a00001b7ab9 */ /* 0x000fe20000000800 */
[----:B------:R-:W-:Y:S01]  /*606a0*/  VIADD R101, R152, 0x34 ;  /* 0x0000003498657836 */ /* 0x000fe20000000000 */
[----:B------:R-:W-:Y:S01]  /*606b0*/  @P3 LOP3.LUT R22, R22, 0x2000, RZ, 0xfc, !PT ;  /* 0x0000200016163812 */ /* 0x000fe200078efcff */
[C---:B------:R-:W-:Y:S01]  /*606c0*/  VIADD R102, R152.reuse, 0x33 ;  /* 0x0000003398667836 */ /* 0x040fe20000000000 */
[C---:B------:R-:W-:Y:S01]  /*606d0*/  IADD3 R103, R152.reuse, 0x32, RZ ;  /* 0x0000003298677810 */ /* 0x040fe20007ffe0ff */
[----:B------:R-:W-:Y:S01]  /*606e0*/  VIADD R104, R152, 0x31 ;  /* 0x0000003198687836 */ /* 0x000fe20000000000 */
[----:B------:R-:W-:Y:S01]  /*606f0*/  LOP3.LUT R22, R22, 0xffffefff, RZ, 0xc0, !PT ;  /* 0xffffefff16167812 */ /* 0x000fe200078ec0ff */
[----:B------:R-:W-:-:S02]  /*60700*/  VIADD R105, R152, 0x30 ;  /* 0x0000003098697836 */ /* 0x000fc40000000000 */
[----:B------:R-:W-:Y:S01]  /*60710*/  VIADD R106, R152, 0x2f ;  /* 0x0000002f986a7836 */ /* 0x000fe20000000000 */
[----:B------:R-:W-:Y:S01]  /*60720*/  @P2 LOP3.LUT R22, R22, 0x1000, RZ, 0xfc, !PT ;  /* 0x0000100016162812 */ /* 0x000fe200078efcff */
[----:B------:R-:W-:Y:S01]  /*60730*/  VIADD R107, R152, 0x2e ;  /* 0x0000002e986b7836 */ /* 0x000fe20000000000 */
[----:B------:R-:W-:Y:S01]  /*60740*/  ISETP.LT.AND P0, PT, R153, UR28, !P0 ;  /* 0x0000001c99007c0c */ /* 0x000fe2000c701270 */
[----:B------:R-:W-:Y:S01]  /*60750*/  ULDC UR28, c[0x0][0x228] ;  /* 0x00008a00001c7ab9 */ /* 0x000fe20000000800 */
[----:B------:R-:W-:Y:S02]  /*60760*/  LOP3.LUT R22, R22, 0xfffff7ff, RZ, 0xc0, !PT ;  /* 0xfffff7ff16167812 */ /* 0x000fe400078ec0ff */
[----:B------:R-:W-:Y:S02]  /*60770*/  LOP3.LUT R12, R12, 0x7fffffff, RZ, 0xc0, !PT ;  /* 0x7fffffff0c0c7812 */ /* 0x000fe400078ec0ff */
[C---:B------:R-:W-:Y:S01]  /*60780*/  IADD3 R108, R152.reuse, 0x2d, RZ ;  /* 0x0000002d986c7810 */ /* 0x040fe20007ffe0ff */
[----:B------:R-:W-:Y:S01]  /*60790*/  VIADD R109, R152, 0x2c ;  /* 0x0000002c986d7836 */ /* 0x000fe20000000000 */
[----:B------:R-:W-:Y:S01]  /*607a0*/  @P1 LOP3.LUT R22, R22, 0x800, RZ, 0xfc, !PT ;  /* 0x0000080016161812 */ /* 0x000fe200078efcff */
[C---:B------:R-:W-:Y:S01]  /*607b0*/  VIADD R110, R152.reuse, 0x2b ;  /* 0x0000002b986e7836 */ /* 0x040fe20000000000 */
[----:B------:R-:W-:Y:S01]  /*607c0*/  LOP3.LUT R11, R11, 0x7fffffff, RZ, 0xc0, !PT ;  /* 0x7fffffff0b0b7812 */ /* 0x000fe200078ec0ff */
[----:B------:R-:W-:Y:S01]  /*607d0*/  VIADD R111, R152, 0x2a ;  /* 0x0000002a986f7836 */ /* 0x000fe20000000000 */
[----:B------:R-:W-:Y:S01]  /*607e0*/  LOP3.LUT R22, R22, 0xfffffbff, RZ, 0xc0, !PT ;  /* 0xfffffbff16167812 */ /* 0x000fe200078ec0ff */
[C---:B------:R-:W-:Y:S01]  /*607f0*/  VIADD R112, R152.reuse, 0x29 ;  /* 0x0000002998707836 */ /* 0x040fe20000000000 */
[C---:B------:R-:W-:Y:S01]  /*60800*/  IADD3 R160, R152.reuse, 0x25, RZ ;  /* 0x0000002598a07810 */ /* 0x040fe20007ffe0ff */
[----:B------:R-:W-:Y:S01]  /*60810*/  VIADD R113, R152, 0x28 ;  /* 0x0000002898717836 */ /* 0x000fe20000000000 */
[----:B------:R-:W-:Y:S01]  /*60820*/  @P0 LOP3.LUT R22, R22, 0x400, RZ, 0xfc, !PT ;  /* 0x0000040016160812 */ /* 0x000fe200078efcff */
[C---:B------:R-:W-:Y:S01]  /*60830*/  VIADD R114, R152.reuse, 0x27 ;  /* 0x0000002798727836 */ /* 0x040fe20000000000 */
[----:B------:R-:W-:Y:S01]  /*60840*/  ISETP.GE.AND P0, PT, R33, UR5, PT ;  /* 0x0000000521007c0c */ /* 0x000fe2000bf06270 */
[----:B------:R-:W-:Y:S01]  /*60850*/  ULDC UR5, c[0x0][0x228] ;  /* 0x00008a0000057ab9 */ /* 0x000fe20000000800 */
[----:B------:R-:W-:-:S02]  /*60860*/  VIADD R115, R152, 0x26 ;  /* 0x0000002698737836 */ /* 0x000fc40000000000 */
[----:B------:R-:W-:Y:S01]  /*60870*/  VIADD R164, R152, 0x21 ;  /* 0x0000002198a47836 */ /* 0x000fe20000000000 */
[----:B------:R-:W-:Y:S01]  /*60880*/  ISETP.LT.AND P3, PT, R158, UR7, !P0 ;  /* 0x000000079e007c0c */ /* 0x000fe2000c761270 */
[----:B------:R-:W-:Y:S01]  /*60890*/  ULDC UR7, c[0x0][0x228] ;  /* 0x00008a0000077ab9 */ /* 0x000fe20000000800 */
[----:B------:R-:W-:Y:S01]  /*608a0*/  ISETP.LT.AND P2, PT, R157, UR53, !P0 ;  /* 0x000000359d007c0c */ /* 0x000fe2000c741270 */
[----:B------:R-:W-:Y:S01]  /*608b0*/  ULDC UR53, c[0x0][0x22c] ;  /* 0x00008b0000357ab9 */ /* 0x000fe20000000800 */
[----:B------:R-:W-:Y:S01]  /*608c0*/  LOP3.LUT R22, R22, 0xfffffdff, RZ, 0xc0, !PT ;  /* 0xfffffdff16167812 */ /* 0x000fe200078ec0ff */
[----:B------:R-:W-:Y:S01]  /*608d0*/  VIADD R161, R152, 0x24 ;  /* 0x0000002498a17836 */ /* 0x000fe20000000000 */
[----:B------:R-:W-:Y:S01]  /*608e0*/  ISETP.LT.AND P1, PT, R156, UR49, !P0 ;  /* 0x000000319c007c0c */ /* 0x000fe2000c721270 */
[----:B------:R-:W-:Y:S01]  /*608f0*/  ULDC UR49, c[0x0][0x228] ;  /* 0x00008a0000317ab9 */ /* 0x000fe20000000800 */
[C---:B------:R-:W-:Y:S02]  /*60900*/  VIADD R162, R152.reuse, 0x23 ;  /* 0x0000002398a27836 */ /* 0x040fe40000000000 */
[----:B------:R-:W-:-:S02]  /*60910*/  VIADD R223, R152, 0x82 ;  /* 0x0000008298df7836 */ /* 0x000fc40000000000 */
[----:B------:R-:W-:Y:S01]  /*60920*/  VIADD R165, R152, 0x1 ;  /* 0x0000000198a57836 */ /* 0x000fe20000000000 */
[----:B------:R-:W-:Y:S01]  /*60930*/  @P3 LOP3.LUT R22, R22, 0x200, RZ, 0xfc, !PT ;  /* 0x0000020016163812 */ /* 0x000fe200078efcff */
[----:B------:R-:W-:Y:S01]  /*60940*/  VIADD R163, R152, 0x22 ;  /* 0x0000002298a37836 */ /* 0x000fe20000000000 */
[----:B------:R-:W-:Y:S01]  /*60950*/  LOP3.LUT R0, R0, 0xfffffffd, RZ, 0xc0, !PT ;  /* 0xfffffffd00007812 */ /* 0x000fe200078ec0ff */
[----:B------:R-:W-:Y:S01]  /*60960*/  VIADD R181, R152, 0x2 ;  /* 0x0000000298b57836 */ /* 0x000fe20000000000 */
[----:B------:R-:W-:Y:S02]  /*60970*/  LOP3.LUT R22, R22, 0xfffffeff, RZ, 0xc0, !PT ;  /* 0xfffffeff16167812 */ /* 0x000fe400078ec0ff */
[----:B------:R-:W-:Y:S02]  /*60980*/  LOP3.LUT R10, R10, 0xfffffffd, RZ, 0xc0, !PT ;  /* 0xfffffffd0a0a7812 */ /* 0x000fe400078ec0ff */
[C---:B------:R-:W-:Y:S01]  /*60990*/  IADD3 R180, R152.reuse, 0x3, RZ ;  /* 0x0000000398b47810 */ /* 0x040fe20007ffe0ff */
[----:B------:R-:W-:Y:S01]  /*609a0*/  VIADD R179, R152, 0x4 ;  /* 0x0000000498b37836 */ /* 0x000fe20000000000 */
[----:B------:R-:W-:Y:S01]  /*609b0*/  @P2 LOP3.LUT R22, R22, 0x100, RZ, 0xfc, !PT ;  /* 0x0000010016162812 */ /* 0x000fe200078efcff */
[----:B------:R-:W-:Y:S01]  /*609c0*/  VIADD R178, R152, 0x5 ;  /* 0x0000000598b27836 */ /* 0x000fe20000000000 */
[----:B------:R-:W-:Y:S01]  /*609d0*/  ISETP.LT.AND P0, PT, R153, UR29, !P0 ;  /* 0x0000001d99007c0c */ /* 0x000fe2000c701270 */
[----:B------:R-:W-:Y:S01]  /*609e0*/  ULDC UR29, c[0x0][0x228] ;  /* 0x00008a00001d7ab9 */ /* 0x000fe20000000800 */
[----:B------:R-:W-:-:S02]  /*609f0*/  LOP3.LUT R22, R22, 0xffffff7f, RZ, 0xc0, !PT ;  /* 0xffffff7f16167812 */ /* 0x000fc400078ec0ff */
[----:B------:R-:W-:Y:S01]  /*60a00*/  LOP3.LUT R24, R24, 0xffffbfff, RZ, 0xc0, !PT ;  /* 0xffffbfff18187812 */ /* 0x000fe200078ec0ff */
[----:B------:R-:W-:Y:S01]  /*60a10*/  VIADD R177, R152, 0x6 ;  /* 0x0000000698b17836 */ /* 0x000fe20000000000 */
[----:B------:R-:W-:Y:S01]  /*60a20*/  @P1 LOP3.LUT R22, R22, 0x80, RZ, 0xfc, !PT ;  /* 0x0000008016161812 */ /* 0x000fe200078efcff */
[C---:B------:R-:W-:Y:S01]  /*60a30*/  VIADD R167, R152.reuse, 0x7 ;  /* 0x0000000798a77836 */ /* 0x040fe20000000000 */
[C---:B------:R-:W-:Y:S01]  /*60a40*/  IADD3 R166, R152.reuse, 0x8, RZ ;  /* 0x0000000898a67810 */ /* 0x040fe20007ffe0ff */
[----:B------:R-:W-:Y:S01]  /*60a50*/  VIADD R168, R152, 0x9 ;  /* 0x0000000998a87836 */ /* 0x000fe20000000000 */
[----:B------:R-:W-:Y:S01]  /*60a60*/  LOP3.LUT R22, R22, 0xffffffbf, RZ, 0xc0, !PT ;  /* 0xffffffbf16167812 */ /* 0x000fe200078ec0ff */
[C---:B------:R-:W-:Y:S02]  /*60a70*/  VIADD R176, R152.reuse, 0xa ;  /* 0x0000000a98b07836 */ /* 0x040fe40000000000 */
[----:B------:R-:W-:Y:S01]  /*60a80*/  VIADD R175, R152, 0xb ;  /* 0x0000000b98af7836 */ /* 0x000fe20000000000 */
[----:B------:R-:W-:Y:S01]  /*60a90*/  @P0 LOP3.LUT R22, R22, 0x40, RZ, 0xfc, !PT ;  /* 0x0000004016160812 */ /* 0x000fe200078efcff */
[----:B------:R-:W-:Y:S01]  /*60aa0*/  VIADD R174, R152, 0xc ;  /* 0x0000000c98ae7836 */ /* 0x000fe20000000000 */
        /* <DEDUP_REMOVED lines=12> */
[C---:B------:R-:W-:Y:S01]  /*60b70*/  IADD3 R170, R152.reuse, 0x10, RZ ;  /* 0x0000001098aa7810 */ /* 0x040fe20007ffe0ff */
[----:B------:R-:W-:-:S02]  /*60b80*/  VIADD R169, R152, 0x11 ;  /* 0x0000001198a97836 */ /* 0x000fc40000000000 */
[C---:B------:R-:W-:Y:S02]  /*60b90*/  VIADD R238, R152.reuse, 0x12 ;  /* 0x0000001298ee7836 */ /* 0x040fe40000000000 */
[----:B------:R-:W-:Y:S01]  /*60ba0*/  VIADD R237, R152, 0x13 ;  /* 0x0000001398ed7836 */ /* 0x000fe20000000000 */
[----:B------:R-:W-:Y:S01]  /*60bb0*/  @P3 LOP3.LUT R22, R22, 0x20, RZ, 0xfc, !PT ;  /* 0x0000002016163812 */ /* 0x000fe200078efcff */
[C---:B------:R-:W-:Y:S02]  /*60bc0*/  VIADD R236, R152.reuse, 0x14 ;  /* 0x0000001498ec7836 */ /* 0x040fe40000000000 */
[----:B------:R-:W-:Y:S01]  /*60bd0*/  VIADD R235, R152, 0x15 ;  /* 0x0000001598eb7836 */ /* 0x000fe20000000000 */
[----:B------:R-:W-:Y:S01]  /*60be0*/  LOP3.LUT R22, R22, 0xffffffef, RZ, 0xc0, !PT ;  /* 0xffffffef16167812 */ /* 0x000fe200078ec0ff */
[C---:B------:R-:W-:Y:S02]  /*60bf0*/  VIADD R234, R152.reuse, 0x16 ;  /* 0x0000001698ea7836 */ /* 0x040fe40000000000 */
[----:B------:R-:W-:Y:S01]  /*60c00*/  VIADD R233, R152, 0x17 ;  /* 0x0000001798e97836 */ /* 0x000fe20000000000 */
[----:B------:R-:W-:-:S02]  /*60c10*/  @P2 LOP3.LUT R22, R22, 0x10, RZ, 0xfc, !PT ;  /* 0x0000001016162812 */ /* 0x000fc400078efcff */
[C---:B------:R-:W-:Y:S01]  /*60c20*/  IADD3 R232, R152.reuse, 0x18, RZ ;  /* 0x0000001898e87810 */ /* 0x040fe20007ffe0ff */
[----:B------:R-:W-:Y:S01]  /*60c30*/  VIADD R231, R152, 0x19 ;  /* 0x0000001998e77836 */ /* 0x000fe20000000000 */
[----:B------:R-:W-:Y:S01]  /*60c40*/  ISETP.LT.AND P0, PT, R153, UR52, !P0 ;  /* 0x0000003499007c0c */ /* 0x000fe2000c701270 */
[----:B------:R-:W-:Y:S01]  /*60c50*/  ULDC UR52, c[0x0][0x228] ;  /* 0x00008a0000347ab9 */ /* 0x000fe20000000800 */
[----:B------:R-:W-:Y:S01]  /*60c60*/  LOP3.LUT R22, R22, 0xfffffff7, RZ, 0xc0, !PT ;  /* 0xfffffff716167812 */ /* 0x000fe200078ec0ff */
[C---:B------:R-:W-:Y:S02]  /*60c70*/  VIADD R230, R152.reuse, 0x1a ;  /* 0x0000001a98e67836 */ /* 0x040fe40000000000 */
        /* <DEDUP_REMOVED lines=9> */
[C---:B------:R-:W-:Y:S01]  /*60d10*/  VIADD R221, R152.reuse, 0x84 ;  /* 0x0000008498dd7836 */ /* 0x040fe20000000000 */
[----:B------:R-:W-:Y:S01]  /*60d20*/  ISETP.GE.AND P0, PT, R35, UR9, PT ;  /* 0x0000000923007c0c */ /* 0x000fe2000bf06270 */
[C---:B------:R-:W-:Y:S02]  /*60d30*/  VIADD R224, R152.reuse, 0x20 ;  /* 0x0000002098e07836 */ /* 0x040fe40000000000 */
[----:B------:R-:W-:Y:S01]  /*60d40*/  VIADD R220, R152, 0x85 ;  /* 0x0000008598dc7836 */ /* 0x000fe20000000000 */
[----:B------:R-:W-:Y:S01]  /*60d50*/  ISETP.LT.AND P1, PT, R156, UR13, !P0 ;  /* 0x0000000d9c007c0c */ /* 0x000fe2000c721270 */
[----:B------:R1:W-:Y:S01]  /*60d60*/  STL [R1+0x1154], R49 ;  /* 0x0011543101007387 */ /* 0x0003e20000100800 */
[----:B------:R-:W-:Y:S01]  /*60d70*/  ISETP.LT.AND P3, PT, R158, UR8, !P0 ;  /* 0x000000089e007c0c */ /* 0x000fe2000c761270 */
[----:B------:R-:W-:Y:S01]  /*60d80*/  ULDC.64 UR8, c[0x0][0x228] ;  /* 0x00008a0000087ab9 */ /* 0x000fe20000000a00 */
[----:B------:R-:W-:Y:S01]  /*60d90*/  ISETP.LT.AND P2, PT, R157, UR12, !P0 ;  /* 0x0000000c9d007c0c */ /* 0x000fe2000c741270 */
[----:B------:R-:W-:Y:S01]  /*60da0*/  ULDC UR12, c[0x0][0x228] ;  /* 0x00008a00000c7ab9 */ /* 0x000fe20000000800 */
[----:B------:R-:W-:Y:S01]  /*60db0*/  ISETP.LT.AND P0, PT, R153, UR48, !P0 ;  /* 0x0000003099007c0c */ /* 0x000fe2000c701270 */
[----:B------:R-:W-:Y:S01]  /*60dc0*/  ULDC UR13, c[0x0][0x228] ;  /* 0x00008a00000d7ab9 */ /* 0x000fe20000000800 */
[----:B------:R-:W-:Y:S01]  /*60dd0*/  LOP3.LUT R22, R22, 0xfffffffd, RZ, 0xc0, !PT ;  /* 0xfffffffd16167812 */ /* 0x000fe200078ec0ff */
[----:B------:R-:W-:Y:S01]  /*60de0*/  ULDC UR48, c[0x0][0x228] ;  /* 0x00008a0000307ab9 */ /* 0x000fe20000000800 */
[----:B------:R-:W-:-:S02]  /*60df0*/  VIADD R219, R152, 0x86 ;  /* 0x0000008698db7836 */ /* 0x000fc40000000000 */
[C---:B------:R-:W-:Y:S01]  /*60e00*/  VIADD R218, R152.reuse, 0x87 ;  /* 0x0000008798da7836 */ /* 0x040fe20000000000 */
[----:B------:R-:W-:Y:S01]  /*60e10*/  @P1 LOP3.LUT R21, R21, 0x80000000, RZ, 0xfc, !PT ;  /* 0x8000000015151812 */ /* 0x000fe200078efcff */
[C---:B------:R-:W-:Y:S01]  /*60e20*/  VIADD R217, R152.reuse, 0x88 ;  /* 0x0000008898d97836 */ /* 0x040fe20000000000 */
[C---:B------:R-:W-:Y:S01]  /*60e30*/  IADD3 R216, R152.reuse, 0x89, RZ ;  /* 0x0000008998d87810 */ /* 0x040fe20007ffe0ff */
[C---:B------:R-:W-:Y:S01]  /*60e40*/  VIADD R215, R152.reuse, 0x8a ;  /* 0x0000008a98d77836 */ /* 0x040fe20000000000 */
[----:B------:R-:W-:Y:S01]  /*60e50*/  LOP3.LUT R21, R21, 0xbfffffff, RZ, 0xc0, !PT ;  /* 0xbfffffff15157812 */ /* 0x000fe200078ec0ff */
[C---:B------:R-:W-:Y:S02]  /*60e60*/  VIADD R214, R152.reuse, 0x8b ;  /* 0x0000008b98d67836 */ /* 0x040fe40000000000 */
[C---:B------:R-:W-:Y:S01]  /*60e70*/  VIADD R213, R152.reuse, 0x8c ;  /* 0x0000008c98d57836 */ /* 0x040fe20000000000 */
[----:B------:R-:W-:Y:S01]  /*60e80*/  @P0 LOP3.LUT R21, R21, 0x40000000, RZ, 0xfc, !PT ;  /* 0x4000000015150812 */ /* 0x000fe200078efcff */
[----:B------:R-:W-:Y:S01]  /*60e90*/  VIADD R212, R152, 0x8d ;  /* 0x0000008d98d47836 */ /* 0x000fe20000000000 */
[----:B------:R-:W-:Y:S01]  /*60ea0*/  ISETP.GE.AND P0, PT, R36, UR14, PT ;  /* 0x0000000e24007c0c */ /* 0x000fe2000bf06270 */
[----:B------:R-:W-:Y:S01]  /*60eb0*/  ULDC UR14, c[0x0][0x228] ;  /* 0x00008a00000e7ab9 */ /* 0x000fe20000000800 */
[----:B------:R-:W-:-:S02]  /*60ec0*/  @P3 LOP3.LUT R22, R22, 0x2, RZ, 0xfc, !PT ;  /* 0x0000000216163812 */ /* 0x000fc400078efcff */
[C---:B------:R-:W-:Y:S01]  /*60ed0*/  IADD3 R211, R152.reuse, 0x8e, RZ ;  /* 0x0000008e98d37810 */ /* 0x040fe20007ffe0ff */
[----:B------:R-:W-:Y:S01]  /*60ee0*/  VIADD R210, R152, 0x8f ;  /* 0x0000008f98d27836 */ /* 0x000fe20000000000 */
[----:B------:R-:W-:Y:S01]  /*60ef0*/  ISETP.LT.AND P3, PT, R158, UR30, !P0 ;  /* 0x0000001e9e007c0c */ /* 0x000fe2000c761270 */
[----:B------:R-:W-:Y:S01]  /*60f00*/  ULDC UR30, c[0x0][0x228] ;  /* 0x00008a00001e7ab9 */ /* 0x000fe20000000800 */
[----:B------:R-:W-:Y:S01]  /*60f10*/  LOP3.LUT R22, R22, 0xfffffffe, RZ, 0xc0, !PT ;  /* 0xfffffffe16167812 */ /* 0x000fe200078ec0ff */
[C---:B------:R-:W-:Y:S01]  /*60f20*/  VIADD R209, R152.reuse, 0x90 ;  /* 0x0000009098d17836 */ /* 0x040fe20000000000 */
[----:B------:R-:W-:Y:S01]  /*60f30*/  LOP3.LUT R21, R21, 0xdfffffff, RZ, 0xc0, !PT ;  /* 0xdfffffff15157812 */ /* 0x000fe200078ec0ff */
[----:B------:R-:W-:Y:S01]  /*60f40*/  VIADD R208, R152, 0x91 ;  /* 0x0000009198d07836 */ /* 0x000fe20000000000 */
[----:B------:R-:W-:Y:S01]  /*60f50*/  @P2 LOP3.LUT R22, R22, 0x1, RZ, 0xfc, !PT ;  /* 0x0000000116162812 */ /* 0x000fe200078efcff */
[----:B------:R-:W-:Y:S01]  /*60f60*/  VIADD R207, R152, 0x92 ;  /* 0x0000009298cf7836 */ /* 0x000fe20000000000 */
[----:B------:R-:W-:Y:S01]  /*60f70*/  ISETP.LT.AND P2, PT, R157, UR31, !P0 ;  /* 0x0000001f9d007c0c */ /* 0x000fe2000c741270 */
[----:B------:R-:W-:Y:S01]  /*60f80*/  ULDC UR31, c[0x0][0x228] ;  /* 0x00008a00001f7ab9 */ /* 0x000fe20000000800 */
[----:B------:R-:W-:Y:S01]  /*60f90*/  ISETP.LT.AND P1, PT, R156, UR46, !P0 ;  /* 0x0000002e9c007c0c */ /* 0x000fe2000c721270 */
[----:B------:R-:W-:Y:S01]  /*60fa0*/  ULDC UR46, c[0x0][0x228] ;  /* 0x00008a00002e7ab9 */ /* 0x000fe20000000800 */
[C---:B------:R-:W-:Y:S01]  /*60fb0*/  IADD3 R206, R152.reuse, 0x93, RZ ;  /* 0x0000009398ce7810 */ /* 0x040fe20007ffe0ff */
[C---:B------:R-:W-:Y:S01]  /*60fc0*/  VIADD R205, R152.reuse, 0x94 ;  /* 0x0000009498cd7836 */ /* 0x040fe20000000000 */
[----:B------:R-:W-:Y:S01]  /*60fd0*/  @P3 LOP3.LUT R21, R21, 0x20000000, RZ, 0xfc, !PT ;  /* 0x2000000015153812 */ /* 0x000fe200078efcff */
[----:B------:R-:W-:-:S02]  /*60fe0*/  VIADD R204, R152, 0x95 ;  /* 0x0000009598cc7836 */ /* 0x000fc40000000000 */
[C---:B------:R-:W-:Y:S01]  /*60ff0*/  VIADD R203, R152.reuse, 0x96 ;  /* 0x0000009698cb7836 */ /* 0x040fe20000000000 */
[----:B------:R-:W-:Y:S01]  /*61000*/  LOP3.LUT R21, R21, 0xefffffff, RZ, 0xc0, !PT ;  /* 0xefffffff15157812 */ /* 0x000fe200078ec0ff */
[C---:B------:R-:W-:Y:S02]  /*61010*/  VIADD R202, R152.reuse, 0x97 ;  /* 0x0000009798ca7836 */ /* 0x040fe40000000000 */
[C---:B------:R-:W-:Y:S01]  /*61020*/  VIADD R201, R152.reuse, 0x98 ;  /* 0x0000009898c97836 */ /* 0x040fe20000000000 */
[----:B------:R-:W-:Y:S01]  /*61030*/  @P2 LOP3.LUT R21, R21, 0x10000000, RZ, 0xfc, !PT ;  /* 0x1000000015152812 */ /* 0x000fe200078efcff */
[C---:B------:R-:W-:Y:S01]  /*61040*/  VIADD R200, R152.reuse, 0x99 ;  /* 0x0000009998c87836 */ /* 0x040fe20000000000 */
[----:B------:R-:W-:Y:S01]  /*61050*/  ISETP.LT.AND P0, PT, R153, UR47, !P0 ;  /* 0x0000002f99007c0c */ /* 0x000fe2000c701270 */
[----:B------:R-:W-:Y:S01]  /*61060*/  ULDC UR47, c[0x0][0x228] ;  /* 0x00008a00002f7ab9 */ /* 0x000fe20000000800 */
[----:B------:R-:W-:Y:S01]  /*61070*/  LOP3.LUT R21, R21, 0xf7ffffff, RZ, 0xc0, !PT ;  /* 0xf7ffffff15157812 */ /* 0x000fe200078ec0ff */
[----:B------:R-:W-:-:S02]  /*61080*/  VIADD R199, R152, 0x9a ;  /* 0x0000009a98c77836 */ /* 0x000fc40000000000 */
[C---:B------:R-:W-:Y:S01]  /*61090*/  VIADD R198, R152.reuse, 0x9b ;  /* 0x0000009b98c67836 */ /* 0x040fe20000000000 */
[----:B------:R-:W-:Y:S01]  /*610a0*/  @P1 LOP3.LUT R21, R21, 0x8000000, RZ, 0xfc, !PT ;  /* 0x0800000015151812 */ /* 0x000fe200078efcff */
[C---:B------:R-:W-:Y:S02]  /*610b0*/  VIADD R197, R152.reuse, 0x9c ;  /* 0x0000009c98c57836 */ /* 0x040fe40000000000 */
[C---:B------:R-:W-:Y:S01]  /*610c0*/  VIADD R196, R152.reuse, 0x9d ;  /* 0x0000009d98c47836 */ /* 0x040fe20000000000 */
[----:B------:R-:W-:Y:S02]  /*610d0*/  LOP3.LUT R21, R21, 0xfbffffff, RZ, 0xc0, !PT ;  /* 0xfbffffff15157812 */ /* 0x000fe400078ec0ff */
[C---:B------:R-:W-:Y:S01]  /*610e0*/  IADD3 R195, R152.reuse, 0x9e, RZ ;  /* 0x0000009e98c37810 */ /* 0x040fe20007ffe0ff */
[C---:B------:R-:W-:Y:S01]  /*610f0*/  VIADD R194, R152.reuse, 0x9f ;  /* 0x0000009f98c27836 */ /* 0x040fe20000000000 */
[----:B------:R-:W-:Y:S01]  /*61100*/  @P0 LOP3.LUT R21, R21, 0x4000000, RZ, 0xfc, !PT ;  /* 0x0400000015150812 */ /* 0x000fe200078efcff */
[C---:B------:R-:W-:Y:S01]  /*61110*/  VIADD R192, R152.reuse, 0xa1 ;  /* 0x000000a198c07836 */ /* 0x040fe20000000000 */
[----:B------:R-:W-:Y:S01]  /*61120*/  ISETP.GE.AND P0, PT, R37, UR9, PT ;  /* 0x0000000925007c0c */ /* 0x000fe2000bf06270 */
[----:B------:R-:W-:-:S02]  /*61130*/  VIADD R193, R152, 0xa0 ;  /* 0x000000a098c17836 */ /* 0x000fc40000000000 */
[----:B------:R-:W-:Y:S01]  /*61140*/  VIADD R191, R152, 0xa2 ;  /* 0x000000a298bf7836 */ /* 0x000fe20000000000 */
[----:B------:R-:W-:Y:S01]  /*61150*/  ISETP.LT.AND P3, PT, R158, UR8, !P0 ;  /* 0x000000089e007c0c */ /* 0x000fe2000c761270 */
[----:B------:R-:W-:Y:S01]  /*61160*/  ULDC.64 UR8, c[0x0][0x228] ;  /* 0x00008a0000087ab9 */ /* 0x000fe20000000a00 */
[----:B------:R-:W-:Y:S01]  /*61170*/  ISETP.LT.AND P2, PT, R157, UR45, !P0 ;  /* 0x0000002d9d007c0c */ /* 0x000fe2000c741270 */
[----:B------:R-:W-:Y:S01]  /*61180*/  ULDC UR45, c[0x0][0x228] ;  /* 0x00008a00002d7ab9 */ /* 0x000fe20000000800 */
[----:B------:R-:W-:Y:S02]  /*61190*/  LOP3.LUT R21, R21, 0xfdffffff, RZ, 0xc0, !PT ;  /* 0xfdffffff15157812 */ /* 0x000fe400078ec0ff */
[C---:B------:R-:W-:Y:S01]  /*611a0*/  IADD3 R190, R152.reuse, 0xa3, RZ ;  /* 0x000000a398be7810 */ /* 0x040fe20007ffe0ff */
[----:B------:R-:W-:Y:S01]  /*611b0*/  VIADD R189, R152, 0xa4 ;  /* 0x000000a498bd7836 */ /* 0x000fe20000000000 */
[----:B------:R-:W-:Y:S01]  /*611c0*/  ISETP.LT.AND P1, PT, R156, UR43, !P0 ;  /* 0x0000002b9c007c0c */ /* 0x000fe2000c721270 */
[----:B------:R-:W-:Y:S01]  /*611d0*/  ULDC UR43, c[0x0][0x228] ;  /* 0x00008a00002b7ab9 */ /* 0x000fe20000000800 */
[----:B------:R-:W-:Y:S01]  /*611e0*/  VIADD R188, R152, 0xa5 ;  /* 0x000000a598bc7836 */ /* 0x000fe20000000000 */
[----:B------:R-:W-:Y:S02]  /*611f0*/  BAR.SYNC.DEFER_BLOCKING 0x0 ;  /* 0x0000000000007b1d */ /* 0x000fe40000010000 */
[----:B------:R-:W-:-:S04]  /*61200*/  @P3 LOP3.LUT R21, R21, 0x2000000, RZ, 0xfc, !PT ;  /* 0x0200000015153812 */ /* 0x000fc800078efcff */
[----:B------:R-:W-:-:S04]  /*61210*/  LOP3.LUT R21, R21, 0xfeffffff, RZ, 0xc0, !PT ;  /* 0xfeffffff15157812 */ /* 0x000fc800078ec0ff */
[----:B------:R-:W-:Y:S02]  /*61220*/  @P2 LOP3.LUT R21, R21, 0x1000000, RZ, 0xfc, !PT ;  /* 0x0100000015152812 */ /* 0x000fe400078efcff */
[----:B------:R-:W-:Y:S01]  /*61230*/  ISETP.LT.AND P0, PT, R153, UR44, !P0 ;  /* 0x0000002c99007c0c */ /* 0x000fe2000c701270 */
[----:B------:R-:W-:Y:S01]  /*61240*/  ULDC UR44, c[0x0][0x228] ;  /* 0x00008a00002c7ab9 */ /* 0x000fe20000000800 */
[----:B------:R-:W-:-:S04]  /*61250*/  LOP3.LUT R21, R21, 0xff7fffff, RZ, 0xc0, !PT ;  /* 0xff7fffff15157812 */ /* 0x000fc800078ec0ff */
[----:B------:R-:W-:-:S04]  /*61260*/  @P1 LOP3.LUT R21, R21, 0x800000, RZ, 0xfc, !PT ;  /* 0x0080000015151812 */ /* 0x000fc800078efcff */
[----:B------:R-:W-:Y:S02]  /*61270*/  LOP3.LUT R21, R21, 0xffbfffff, RZ, 0xc0, !PT ;  /* 0xffbfffff15157812 */ /* 0x000fe400078ec0ff */
[----:B------:R-:W-:Y:S01]  /*61280*/  IADD3 R51, R49, UR50, RZ ;  /* 0x0000003231337c10 */ /* 0x000fe2000fffe0ff */
[C---:B------:R-:W-:Y:S01]  /*61290*/  VIADD R187, R152.reuse, 0xa6 ;  /* 0x000000a698bb7836 */ /* 0x040fe20000000000 */
[----:B------:R-:W-:Y:S01]  /*612a0*/  @P0 LOP3.LUT R21, R21, 0x400000, RZ, 0xfc, !PT ;  /* 0x0040000015150812 */ /* 0x000fe200078efcff */
[----:B------:R-:W-:Y:S01]  /*612b0*/  VIADD R186, R152, 0xa7 ;  /* 0x000000a798ba7836 */ /* 0x000fe20000000000 */
[----:B------:R-:W-:Y:S01]  /*612c0*/  ISETP.GE.AND P0, PT, R38, UR9, PT ;  /* 0x0000000926007c0c */ /* 0x000fe2000bf06270 */
[----:B------:R-:W-:Y:S01]  /*612d0*/  ULDC UR9, c[0x0][0x22c] ;  /* 0x00008b0000097ab9 */ /* 0x000fe20000000800 */
[----:B------:R-:W2:Y:S02]  /*612e0*/  LDS.128 R28, [R154] ;  /* 0x000000009a1c7984 */ /* 0x000ea40000000c00 */
[----:B------:R-:W-:-:S02]  /*612f0*/  ISETP.LT.AND P3, PT, R158, UR8, !P0 ;  /* 0x000000089e007c0c */ /* 0x000fc4000c761270 */
[----:B------:R-:W-:Y:S01]  /*61300*/  ISETP.LT.AND P2, PT, R157, UR40, !P0 ;  /* 0x000000289d007c0c */ /* 0x000fe2000c741270 */
[----:B-1----:R-:W-:Y:S01]  /*61310*/  VIADD R49, R152, 0x68 ;  /* 0x0000006898317836 */ /* 0x002fe20000000000 */
[----:B------:R-:W-:Y:S01]  /*61320*/  LOP3.LUT R21, R21, 0xffdfffff, RZ, 0xc0, !PT ;  /* 0xffdfffff15157812 */ /* 0x000fe200078ec0ff */
[----:B------:R1:W-:Y:S01]  /*61330*/  STL [R1+0x1158], R51 ;  /* 0x0011583301007387 */ /* 0x0003e20000100800 */
[----:B------:R-:W-:Y:S01]  /*61340*/  ISETP.LT.AND P1, PT, R156, UR41, !P0 ;  /* 0x000000299c007c0c */ /* 0x000fe2000c721270 */
[----:B------:R-:W-:Y:S01]  /*61350*/  VIADD R52, R51, UR50 ;  /* 0x0000003233347c36 */ /* 0x000fe20008000000 */
[----:B------:R-:W-:-:S05]  /*61360*/  ULDC UR40, c[0x0][0x228] ;  /* 0x00008a0000287ab9 */ /* 0x000fca0000000800 */
[----:B------:R-:W-:Y:S01]  /*61370*/  @P3 LOP3.LUT R21, R21, 0x200000, RZ, 0xfc, !PT ;  /* 0x0020000015153812 */ /* 0x000fe200078efcff */
[----:B------:R-:W-:-:S03]  /*61380*/  ULDC UR41, c[0x0][0x228] ;  /* 0x00008a0000297ab9 */ /* 0x000fc60000000800 */
[----:B------:R-:W-:-:S04]  /*61390*/  LOP3.LUT R21, R21, 0xffefffff, RZ, 0xc0, !PT ;  /* 0xffefffff15157812 */ /* 0x000fc800078ec0ff */
[----:B------:R-:W-:Y:S02]  /*613a0*/  @P2 LOP3.LUT R21, R21, 0x100000, RZ, 0xfc, !PT ;  /* 0x0010000015152812 */ /* 0x000fe400078efcff */
[----:B------:R-:W-:Y:S01]  /*613b0*/  ISETP.LT.AND P0, PT, R153, UR42, !P0 ;  /* 0x0000002a99007c0c */ /* 0x000fe2000c701270 */
[----:B-1----:R-:W-:Y:S01]  /*613c0*/  VIADD R51, R152, 0x66 ;  /* 0x0000006698337836 */ /* 0x002fe20000000000 */
[----:B------:R-:W-:Y:S01]  /*613d0*/  LOP3.LUT R21, R21, 0xfff7ffff, RZ, 0xc0, !PT ;  /* 0xfff7ffff15157812 */ /* 0x000fe200078ec0ff */
[----:B------:R1:W-:Y:S01]  /*613e0*/  STL [R1+0x115c], R52 ;  /* 0x00115c3401007387 */ /* 0x0003e20000100800 */
[----:B------:R-:W-:Y:S01]  /*613f0*/  VIADD R54, R52, UR50 ;  /* 0x0000003234367c36 */ /* 0x000fe20008000000 */
[----:B------:R-:W-:Y:S01]  /*61400*/  ULDC UR42, c[0x0][0x228] ;  /* 0x00008a00002a7ab9 */ /* 0x000fe20000000800 */
[----:B------:R-:W-:-:S04]  /*61410*/  @P1 LOP3.LUT R21, R21, 0x80000, RZ, 0xfc, !PT ;  /* 0x0008000015151812 */ /* 0x000fc800078efcff */
[----:B------:R-:W-:-:S04]  /*61420*/  LOP3.LUT R21, R21, 0xfffbffff, RZ, 0xc0, !PT ;  /* 0xfffbffff15157812 */ /* 0x000fc800078ec0ff */
[----:B------:R-:W-:Y:S02]  /*61430*/  @P0 LOP3.LUT R21, R21, 0x40000, RZ, 0xfc, !PT ;  /* 0x0004000015150812 */ /* 0x000fe400078efcff */
[----:B------:R-:W-:Y:S01]  /*61440*/  ISETP.GE.AND P0, PT, R39, UR9, PT ;  /* 0x0000000927007c0c */ /* 0x000fe2000bf06270 */
[----:B------:R-:W-:-:S03]  /*61450*/  ULDC.64 UR8, c[0x0][0x228] ;  /* 0x00008a0000087ab9 */ /* 0x000fc60000000a00 */
[----:B------:R-:W-:Y:S02]  /*61460*/  ISETP.LT.AND P3, PT, R158, UR52, !P0 ;  /* 0x000000349e007c0c */ /* 0x000fe4000c761270 */
[----:B------:R-:W-:Y:S01]  /*61470*/  ISETP.LT.AND P2, PT, R157, UR51, !P0 ;  /* 0x000000339d007c0c */ /* 0x000fe2000c741270 */
[----:B------:R-:W-:Y:S01]  /*61480*/  ULDC UR51, c[0x0][0x228] ;  /* 0x00008a0000337ab9 */ /* 0x000fe20000000800 */
[----:B------:R-:W-:Y:S02]  /*61490*/  LOP3.LUT R21, R21, 0xfffdffff, RZ, 0xc0, !PT ;  /* 0xfffdffff15157812 */ /* 0x000fe400078ec0ff */
[----:B------:R-:W-:Y:S01]  /*614a0*/  ISETP.LT.AND P1, PT, R156, UR38, !P0 ;  /* 0x000000269c007c0c */ /* 0x000fe2000c721270 */
[----:B-1----:R-:W-:-:S06]  /*614b0*/  VIADD R52, R152, 0x65 ;  /* 0x0000006598347836 */ /* 0x002fcc0000000000 */
[----:B------:R-:W-:Y:S01]  /*614c0*/  @P3 LOP3.LUT R21, R21, 0x20000, RZ, 0xfc, !PT ;  /* 0x0002000015153812 */ /* 0x000fe200078efcff */
[----:B------:R1:W-:Y:S01]  /*614d0*/  STL [R1+0x1160], R54 ;  /* 0x0011603601007387 */ /* 0x0003e20000100800 */
[----:B------:R-:W-:Y:S01]  /*614e0*/  VIADD R55, R54, UR50 ;  /* 0x0000003236377c36 */ /* 0x000fe20008000000 */
[----:B------:R-:W-:Y:S01]  /*614f0*/  ULDC UR38, c[0x0][0x228] ;  /* 0x00008a0000267ab9 */ /* 0x000fe20000000800 */
        /* <DEDUP_REMOVED lines=26> */
[----:B------:R-:W-:-:S03]  /*616a0*/  ULDC UR51, c[0x0][0x22c] ;  /* 0x00008b0000337ab9 */ /* 0x000fc60000000800 */
[----:B------:R-:W-:Y:S02]  /*616b0*/  ISETP.LT.AND P3, PT, R158, UR20, !P0 ;  /* 0x000000149e007c0c */ /* 0x000fe4000c761270 */
[----:B-1----:R-:W-:Y:S01]  /*616c0*/  IADD3 R54, R152, 0x63, RZ ;  /* 0x0000006398367810 */ /* 0x002fe20007ffe0ff */
[----:B------:R1:W-:Y:S01]  /*616d0*/  STL [R1+0x1164], R55 ;  /* 0x0011643701007387 */ /* 0x0003e20000100800 */
[----:B------:R-:W-:Y:S01]  /*616e0*/  ISETP.LT.AND P2, PT, R157, UR33, !P0 ;  /* 0x000000219d007c0c */ /* 0x000fe2000c741270 */
[----:B------:R-:W-:Y:S01]  /*616f0*/  VIADD R57, R55, UR50 ;  /* 0x0000003237397c36 */ /* 0x000fe20008000000 */
[----:B------:R-:W-:Y:S01]  /*61700*/  LOP3.LUT R21, R21, 0xfffffdff, RZ, 0xc0, !PT ;  /* 0xfffffdff15157812 */ /* 0x000fe200078ec0ff */
[----:B------:R-:W-:Y:S01]  /*61710*/  ULDC UR33, c[0x0][0x228] ;  /* 0x00008a0000217ab9 */ /* 0x000fe20000000800 */
[----:B------:R-:W-:Y:S01]  /*61720*/  ISETP.LT.AND P1, PT, R156, UR34, !P0 ;  /* 0x000000229c007c0c */ /* 0x000fe2000c721270 */
[----:B------:R-:W-:Y:S01]  /*61730*/  ULDC UR34, c[0x0][0x228] ;  /* 0x00008a0000227ab9 */ /* 0x000fe20000000800 */
[----:B------:R-:W-:-:S03]  /*61740*/  ULDC UR20, c[0x0][0x228] ;  /* 0x00008a0000147ab9 */ /* 0x000fc60000000800 */
        /* <DEDUP_REMOVED lines=10> */
[----:B------:R-:W-:Y:S01]  /*617f0*/  ISETP.GE.AND P0, PT, R42, UR51, PT ;  /* 0x000000332a007c0c */ /* 0x000fe2000bf06270 */
[----:B------:R1:W-:Y:S01]  /*61800*/  STL [R1+0x1168], R57 ;  /* 0x0011683901007387 */ /* 0x0003e20000100800 */
[----:B------:R-:W-:Y:S01]  /*61810*/  LOP3.LUT R21, R21, 0xffffffdf, RZ, 0xc0, !PT ;  /* 0xffffffdf15157812 */ /* 0x000fe200078ec0ff */
[----:B------:R-:W-:Y:S01]  /*61820*/  VIADD R58, R57, UR50 ;  /* 0x00000032393a7c36 */ /* 0x000fe20008000000 */
[----:B------:R-:W-:Y:S01]  /*61830*/  ISETP.LT.AND P3, PT, R158, UR15, !P0 ;  /* 0x0000000f9e007c0c */ /* 0x000fe2000c761270 */
[----:B------:R-:W-:Y:S01]  /*61840*/  ULDC UR15, c[0x0][0x228] ;  /* 0x00008a00000f7ab9 */ /* 0x000fe20000000800 */
[----:B------:R-:W-:Y:S01]  /*61850*/  ISETP.LT.AND P2, PT, R157, UR16, !P0 ;  /* 0x000000109d007c0c */ /* 0x000fe2000c741270 */
[----:B------:R-:W-:Y:S01]  /*61860*/  ULDC UR16, c[0x0][0x228] ;  /* 0x00008a0000107ab9 */ /* 0x000fe20000000800 */
[----:B------:R-:W-:Y:S01]  /*61870*/  ISETP.LT.AND P1, PT, R156, UR17, !P0 ;  /* 0x000000119c007c0c */ /* 0x000fe2000c721270 */
[----:B------:R-:W-:Y:S01]  /*61880*/  ULDC UR17, c[0x0][0x228] ;  /* 0x00008a0000117ab9 */ /* 0x000fe20000000800 */
[----:B------:R-:W-:-:S07]  /*61890*/  ULDC UR51, c[0x0][0x22c] ;  /* 0x00008b0000337ab9 */ /* 0x000fce0000000800 */
        /* <DEDUP_REMOVED lines=15> */
[----:B------:R-:W-:Y:S01]  /*61990*/  ISETP.LT.AND P2, PT, R157, UR59, !P0 ;  /* 0x0000003b9d007c0c */ /* 0x000fe2000c741270 */
[----:B------:R-:W-:Y:S01]  /*619a0*/  VIADD R60, R58, UR50 ;  /* 0x000000323a3c7c36 */ /* 0x000fe20008000000 */
[----:B------:R-:W-:Y:S01]  /*619b0*/  ISETP.LT.AND P0, PT, R153, UR18, !P0 ;  /* 0x0000001299007c0c */ /* 0x000fe2000c701270 */
[----:B------:R-:W-:Y:S01]  /*619c0*/  ULDC UR18, c[0x0][0x228] ;  /* 0x00008a0000127ab9 */ /* 0x000fe20000000800 */
[----:B------:R-:W-:Y:S01]  /*619d0*/  LOP3.LUT R21, R21, 0xfffffffd, RZ, 0xc0, !PT ;  /* 0xfffffffd15157812 */ /* 0x000fe200078ec0ff */
[----:B------:R-:W-:Y:S01]  /*619e0*/  ULDC UR58, c[0x0][0x228] ;  /* 0x00008a00003a7ab9 */ /* 0x000fe20000000800 */
[----:B------:R-:W-:-:S03]  /*619f0*/  ULDC UR59, c[0x0][0x228] ;  /* 0x00008a00003b7ab9 */ /* 0x000fc60000000800 */
[----:B------:R-:W-:-:S04]  /*61a00*/  @P1 LOP3.LUT R20, R20, 0x80000000, RZ, 0xfc, !PT ;  /* 0x8000000014141812 */ /* 0x000fc800078efcff */
[----:B------:R-:W-:-:S04]  /*61a10*/  LOP3.LUT R20, R20, 0xbfffffff, RZ, 0xc0, !PT ;  /* 0xbfffffff14147812 */ /* 0x000fc800078ec0ff */
[----:B------:R-:W-:Y:S02]  /*61a20*/  @P0 LOP3.LUT R20, R20, 0x40000000, RZ, 0xfc, !PT ;  /* 0x4000000014140812 */ /* 0x000fe400078efcff */
[----:B------:R-:W-:Y:S01]  /*61a30*/  ISETP.GE.AND P0, PT, R44, UR57, PT ;  /* 0x000000392c007c0c */ /* 0x000fe2000bf06270 */
[----:B-1----:R-:W-:Y:S01]  /*61a40*/  VIADD R58, R152, 0x5f ;  /* 0x0000005f983a7836 */ /* 0x002fe20000000000 */
[----:B------:R-:W-:Y:S01]  /*61a50*/  @P3 LOP3.LUT R21, R21, 0x2, RZ, 0xfc, !PT ;  /* 0x0000000215153812 */ /* 0x000fe200078efcff */
[----:B------:R1:W-:Y:S01]  /*61a60*/  STL [R1+0x1170], R60 ;  /* 0x0011703c01007387 */ /* 0x0003e20000100800 */
[----:B------:R-:W-:Y:S01]  /*61a70*/  ISETP.LT.AND P3, PT, R158, UR56, !P0 ;  /* 0x000000389e007c0c */ /* 0x000fe2000c761270 */
[----:B------:R-:W-:Y:S01]  /*61a80*/  ULDC UR56, c[0x0][0x22c] ;  /* 0x00008b0000387ab9 */ /* 0x000fe20000000800 */
[----:B------:R-:W-:Y:S01]  /*61a90*/  LOP3.LUT R21, R21, 0xfffffffe, RZ, 0xc0, !PT ;  /* 0xfffffffe15157812 */ /* 0x000fe200078ec0ff */
[----:B------:R-:W-:Y:S01]  /*61aa0*/  VIADD R184, R152, 0xa9 ;  /* 0x000000a998b87836 */ /* 0x000fe20000000000 */
[----:B------:R-:W-:Y:S01]  /*61ab0*/  LOP3.LUT R20, R20, 0xdfffffff, RZ, 0xc0, !PT ;  /* 0xdfffffff14147812 */ /* 0x000fe200078ec0ff */
[----:B------:R-:W-:Y:S01]  /*61ac0*/  VIADD R183, R152, 0xaa ;  /* 0x000000aa98b77836 */ /* 0x000fe20000000000 */
[----:B------:R-:W-:Y:S01]  /*61ad0*/  @P2 LOP3.LUT R21, R21, 0x1, RZ, 0xfc, !PT ;  /* 0x0000000115152812 */ /* 0x000fe200078efcff */
[----:B------:R-:W-:Y:S01]  /*61ae0*/  ULDC UR57, c[0x0][0x22c] ;  /* 0x00008b0000397ab9 */ /* 0x000fe20000000800 */
[----:B------:R-:W-:Y:S01]  /*61af0*/  BAR.SYNC.DEFER_BLOCKING 0x0 ;  /* 0x0000000000007b1d */ /* 0x000fe20000010000 */
[----:B------:R-:W-:-:S04]  /*61b00*/  ISETP.LT.AND P2, PT, R157, UR21, !P0 ;  /* 0x000000159d007c0c */ /* 0x000fc8000c741270 */
[----:B------:R-:W-:Y:S01]  /*61b10*/  @P3 LOP3.LUT R20, R20, 0x20000000, RZ, 0xfc, !PT ;  /* 0x2000000014143812 */ /* 0x000fe200078efcff */
[----:B------:R-:W-:Y:S01]  /*61b20*/  ULDC UR21, c[0x0][0x228] ;  /* 0x00008a0000157ab9 */ /* 0x000fe20000000800 */
[----:B------:R-:W-:Y:S01]  /*61b30*/  ISETP.LT.AND P1, PT, R156, UR22, !P0 ;  /* 0x000000169c007c0c */ /* 0x000fe2000c721270 */
[----:B------:R-:W-:Y:S01]  /*61b40*/  ULDC UR22, c[0x0][0x228] ;  /* 0x00008a0000167ab9 */ /* 0x000fe20000000800 */
[----:B------:R-:W-:Y:S02]  /*61b50*/  LOP3.LUT R20, R20, 0xefffffff, RZ, 0xc0, !PT ;  /* 0xefffffff14147812 */ /* 0x000fe400078ec0ff */
[----:B------:R-:W-:Y:S01]  /*61b60*/  ISETP.LT.AND P0, PT, R153, UR23, !P0 ;  /* 0x0000001799007c0c */ /* 0x000fe2000c701270 */
[----:B------:R-:W-:Y:S02]  /*61b70*/  ULDC UR23, c[0x0][0x228] ;  /* 0x00008a0000177ab9 */ /* 0x000fe40000000800 */
[----:B------:R-:W-:-:S04]  /*61b80*/  @P2 LOP3.LUT R20, R20, 0x10000000, RZ, 0xfc, !PT ;  /* 0x1000000014142812 */ /* 0x000fc800078efcff */
        /* <DEDUP_REMOVED lines=23> */
[----:B------:R-:W-:Y:S01]  /*61d00*/  ISETP.LT.AND P3, PT, R158, UR54, !P0 ;  /* 0x000000369e007c0c */ /* 0x000fe2000c761270 */
[----:B------:R-:W-:Y:S01]  /*61d10*/  ULDC UR54, c[0x0][0x22c] ;  /* 0x00008b0000367ab9 */ /* 0x000fe20000000800 */
        /* <DEDUP_REMOVED lines=20> */
[----:B------:R-:W-:-:S07]  /*61e60*/  ISETP.LT.AND P1, PT, R156, UR49, !P0 ;  /* 0x000000319c007c0c */ /* 0x000fce000c721270 */
        /* <DEDUP_REMOVED lines=10> */
[----:B------:R-:W-:-:S03]  /*61f10*/  ULDC.64 UR52, c[0x0][0x228] ;  /* 0x00008a0000347ab9 */ /* 0x000fc60000000a00 */
[----:B------:R-:W-:Y:S02]  /*61f20*/  ISETP.LT.AND P3, PT, R158, UR10, !P0 ;  /* 0x0000000a9e007c0c */ /* 0x000fe4000c761270 */
[----:B------:R-:W-:Y:S01]  /*61f30*/  ISETP.LT.AND P2, PT, R157, UR11, !P0 ;  /* 0x0000000b9d007c0c */ /* 0x000fe2000c741270 */
[----:B------:R-:W-:Y:S01]  /*61f40*/  ULDC.64 UR10, c[0x0][0x228] ;  /* 0x00008a00000a7ab9 */ /* 0x000fe20000000a00 */
        /* <DEDUP_REMOVED lines=16> */
[----:B------:R-:W-:Y:S02]  /*62050*/  ISETP.LT.AND P2, PT, R157, UR12, !P0 ;  /* 0x0000000c9d007c0c */ /* 0x000fe4000c741270 */
[----:B------:R-:W-:Y:S02]  /*62060*/  LOP3.LUT R20, R20, 0xfffffdff, RZ, 0xc0, !PT ;  /* 0xfffffdff14147812 */ /* 0x000fe400078ec0ff */
[----:B------:R-:W-:Y:S01]  /*62070*/  ISETP.LT.AND P1, PT, R156, UR13, !P0 ;  /* 0x0000000d9c007c0c */ /* 0x000fe2000c721270 */
[----:B------:R-:W-:-:S06]  /*62080*/  ULDC.64 UR12, c[0x0][0x228] ;  /* 0x00008a00000c7ab9 */ /* 0x000fcc0000000a00 */
        /* <DEDUP_REMOVED lines=16> */
[----:B------:R-:W-:-:S06]  /*62190*/  ULDC UR14, c[0x0][0x228] ;  /* 0x00008a00000e7ab9 */ /* 0x000fcc0000000800 */
[----:B------:R-:W-:-:S04]  /*621a0*/  @P3 LOP3.LUT R20, R20, 0x20, RZ, 0xfc, !PT ;  /* 0x0000002014143812 */ /* 0x000fc800078efcff */
[----:B------:R-:W-:-:S04]  /*621b0*/  LOP3.LUT R20, R20, 0xffffffef, RZ, 0xc0, !PT ;  /* 0xffffffef14147812 */ /* 0x000fc800078ec0ff */
[----:B------:R-:W-:Y:S02]  /*621c0*/  @P2 LOP3.LUT R20, R20, 0x10, RZ, 0xfc, !PT ;  /* 0x0000001014142812 */ /* 0x000fe400078efcff */
[----:B------:R-:W-:Y:S01]  /*621d0*/  ISETP.LT.AND P0, PT, R153, UR31, !P0 ;  /* 0x0000001f99007c0c */ /* 0x000fe2000c701270 */
[----:B------:R-:W-:Y:S01]  /*621e0*/  ULDC.64 UR30, c[0x0][0x228] ;  /* 0x00008a00001e7ab9 */ /* 0x000fe20000000a00 */
[----:B------:R-:W-:-:S04]  /*621f0*/  LOP3.LUT R20, R20, 0xfffffff7, RZ, 0xc0, !PT ;  /* 0xfffffff714147812 */ /* 0x000fc800078ec0ff */
        /* <DEDUP_REMOVED lines=10> */
[----:B------:R-:W-:-:S07]  /*622a0*/  ISETP.LT.AND P0, PT, R153, UR47, !P0 ;  /* 0x0000002f99007c0c */ /* 0x000fce000c701270 */
[----:B------:R-:W-:-:S04]  /*622b0*/  @P1 LOP3.LUT R19, R19, 0x80000000, RZ, 0xfc, !PT ;  /* 0x8000000013131812 */ /* 0x000fc800078efcff */
[----:B------:R-:W-:Y:S02]  /*622c0*/  LOP3.LUT R19, R19, 0xbfffffff, RZ, 0xc0, !PT ;  /* 0xbfffffff13137812 */ /* 0x000fe400078ec0ff */
[----:B------:R-:W-:Y:S02]  /*622d0*/  LOP3.LUT R20, R20, 0xfffffffd, RZ, 0xc0, !PT ;  /* 0xfffffffd14147812 */ /* 0x000fe400078ec0ff */
[----:B------:R-:W-:Y:S02]  /*622e0*/  @P0 LOP3.LUT R19, R19, 0x40000000, RZ, 0xfc, !PT ;  /* 0x4000000013130812 */ /* 0x000fe400078efcff */
[----:B------:R-:W-:Y:S02]  /*622f0*/  ISETP.GE.AND P0, PT, R52, UR31, PT ;  /* 0x0000001f34007c0c */ /* 0x000fe4000bf06270 */
[----:B------:R-:W-:Y:S02]  /*62300*/  @P3 LOP3.LUT R20, R20, 0x2, RZ, 0xfc, !PT ;  /* 0x0000000214143812 */ /* 0x000fe400078efcff */
[----:B------:R-:W-:Y:S01]  /*62310*/  ISETP.LT.AND P3, PT, R158, UR30, !P0 ;  /* 0x0000001e9e007c0c */ /* 0x000fe2000c761270 */
[----:B------:R-:W-:Y:S01]  /*62320*/  ULDC.64 UR30, c[0x0][0x228] ;  /* 0x00008a00001e7ab9 */ /* 0x000fe20000000a00 */
[----:B------:R-:W-:-:S02]  /*62330*/  LOP3.LUT R20, R20, 0xfffffffe, RZ, 0xc0, !PT ;  /* 0xfffffffe14147812 */ /* 0x000fc400078ec0ff */
[----:B------:R-:W-:Y:S02]  /*62340*/  LOP3.LUT R19, R19, 0xdfffffff, RZ, 0xc0, !PT ;  /* 0xdfffffff13137812 */ /* 0x000fe400078ec0ff */
[----:B------:R-:W-:Y:S02]  /*62350*/  @P2 LOP3.LUT R20, R20, 0x1, RZ, 0xfc, !PT ;  /* 0x0000000114142812 */ /* 0x000fe400078efcff */
[----:B------:R-:W-:Y:S01]  /*62360*/  ISETP.LT.AND P2, PT, R157, UR42, !P0 ;  /* 0x0000002a9d007c0c */ /* 0x000fe2000c741270 */
[----:B------:R-:W-:Y:S01]  /*62370*/  ULDC UR42, c[0x0][0x228] ;  /* 0x00008a00002a7ab9 */ /* 0x000fe20000000800 */
[----:B------:R-:W-:Y:S01]  /*62380*/  ISETP.LT.AND P1, PT, R156, UR43, !P0 ;  /* 0x0000002b9c007c0c */ /* 0x000fe2000c721270 */
[----:B------:R-:W-:Y:S02]  /*62390*/  ULDC UR43, c[0x0][0x228] ;  /* 0x00008a00002b7ab9 */ /* 0x000fe40000000800 */
        /* <DEDUP_REMOVED lines=20> */
[----:B------:R-:W-:Y:S02]  /*624e0*/  ISETP.LT.AND P0, PT, R153, UR41, !P0 ;  /* 0x0000002999007c0c */ /* 0x000fe4000c701270 */
        /* <DEDUP_REMOVED lines=97> */
[----:B------:R-:W-:Y:S01]  /*62b00*/  ULDC UR26, c[0x0][0x228] ;  /* 0x00008a00001a7ab9 */ /* 0x000fe20000000800 */
[----:B------:R-:W-:Y:S01]  /*62b10*/  IADD3 R61, R60, UR50, RZ ;  /* 0x000000323c3d7c10 */ /* 0x000fe2000fffe0ff */
[----:B-1----:R-:W-:-:S04]  /*62b20*/  VIADD R60, R152, 0x5d ;  /* 0x0000005d983c7836 */ /* 0x002fc80000000000 */
[----:B------:R-:W-:-:S04]  /*62b30*/  @P1 LOP3.LUT R18, R18, 0x80000000, RZ, 0xfc, !PT ;  /* 0x8000000012121812 */ /* 0x000fc800078efcff */
[----:B------:R-:W-:Y:S02]  /*62b40*/  LOP3.LUT R18, R18, 0xbfffffff, RZ, 0xc0, !PT ;  /* 0xbfffffff12127812 */ /* 0x000fe400078ec0ff */
[----:B------:R-:W-:Y:S02]  /*62b50*/  LOP3.LUT R19, R19, 0xfffffffd, RZ, 0xc0, !PT ;  /* 0xfffffffd13137812 */ /* 0x000fe400078ec0ff */
[----:B------:R-:W-:Y:S02]  /*62b60*/  @P0 LOP3.LUT R18, R18, 0x40000000, RZ, 0xfc, !PT ;  /* 0x4000000012120812 */ /* 0x000fe400078efcff */
[----:B------:R-:W-:Y:S02]  /*62b70*/  ISETP.GE.AND P0, PT, R60, UR17, PT ;  /* 0x000000113c007c0c */ /* 0x000fe4000bf06270 */
[----:B------:R-:W-:Y:S02]  /*62b80*/  @P3 LOP3.LUT R19, R19, 0x2, RZ, 0xfc, !PT ;  /* 0x0000000213133812 */ /* 0x000fe400078efcff */
[----:B------:R-:W-:Y:S01]  /*62b90*/  ISETP.LT.AND P3, PT, R158, UR16, !P0 ;  /* 0x000000109e007c0c */ /* 0x000fe2000c761270 */
[----:B------:R1:W-:Y:S01]  /*62ba0*/  STL [R1+0x1174], R61 ;  /* 0x0011743d01007387 */ /* 0x0003e20000100800 */
[----:B------:R-:W-:Y:S01]  /*62bb0*/  LOP3.LUT R19, R19, 0xfffffffe, RZ, 0xc0, !PT ;  /* 0xfffffffe13137812 */ /* 0x000fe200078ec0ff */
[----:B------:R-:W-:Y:S01]  /*62bc0*/  VIADD R63, R61, UR50 ;  /* 0x000000323d3f7c36 */ /* 0x000fe20008000000 */
[----:B------:R-:W-:Y:S01]  /*62bd0*/  LOP3.LUT R18, R18, 0xdfffffff, RZ, 0xc0, !PT ;  /* 0xdfffffff12127812 */ /* 0x000fe200078ec0ff */
[----:B------:R-:W-:Y:S01]  /*62be0*/  ULDC.64 UR16, c[0x0][0x228] ;  /* 0x00008a0000107ab9 */ /* 0x000fe20000000a00 */
[----:B------:R-:W-:-:S02]  /*62bf0*/  @P2 LOP3.LUT R19, R19, 0x1, RZ, 0xfc, !PT ;  /* 0x0000000113132812 */ /* 0x000fc400078efcff */
[----:B------:R-:W-:Y:S02]  /*62c00*/  ISETP.LT.AND P2, PT, R157, UR27, !P0 ;  /* 0x0000001b9d007c0c */ /* 0x000fe4000c741270 */
[----:B------:R-:W-:Y:S01]  /*62c10*/  ISETP.LT.AND P1, PT, R156, UR28, !P0 ;  /* 0x0000001c9c007c0c */ /* 0x000fe2000c721270 */
[----:B-1----:R-:W-:Y:S02]  /*62c20*/  VIADD R61, R152, 0x5c ;  /* 0x0000005c983d7836 */ /* 0x002fe40000000000 */
[----:B------:R-:W-:Y:S01]  /*62c30*/  @P3 LOP3.LUT R18, R18, 0x20000000, RZ, 0xfc, !PT ;  /* 0x2000000012123812 */ /* 0x000fe200078efcff */
[----:B------:R1:W-:Y:S01]  /*62c40*/  STL [R1+0x1178], R63 ;  /* 0x0011783f01007387 */ /* 0x0003e20000100800 */
[----:B------:R-:W-:Y:S01]  /*62c50*/  VIADD R64, R63, UR50 ;  /* 0x000000323f407c36 */ /* 0x000fe20008000000 */
[----:B------:R-:W-:Y:S01]  /*62c60*/  ULDC UR27, c[0x0][0x228] ;  /* 0x00008a00001b7ab9 */ /* 0x000fe20000000800 */
[----:B------:R-:W-:Y:S01]  /*62c70*/  LOP3.LUT R18, R18, 0xefffffff, RZ, 0xc0, !PT ;  /* 0xefffffff12127812 */ /* 0x000fe200078ec0ff */
[----:B------:R-:W-:-:S03]  /*62c80*/  ULDC UR28, c[0x0][0x228] ;  /* 0x00008a00001c7ab9 */ /* 0x000fc60000000800 */
        /* <DEDUP_REMOVED lines=10> */
[----:B------:R-:W-:-:S04]  /*62d30*/  ISETP.GE.AND P0, PT, R61, UR17, PT ;  /* 0x000000113d007c0c */ /* 0x000fc8000bf06270 */
[----:B------:R-:W-:Y:S01]  /*62d40*/  ISETP.LT.AND P3, PT, R158, UR16, !P0 ;  /* 0x000000109e007c0c */ /* 0x000fe2000c761270 */
[----:B------:R-:W-:Y:S01]  /*62d50*/  ULDC.64 UR16, c[0x0][0x228] ;  /* 0x00008a0000107ab9 */ /* 0x000fe20000000a00 */
        /* <DEDUP_REMOVED lines=20> */
[----:B------:R-:W-:Y:S02]  /*62ea0*/  ISETP.GE.AND P0, PT, R62, UR17, PT ;  /* 0x000000113e007c0c */ /* 0x000fe4000bf06270 */
[----:B-1----:R-:W-:Y:S01]  /*62eb0*/  IADD3 R67, R152, 0x56, RZ ;  /* 0x0000005698437810 */ /* 0x002fe20007ffe0ff */
[----:B------:R1:W-:Y:S01]  /*62ec0*/  STL [R1+0x1188], R69 ;  /* 0x0011884501007387 */ /* 0x0003e20000100800 */
[----:B------:R-:W-:Y:S01]  /*62ed0*/  ISETP.LT.AND P3, PT, R158, UR16, !P0 ;  /* 0x000000109e007c0c */ /* 0x000fe2000c761270 */
[----:B------:R-:W-:Y:S01]  /*62ee0*/  VIADD R70, R69, UR50 ;  /* 0x0000003245467c36 */ /* 0x000fe20008000000 */
[----:B------:R-:W-:Y:S01]  /*62ef0*/  ISETP.LT.AND P2, PT, R157, UR8, !P0 ;  /* 0x000000089d007c0c */ /* 0x000fe2000c741270 */
[----:B------:R-:W-:Y:S01]  /*62f00*/  ULDC UR17, c[0x0][0x228] ;  /* 0x00008a0000117ab9 */ /* 0x000fe20000000800 */
[----:B------:R-:W-:Y:S01]  /*62f10*/  LOP3.LUT R18, R18, 0xffdfffff, RZ, 0xc0, !PT ;  /* 0xffdfffff12127812 */ /* 0x000fe200078ec0ff */
[----:B------:R-:W-:Y:S01]  /*62f20*/  ULDC UR16, c[0x0][0x228] ;  /* 0x00008a0000107ab9 */ /* 0x000fe20000000800 */
[----:B------:R-:W-:Y:S01]  /*62f30*/  ISETP.LT.AND P1, PT, R156, UR10, !P0 ;  /* 0x0000000a9c007c0c */ /* 0x000fe2000c721270 */
[----:B-1----:R-:W-:Y:S01]  /*62f40*/  VIADD R69, R152, 0x54 ;  /* 0x0000005498457836 */ /* 0x002fe20000000000 */
[----:B------:R1:W-:Y:S01]  /*62f50*/  STL [R1+0x118c], R70 ;  /* 0x00118c4601007387 */ /* 0x0003e20000100800 */
[----:B------:R-:W-:Y:S01]  /*62f60*/  IADD3 R72, R70, UR50, RZ ;  /* 0x0000003246487c10 */ /* 0x000fe2000fffe0ff */
[----:B------:R-:W-:-:S03]  /*62f70*/  ULDC UR8, c[0x0][0x22c] ;  /* 0x00008b0000087ab9 */ /* 0x000fc60000000800 */
        /* <DEDUP_REMOVED lines=35> */
[----:B------:R-:W-:Y:S02]  /*631b0*/  ISETP.LT.AND P2, PT, R157, UR45, !P0 ;  /* 0x0000002d9d007c0c */ /* 0x000fe4000c741270 */
        /* <DEDUP_REMOVED lines=17> */
[----:B------:R-:W-:Y:S02]  /*632d0*/  ISETP.LT.AND P2, PT, R157, UR42, !P0 ;  /* 0x0000002a9d007c0c */ /* 0x000fe4000c741270 */
[----:B-1----:R-:W-:Y:S01]  /*632e0*/  IADD3 R75, R152, 0x4e, RZ ;  /* 0x0000004e984b7810 */ /* 0x002fe20007ffe0ff */
[----:B------:R1:W-:Y:S01]  /*632f0*/  STL [R1+0x119c], R76 ;  /* 0x00119c4c01007387 */ /* 0x0003e20000100800 */
[----:B------:R-:W-:Y:S01]  /*63300*/  LOP3.LUT R18, R18, 0xfffffdff, RZ, 0xc0, !PT ;  /* 0xfffffdff12127812 */ /* 0x000fe200078ec0ff */
[----:B------:R-:W-:Y:S01]  /*63310*/  VIADD R78, R76, UR50 ;  /* 0x000000324c4e7c36 */ /* 0x000fe20008000000 */
[----:B------:R-:W-:Y:S01]  /*63320*/  ISETP.LT.AND P1, PT, R156, UR40, !P0 ;  /* 0x000000289c007c0c */ /* 0x000fe2000c721270 */
[----:B------:R-:W-:Y:S01]  /*63330*/  ULDC UR40, c[0x0][0x22c] ;  /* 0x00008b0000287ab9 */ /* 0x000fe20000000800 */
[----:B------:R-:W-:-:S03]  /*63340*/  ULDC UR42, c[0x0][0x22c] ;  /* 0x00008b00002a7ab9 */ /* 0x000fc60000000800 */
        /* <DEDUP_REMOVED lines=16> */
[----:B------:R-:W-:Y:S01]  /*63450*/  ULDC UR37, c[0x0][0x228] ;  /* 0x00008a0000257ab9 */ /* 0x000fe20000000800 */
[----:B------:R-:W-:Y:S01]  /*63460*/  VIADD R79, R78, UR50 ;  /* 0x000000324e4f7c36 */ /* 0x000fe20008000000 */
[----:B------:R-:W-:-:S04]  /*63470*/  ULDC UR38, c[0x0][0x22c] ;  /* 0x00008b0000267ab9 */ /* 0x000fc80000000800 */
        /* <DEDUP_REMOVED lines=15> */
[----:B-1----:R-:W-:Y:S01]  /*63570*/  VIADD R78, R152, 0x4b ;  /* 0x0000004b984e7836 */ /* 0x002fe20000000000 */
[----:B------:R-:W-:Y:S01]  /*63580*/  ISETP.LT.AND P0, PT, R153, UR30, !P0 ;  /* 0x0000001e99007c0c */ /* 0x000fe2000c701270 */
[----:B------:R-:W-:Y:S01]  /*63590*/  ULDC UR30, c[0x0][0x228] ;  /* 0x00008a00001e7ab9 */ /* 0x000fe20000000800 */
[----:B------:R-:W-:Y:S01]  /*635a0*/  LOP3.LUT R18, R18, 0xfffffffd, RZ, 0xc0, !PT ;  /* 0xfffffffd12127812 */ /* 0x000fe200078ec0ff */
[----:B------:R1:W-:Y:S01]  /*635b0*/  STL [R1+0x11a4], R79 ;  /* 0x0011a44f01007387 */ /* 0x0003e20000100800 */
[----:B------:R-:W-:Y:S01]  /*635c0*/  VIADD R81, R79, UR50 ;  /* 0x000000324f517c36 */ /* 0x000fe20008000000 */
[----:B------:R-:W-:-:S02]  /*635d0*/  ULDC UR34, c[0x0][0x22c] ;  /* 0x00008b0000227ab9 */ /* 0x000fc40000000800 */
[----:B------:R-:W-:-:S04]  /*635e0*/  @P1 LOP3.LUT R17, R17, 0x80000000, RZ, 0xfc, !PT ;  /* 0x8000000011111812 */ /* 0x000fc800078efcff */
[----:B------:R-:W-:-:S04]  /*635f0*/  LOP3.LUT R17, R17, 0xbfffffff, RZ, 0xc0, !PT ;  /* 0xbfffffff11117812 */ /* 0x000fc800078ec0ff */
[----:B------:R-:W-:Y:S02]  /*63600*/  @P0 LOP3.LUT R17, R17, 0x40000000, RZ, 0xfc, !PT ;  /* 0x4000000011110812 */ /* 0x000fe400078efcff */
[----:B------:R-:W-:Y:S02]  /*63610*/  ISETP.GE.AND P0, PT, R68, UR11, PT ;  /* 0x0000000b44007c0c */ /* 0x000fe4000bf06270 */
[----:B------:R-:W-:Y:S02]  /*63620*/  @P3 LOP3.LUT R18, R18, 0x2, RZ, 0xfc, !PT ;  /* 0x0000000212123812 */ /* 0x000fe400078efcff */
[----:B------:R-:W-:Y:S01]  /*63630*/  ISETP.LT.AND P3, PT, R158, UR10, !P0 ;  /* 0x0000000a9e007c0c */ /* 0x000fe2000c761270 */
[----:B------:R-:W-:Y:S01]  /*63640*/  ULDC.64 UR10, c[0x0][0x228] ;  /* 0x00008a00000a7ab9 */ /* 0x000fe20000000a00 */
[----:B------:R-:W-:Y:S02]  /*63650*/  LOP3.LUT R18, R18, 0xfffffffe, RZ, 0xc0, !PT ;  /* 0xfffffffe12127812 */ /* 0x000fe400078ec0ff */
[----:B------:R-:W-:-:S02]  /*63660*/  LOP3.LUT R17, R17, 0xdfffffff, RZ, 0xc0, !PT ;  /* 0xdfffffff11117812 */ /* 0x000fc400078ec0ff */
        /* <DEDUP_REMOVED lines=37> */
[----:B------:R-:W-:Y:S01]  /*638c0*/  ULDC UR24, c[0x0][0x228] ;  /* 0x00008a0000187ab9 */ /* 0x000fe20000000800 */
        /* <DEDUP_REMOVED lines=18> */
[----:B------:R1:W-:Y:S06]  /*639f0*/  STL [R1+0x11a8], R81 ;  /* 0x0011a85101007387 */ /* 0x0003ec0000100800 */
        /* <DEDUP_REMOVED lines=66> */
[----:B------:R-:W-:Y:S02]  /*63e20*/  ISETP.LT.AND P2, PT, R157, UR35, !P0 ;  /* 0x000000239d007c0c */ /* 0x000fe4000c741270 */
        /* <DEDUP_REMOVED lines=12> */
[----:B------:R-:W-:Y:S02]  /*63ef0*/  ISETP.LT.AND P2, PT, R157, UR33, !P0 ;  /* 0x000000219d007c0c */ /* 0x000fe4000c741270 */
        /* <DEDUP_REMOVED lines=76> */
[----:B------:R-:W-:Y:S02]  /*643c0*/  @P1 LOP3.LUT R16, R16, 0x800, RZ, 0xfc, !PT ;  /* 0x0000080010101812 */ /* 0x000fe400078efcff */
[----:B------:R-:W-:Y:S01]  /*643d0*/  IADD3 R82, R81, UR50, RZ ;  /* 0x0000003251527c10 */ /* 0x000fe2000fffe0ff */
[----:B-1----:R-:W-:Y:S01]  /*643e0*/  VIADD R81, R152, 0x48 ;  /* 0x0000004898517836 */ /* 0x002fe20000000000 */
[----:B------:R-:W-:-:S04]  /*643f0*/  LOP3.LUT R16, R16, 0xfffffbff, RZ, 0xc0, !PT ;  /* 0xfffffbff10107812 */ /* 0x000fc800078ec0ff */
[----:B------:R-:W-:Y:S02]  /*64400*/  @P0 LOP3.LUT R16, R16, 0x400, RZ, 0xfc, !PT ;  /* 0x0000040010100812 */ /* 0x000fe400078efcff */
[----:B------:R-:W-:-:S04]  /*64410*/  ISETP.GE.AND P0, PT, R81, UR11, PT ;  /* 0x0000000b51007c0c */ /* 0x000fc8000bf06270 */
[----:B------:R-:W-:Y:S01]  /*64420*/  ISETP.LT.AND P3, PT, R158, UR10, !P0 ;  /* 0x0000000a9e007c0c */ /* 0x000fe2000c761270 */
[----:B------:R1:W-:Y:S01]  /*64430*/  STL [R1+0x11ac], R82 ;  /* 0x0011ac5201007387 */ /* 0x0003e20000100800 */
[----:B------:R-:W-:Y:S01]  /*64440*/  ISETP.LT.AND P2, PT, R157, UR12, !P0 ;  /* 0x0000000c9d007c0c */ /* 0x000fe2000c741270 */
[----:B------:R-:W-:Y:S01]  /*64450*/  VIADD R84, R82, UR50 ;  /* 0x0000003252547c36 */ /* 0x000fe20008000000 */
[----:B------:R-:W-:Y:S01]  /*64460*/  LOP3.LUT R16, R16, 0xfffffdff, RZ, 0xc0, !PT ;  /* 0xfffffdff10107812 */ /* 0x000fe200078ec0ff */
[----:B------:R-:W-:Y:S01]  /*64470*/  ULDC.64 UR10, c[0x0][0x228] ;  /* 0x00008a00000a7ab9 */ /* 0x000fe20000000a00 */
[----:B------:R-:W-:Y:S01]  /*64480*/  ISETP.LT.AND P1, PT, R156, UR27, !P0 ;  /* 0x0000001b9c007c0c */ /* 0x000fe2000c721270 */
[----:B------:R-:W-:-:S06]  /*64490*/  ULDC UR12, c[0x0][0x228] ;  /* 0x00008a00000c7ab9 */ /* 0x000fcc0000000800 */
[----:B------:R-:W-:-:S04]  /*644a0*/  @P3 LOP3.LUT R16, R16, 0x200, RZ, 0xfc, !PT ;  /* 0x0000020010103812 */ /* 0x000fc800078efcff */
        /* <DEDUP_REMOVED lines=31> */
[----:B-1----:R-:W-:Y:S01]  /*646a0*/  VIADD R85, R152, 0x44 ;  /* 0x0000004498557836 */ /* 0x002fe20000000000 */
[----:B------:R-:W-:Y:S01]  /*646b0*/  ISETP.LT.AND P3, PT, R158, UR10, !P0 ;  /* 0x0000000a9e007c0c */ /* 0x000fe2000c761270 */
[----:B------:R-:W-:Y:S01]  /*646c0*/  ULDC.64 UR10, c[0x0][0x228] ;  /* 0x00008a00000a7ab9 */ /* 0x000fe20000000a00 */
[----:B------:R-:W-:Y:S01]  /*646d0*/  ISETP.LT.AND P2, PT, R157, UR18, !P0 ;  /* 0x000000129d007c0c */ /* 0x000fe2000c741270 */
[----:B------:R1:W-:Y:S01]  /*646e0*/  STL [R1+0x11b8], R87 ;  /* 0x0011b85701007387 */ /* 0x0003e20000100800 */
[----:B------:R-:W-:Y:S01]  /*646f0*/  ISETP.LT.AND P0, PT, R153, UR19, !P0 ;  /* 0x0000001399007c0c */ /* 0x000fe2000c701270 */
[----:B------:R-:W-:Y:S01]  /*64700*/  VIADD R88, R87, UR50 ;  /* 0x0000003257587c36 */ /* 0x000fe20008000000 */
[----:B------:R-:W-:Y:S01]  /*64710*/  LOP3.LUT R16, R16, 0xfffffffd, RZ, 0xc0, !PT ;  /* 0xfffffffd10107812 */ /* 0x000fe200078ec0ff */
[----:B------:R-:W-:Y:S01]  /*64720*/  ULDC UR19, c[0x0][0x228] ;  /* 0x00008a0000137ab9 */ /* 0x000fe20000000800 */
[----:B------:R-:W-:Y:S01]  /*64730*/  ULDC UR18, c[0x0][0x228] ;  /* 0x00008a0000127ab9 */ /* 0x000fe20000000800 */
        /* <DEDUP_REMOVED lines=12> */
[----:B-1----:R-:W-:Y:S01]  /*64800*/  VIADD R87, R152, 0x42 ;  /* 0x0000004298577836 */ /* 0x002fe20000000000 */
[----:B------:R-:W-:Y:S01]  /*64810*/  ISETP.LT.AND P1, PT, R156, UR20, !P0 ;  /* 0x000000149c007c0c */ /* 0x000fe2000c721270 */
[----:B------:R1:W-:Y:S02]  /*64820*/  STL [R1+0x11c0], R88 ;  /* 0x0011c05801007387 */ /* 0x0003e40000100800 */
[----:B------:R-:W-:Y:S01]  /*64830*/  @P3 LOP3.LUT R15, R15, 0x20000000, RZ, 0xfc, !PT ;  /* 0x200000000f0f3812 */ /* 0x000fe200078efcff */
[----:B------:R-:W-:Y:S01]  /*64840*/  VIADD R90, R88, UR50 ;  /* 0x00000032585a7c36 */ /* 0x000fe20008000000 */
[----:B------:R-:W-:Y:S01]  /*64850*/  ULDC UR15, c[0x0][0x228] ;  /* 0x00008a00000f7ab9 */ /* 0x000fe20000000800 */
        /* <DEDUP_REMOVED lines=14> */
[----:B------:R-:W-:Y:S02]  /*64940*/  ISETP.LT.AND P1, PT, R156, UR22, !P0 ;  /* 0x000000169c007c0c */ /* 0x000fe4000c721270 */
[----:B-1----:R-:W-:Y:S01]  /*64950*/  IADD3 R88, R152, 0x41, RZ ;  /* 0x0000004198587810 */ /* 0x002fe20007ffe0ff */
[----:B------:R1:W-:Y:S04]  /*64960*/  STL [R1+0x11c4], R90 ;  /* 0x0011c45a01007387 */ /* 0x0003e80000100800 */
[----:B------:R-:W-:Y:S01]  /*64970*/  @P3 LOP3.LUT R15, R15, 0x2000000, RZ, 0xfc, !PT ;  /* 0x020000000f0f3812 */ /* 0x000fe200078efcff */
[----:B------:R-:W-:Y:S01]  /*64980*/  VIADD R91, R90, UR50 ;  /* 0x000000325a5b7c36 */ /* 0x000fe20008000000 */
[----:B------:R-:W-:-:S02]  /*64990*/  ULDC UR22, c[0x0][0x228] ;  /* 0x00008a0000167ab9 */ /* 0x000fc40000000800 */
        /* <DEDUP_REMOVED lines=106> */
[----:B------:R-:W-:-:S04]  /*65040*/  ULDC UR12, c[0x0][0x228] ;  /* 0x00008a00000c7ab9 */ /* 0x000fc80000000800 */
[----:B------:R-:W-:Y:S01]  /*65050*/  @P1 LOP3.LUT R14, R14, 0x80000000, RZ, 0xfc, !PT ;  /* 0x800000000e0e1812 */ /* 0x000fe200078efcff */
[----:B-1----:R-:W-:Y:S01]  /*65060*/  VIADD R93, R152, 0x3c ;  /* 0x0000003c985d7836 */ /* 0x002fe20000000000 */
[----:B------:R1:W-:Y:S01]  /*65070*/  STL [R1+0x11d0], R94 ;  /* 0x0011d05e01007387 */ /* 0x0003e20000100800 */
[----:B------:R-:W-:Y:S01]  /*65080*/  VIADD R96, R94, UR50 ;  /* 0x000000325e607c36 */ /* 0x000fe20008000000 */
[----:B------:R-:W-:Y:S01]  /*65090*/  LOP3.LUT R14, R14, 0xbfffffff, RZ, 0xc0, !PT ;  /* 0xbfffffff0e0e7812 */ /* 0x000fe200078ec0ff */
[----:B------:R-:W-:-:S03]  /*650a0*/  ULDC UR22, c[0x0][0x22c] ;  /* 0x00008b0000167ab9 */ /* 0x000fc60000000800 */
        /* <DEDUP_REMOVED lines=11> */
[----:B------:R-:W-:Y:S02]  /*65160*/  ULDC UR19, c[0x0][0x228] ;  /* 0x00008a0000137ab9 */ /* 0x000fe40000000800 */
[----:B------:R-:W-:Y:S01]  /*65170*/  @P3 LOP3.LUT R14, R14, 0x20000000, RZ, 0xfc, !PT ;  /* 0x200000000e0e3812 */ /* 0x000fe200078efcff */
[----:B------:R1:W-:Y:S01]  /*65180*/  STL [R1+0x11d4], R96 ;  /* 0x0011d46001007387 */ /* 0x0003e20000100800 */
[----:B------:R-:W-:Y:S01]  /*65190*/  VIADD R97, R96, UR50 ;  /* 0x0000003260617c36 */ /* 0x000fe20008000000 */
[----:B------:R-:W-:Y:S01]  /*651a0*/  ULDC UR18, c[0x0][0x22c] ;  /* 0x00008b0000127ab9 */ /* 0x000fe20000000800 */
[----:B------:R-:W-:-:S04]  /*651b0*/  LOP3.LUT R14, R14, 0xefffffff, RZ, 0xc0, !PT ;  /* 0xefffffff0e0e7812 */ /* 0x000fc800078ec0ff */
[----:B------:R-:W-:Y:S02]  /*651c0*/  @P2 LOP3.LUT R14, R14, 0x10000000, RZ, 0xfc, !PT ;  /* 0x100000000e0e2812 */ /* 0x000fe400078efcff */
[----:B------:R-:W-:Y:S02]  /*651d0*/  ISETP.LT.AND P0, PT, R153, UR20, !P0 ;  /* 0x0000001499007c0c */ /* 0x000fe4000c701270 */
[----:B-1----:R-:W-:Y:S01]  /*651e0*/  IADD3 R96, R152, 0x39, RZ ;  /* 0x0000003998607810 */ /* 0x002fe20007ffe0ff */
[----:B------:R1:W-:Y:S01]  /*651f0*/  STL [R1+0x11d8], R97 ;  /* 0x0011d86101007387 */ /* 0x0003e20000100800 */
[----:B------:R-:W-:Y:S01]  /*65200*/  LOP3.LUT R14, R14, 0xf7ffffff, RZ, 0xc0, !PT ;  /* 0xf7ffffff0e0e7812 */ /* 0x000fe200078ec0ff */
[----:B------:R-:W-:Y:S01]  /*65210*/  VIADD R99, R97, UR50 ;  /* 0x0000003261637c36 */ /* 0x000fe20008000000 */
[----:B------:R-:W-:Y:S02]  /*65220*/  ULDC UR20, c[0x0][0x22c] ;  /* 0x00008b0000147ab9 */ /* 0x000fe40000000800 */
        /* <DEDUP_REMOVED lines=63> */
[----:B-1----:R-:W-:-:S06]  /*65620*/  VIADD R99, R152, 0x36 ;  /* 0x0000003698637836 */ /* 0x002fcc0000000000 */
        /* <DEDUP_REMOVED lines=14> */
[----:B------:R1:W-:Y:S01]  /*65710*/  STL [R1+0x11e0], R100 ;  /* 0x0011e06401007387 */ /* 0x0003e20000100800 */
[----:B------:R-:W-:Y:S01]  /*65720*/  LOP3.LUT R14, R14, 0xfffffdff, RZ, 0xc0, !PT ;  /* 0xfffffdff0e0e7812 */ /* 0x000fe200078ec0ff */
[----:B------:R-:W-:Y:S01]  /*65730*/  VIADD R182, R100, UR50 ;  /* 0x0000003264b67c36 */ /* 0x000fe20008000000 */
        /* <DEDUP_REMOVED lines=68> */
[----:B------:R-:W-:Y:S02]  /*65b80*/  LOP3.LUT R13, R13, 0xfdffffff, RZ, 0xc0, !PT ;  /* 0xfdffffff0d0d7812 */ /* 0x000fe400078ec0ff */
[----:B-1----:R-:W-:Y:S02]  /*65b90*/  IADD3 R182, R182, UR50, RZ ;  /* 0x00000032b6b67c10 */ /* 0x002fe4000fffe0ff */
[----:B------:R-:W-:Y:S01]  /*65ba0*/  ISETP.LT.AND P1, PT, R156, UR15, !P0 ;  /* 0x0000000f9c007c0c */ /* 0x000fe2000c721270 */
[----:B------:R-:W-:-:S04]  /*65bb0*/  ULDC UR15, c[0x0][0x228] ;  /* 0x00008a00000f7ab9 */ /* 0x000fc80000000800 */
[----:B------:R-:W-:Y:S01]  /*65bc0*/  @P3 LOP3.LUT R13, R13, 0x2000000, RZ, 0xfc, !PT ;  /* 0x020000000d0d3812 */ /* 0x000fe200078efcff */
[----:B------:R1:W-:Y:S03]  /*65bd0*/  STL [R1+0x11e8], R182 ;  /* 0x0011e8b601007387 */ /* 0x0003e60000100800 */
[----:B------:R-:W-:-:S04]  /*65be0*/  LOP3.LUT R13, R13, 0xfeffffff, RZ, 0xc0, !PT ;  /* 0xfeffffff0d0d7812 */ /* 0x000fc800078ec0ff */
[----:B------:R-:W-:Y:S01]  /*65bf0*/  @P2 LOP3.LUT R13, R13, 0x1000000, RZ, 0xfc, !PT ;  /* 0x010000000d0d2812 */ /* 0x000fe200078efcff */
[----:B-1----:R-:W-:Y:S01]  /*65c00*/  VIADD R182, R182, UR50 ;  /* 0x00000032b6b67c36 */ /* 0x002fe20008000000 */
[----:B------:R-:W-:Y:S01]  /*65c10*/  ISETP.LT.AND P0, PT, R153, UR17, !P0 ;  /* 0x0000001199007c0c */ /* 0x000fe2000c701270 */
[----:B------:R-:W-:Y:S01]  /*65c20*/  ULDC UR17, c[0x0][0x228] ;  /* 0x00008a0000117ab9 */ /* 0x000fe20000000800 */
[----:B------:R-:W-:Y:S02]  /*65c30*/  LOP3.LUT R13, R13, 0xff7fffff, RZ, 0xc0, !PT ;  /* 0xff7fffff0d0d7812 */ /* 0x000fe400078ec0ff */
[----:B------:R1:W-:Y:S02]  /*65c40*/  STL [R1+0x11ec], R182 ;  /* 0x0011ecb601007387 */ /* 0x0003e40000100800 */
[----:B------:R-:W-:Y:S01]  /*65c50*/  @P1 LOP3.LUT R13, R13, 0x800000, RZ, 0xfc, !PT ;  /* 0x008000000d0d1812 */ /* 0x000fe200078efcff */
[----:B-1----:R-:W-:-:S03]  /*65c60*/  VIADD R182, R182, UR50 ;  /* 0x00000032b6b67c36 */ /* 0x002fc60008000000 */
[----:B------:R-:W-:Y:S02]  /*65c70*/  LOP3.LUT R13, R13, 0xffbfffff, RZ, 0xc0, !PT ;  /* 0xffbfffff0d0d7812 */ /* 0x000fe400078ec0ff */
[----:B------:R1:W-:Y:S02]  /*65c80*/  STL [R1+0x11f0], R182 ;  /* 0x0011f0b601007387 */ /* 0x0003e40000100800 */
[----:B------:R-:W-:Y:S01]  /*65c90*/  @P0 LOP3.LUT R13, R13, 0x400000, RZ, 0xfc, !PT ;  /* 0x004000000d0d0812 */ /* 0x000fe200078efcff */
[----:B-1----:R-:W-:Y:S01]  /*65ca0*/  VIADD R182, R182, UR50 ;  /* 0x00000032b6b67c36 */ /* 0x002fe20008000000 */
[----:B------:R-:W-:-:S04]  /*65cb0*/  ISETP.GE.AND P0, PT, R102, UR14, PT ;  /* 0x0000000e66007c0c */ /* 0x000fc8000bf06270 */
[----:B------:R1:W-:Y:S01]  /*65cc0*/  STL [R1+0x11f4], R182 ;  /* 0x0011f4b601007387 */ /* 0x0003e20000100800 */
[----:B------:R-:W-:Y:S01]  /*65cd0*/  ISETP.LT.AND P3, PT, R158, UR12, !P0 ;  /* 0x0000000c9e007c0c */ /* 0x000fe2000c761270 */
[----:B------:R-:W-:Y:S01]  /*65ce0*/  ULDC UR12, c[0x0][0x228] ;  /* 0x00008a00000c7ab9 */ /* 0x000fe20000000800 */
[----:B-1----:R-:W-:-:S05]  /*65cf0*/  VIADD R182, R182, UR50 ;  /* 0x00000032b6b67c36 */ /* 0x002fca0008000000 */
[----:B------:R1:W-:Y:S01]  /*65d00*/  STL [R1+0x11f8], R182 ;  /* 0x0011f8b601007387 */ /* 0x0003e20000100800 */
[----:B------:R-:W-:Y:S01]  /*65d10*/  ISETP.LT.AND P2, PT, R157, UR10, !P0 ;  /* 0x0000000a9d007c0c */ /* 0x000fe2000c741270 */
[----:B------:R-:W-:Y:S01]  /*65d20*/  ULDC UR10, c[0x0][0x228] ;  /* 0x00008a00000a7ab9 */ /* 0x000fe20000000800 */
[----:B-1----:R-:W-:Y:S01]  /*65d30*/  VIADD R182, R182, UR50 ;  /* 0x00000032b6b67c36 */ /* 0x002fe20008000000 */
[----:B------:R-:W-:-:S04]  /*65d40*/  LOP3.LUT R13, R13, 0xffdfffff, RZ, 0xc0, !PT ;  /* 0xffdfffff0d0d7812 */ /* 0x000fc800078ec0ff */
[----:B------:R1:W-:Y:S01]  /*65d50*/  STL [R1+0x11fc], R182 ;  /* 0x0011fcb601007387 */ /* 0x0003e20000100800 */
[----:B------:R-:W-:Y:S01]  /*65d60*/  @P3 LOP3.LUT R13, R13, 0x200000, RZ, 0xfc, !PT ;  /* 0x002000000d0d3812 */ /* 0x000fe200078efcff */
[----:B-1----:R-:W-:-:S05]  /*65d70*/  VIADD R182, R182, UR50 ;  /* 0x00000032b6b67c36 */ /* 0x002fca0008000000 */
[----:B------:R1:W-:Y:S01]  /*65d80*/  STL [R1+0x1200], R182 ;  /* 0x001200b601007387 */ /* 0x0003e20000100800 */
[----:B------:R-:W-:Y:S01]  /*65d90*/  ISETP.LT.AND P1, PT, R156, UR15, !P0 ;  /* 0x0000000f9c007c0c */ /* 0x000fe2000c721270 */
[----:B------:R-:W-:Y:S01]  /*65da0*/  ULDC.64 UR14, c[0x0][0x228] ;  /* 0x00008a00000e7ab9 */ /* 0x000fe20000000a00 */
[----:B------:R-:W-:Y:S02]  /*65db0*/  LOP3.LUT R13, R13, 0xffefffff, RZ, 0xc0, !PT ;  /* 0xffefffff0d0d7812 */ /* 0x000fe400078ec0ff */
[----:B-1----:R-:W-:-:S05]  /*65dc0*/  IADD3 R182, R182, UR50, RZ ;  /* 0x00000032b6b67c10 */ /* 0x002fca000fffe0ff */
[----:B------:R1:W-:Y:S01]  /*65dd0*/  STL [R1+0x1204], R182 ;  /* 0x001204b601007387 */ /* 0x0003e20000100800 */
[----:B------:R-:W-:Y:S02]  /*65de0*/  @P2 LOP3.LUT R13, R13, 0x100000, RZ, 0xfc, !PT ;  /* 0x001000000d0d2812 */ /* 0x000fe400078efcff */
[----:B------:R-:W-:Y:S01]  /*65df0*/  ISETP.LT.AND P0, PT, R153, UR17, !P0 ;  /* 0x0000001199007c0c */ /* 0x000fe2000c701270 */
[----:B------:R-:W-:Y:S01]  /*65e00*/  ULDC UR17, c[0x0][0x228] ;  /* 0x00008a0000117ab9 */ /* 0x000fe20000000800 */
[----:B-1----:R-:W-:Y:S01]  /*65e10*/  VIADD R182, R182, UR50 ;  /* 0x00000032b6b67c36 */ /* 0x002fe20008000000 */
[----:B------:R-:W-:-:S04]  /*65e20*/  LOP3.LUT R13, R13, 0xfff7ffff, RZ, 0xc0, !PT ;  /* 0xfff7ffff0d0d7812 */ /* 0x000fc800078ec0ff */
[----:B------:R1:W-:Y:S01]  /*65e30*/  STL [R1+0x1208], R182 ;  /* 0x001208b601007387 */ /* 0x0003e20000100800 */
        /* <DEDUP_REMOVED lines=14> */
[----:B-1----:R-:W-:-:S04]  /*65f20*/  VIADD R182, R182, UR50 ;  /* 0x00000032b6b67c36 */ /* 0x002fc80008000000 */
[----:B------:R-:W-:Y:S01]  /*65f30*/  VIADD R239, R182, UR50 ;  /* 0x00000032b6ef7c36 */ /* 0x000fe20008000000 */
[----:B------:R-:W-:Y:S01]  /*65f40*/  STL [R1+0x1218], R182 ;  /* 0x001218b601007387 */ /* 0x000fe20000100800 */
[----:B------:R-:W-:-:S03]  /*65f50*/  LOP3.LUT R13, R13, 0xfffdffff, RZ, 0xc0, !PT ;  /* 0xfffdffff0d0d7812 */ /* 0x000fc600078ec0ff */
        /* <DEDUP_REMOVED lines=8> */
[----:B-1----:R-:W-:Y:S01]  /*65fe0*/  VIADD R239, R239, UR50 ;  /* 0x00000032efef7c36 */ /* 0x002fe20008000000 */
[----:B------:R-:W-:Y:S01]  /*65ff0*/  ISETP.LT.AND P0, PT, R153, UR17, !P0 ;  /* 0x0000001199007c0c */ /* 0x000fe2000c701270 */
[----:B------:R-:W-:-:S03]  /*66000*/  ULDC.64 UR16, c[0x0][0x228] ;  /* 0x00008a0000107ab9 */ /* 0x000fc60000000a00 */
[----:B------:R1:W-:Y:S01]  /*66010*/  STL [R1+0x1224], R239 ;  /* 0x001224ef01007387 */ /* 0x0003e20000100800 */
[----:B------:R-:W-:Y:S02]  /*66020*/  LOP3.LUT R13, R13, 0xffff7fff, RZ, 0xc0, !PT ;  /* 0xffff7fff0d0d7812 */ /* 0x000fe400078ec0ff */
[----:B-1----:R-:W-:Y:S02]  /*66030*/  IADD3 R239, R239, UR50, RZ ;  /* 0x00000032efef7c10 */ /* 0x002fe4000fffe0ff */
[----:B------:R-:W-:-:S03]  /*66040*/  @P1 LOP3.LUT R13, R13, 0x8000, RZ, 0xfc, !PT ;  /* 0x000080000d0d1812 */ /* 0x000fc600078efcff */
[----:B------:R1:W-:Y:S01]  /*66050*/  STL [R1+0x1228], R239 ;  /* 0x001228ef01007387 */ /* 0x0003e20000100800 */
[----:B------:R-:W-:Y:S01]  /*66060*/  LOP3.LUT R13, R13, 0xffffbfff, RZ, 0xc0, !PT ;  /* 0xffffbfff0d0d7812 */ /* 0x000fe200078ec0ff */
[----:B-1----:R-:W-:-:S03]  /*66070*/  VIADD R239, R239, UR50 ;  /* 0x00000032efef7c36 */ /* 0x002fc60008000000 */
[----:B------:R-:W-:Y:S02]  /*66080*/  @P0 LOP3.LUT R13, R13, 0x4000, RZ, 0xfc, !PT ;  /* 0x000040000d0d0812 */ /* 0x000fe400078efcff */
[----:B------:R1:W-:Y:S01]  /*66090*/  STL [R1+0x122c], R239 ;  /* 0x00122cef01007387 */ /* 0x0003e20000100800 */
[----:B------:R-:W-:Y:S01]  /*660a0*/  ISETP.GE.AND P0, PT, R104, UR18, PT ;  /* 0x0000001268007c0c */ /* 0x000fe2000bf06270 */
[----:B------:R-:W-:Y:S01]  /*660b0*/  ULDC.64 UR18, c[0x0][0x228] ;  /* 0x00008a0000127ab9 */ /* 0x000fe20000000a00 */
[----:B-1----:R-:W-:Y:S02]  /*660c0*/  VIADD R239, R239, UR50 ;  /* 0x00000032efef7c36 */ /* 0x002fe40008000000 */
[----:B------:R-:W-:Y:S01]  /*660d0*/  ISETP.LT.AND P3, PT, R158, UR16, !P0 ;  /* 0x000000109e007c0c */ /* 0x000fe2000c761270 */
[----:B------:R-:W-:Y:S02]  /*660e0*/  ULDC UR16, c[0x0][0x22c] ;  /* 0x00008b0000107ab9 */ /* 0x000fe40000000800 */
[----:B------:R1:W-:Y:S02]  /*660f0*/  STL [R1+0x1230], R239 ;  /* 0x001230ef01007387 */ /* 0x0003e40000100800 */
[----:B-1----:R-:W-:-:S05]  /*66100*/  VIADD R239, R239, UR50 ;  /* 0x00000032efef7c36 */ /* 0x002fca0008000000 */
[----:B------:R1:W-:Y:S01]  /*66110*/  STL [R1+0x1234], R239 ;  /* 0x001234ef01007387 */ /* 0x0003e20000100800 */
[----:B------:R-:W-:Y:S01]  /*66120*/  ISETP.LT.AND P2, PT, R157, UR10, !P0 ;  /* 0x0000000a9d007c0c */ /* 0x000fe2000c741270 */
[----:B------:R-:W-:Y:S01]  /*66130*/  ULDC UR10, c[0x0][0x228] ;  /* 0x00008a00000a7ab9 */ /* 0x000fe20000000800 */
[----:B------:R-:W-:Y:S01]  /*66140*/  LOP3.LUT R13, R13, 0xffffdfff, RZ, 0xc0, !PT ;  /* 0xffffdfff0d0d7812 */ /* 0x000fe200078ec0ff */
[----:B-1----:R-:W-:-:S03]  /*66150*/  VIADD R239, R239, UR50 ;  /* 0x00000032efef7c36 */ /* 0x002fc60008000000 */
[----:B------:R-:W-:Y:S02]  /*66160*/  @P3 LOP3.LUT R13, R13, 0x2000, RZ, 0xfc, !PT ;  /* 0x000020000d0d3812 */ /* 0x000fe400078efcff */
[----:B------:R1:W-:Y:S01]  /*66170*/  STL [R1+0x1238], R239 ;  /* 0x001238ef01007387 */ /* 0x0003e20000100800 */
[----:B------:R-:W-:Y:S01]  /*66180*/  ISETP.LT.AND P1, PT, R156, UR12, !P0 ;  /* 0x0000000c9c007c0c */ /* 0x000fe2000c721270 */
[----:B------:R-:W-:Y:S01]  /*66190*/  ULDC UR12, c[0x0][0x228] ;  /* 0x00008a00000c7ab9 */ /* 0x000fe20000000800 */
[----:B------:R-:W-:Y:S01]  /*661a0*/  LOP3.LUT R13, R13, 0xffffefff, RZ, 0xc0, !PT ;  /* 0xffffefff0d0d7812 */ /* 0x000fe200078ec0ff */
[----:B-1----:R-:W-:-:S05]  /*661b0*/  VIADD R239, R239, UR50 ;  /* 0x00000032efef7c36 */ /* 0x002fca0008000000 */
[----:B------:R1:W-:Y:S01]  /*661c0*/  STL [R1+0x123c], R239 ;  /* 0x00123cef01007387 */ /* 0x0003e20000100800 */
[----:B------:R-:W-:Y:S01]  /*661d0*/  @P2 LOP3.LUT R13, R13, 0x1000, RZ, 0xfc, !PT ;  /* 0x000010000d0d2812 */ /* 0x000fe200078efcff */
[----:B-1----:R-:W-:Y:S01]  /*661e0*/  VIADD R239, R239, UR50 ;  /* 0x00000032efef7c36 */ /* 0x002fe20008000000 */
[----:B------:R-:W-:Y:S01]  /*661f0*/  ISETP.LT.AND P0, PT, R153, UR14, !P0 ;  /* 0x0000000e99007c0c */ /* 0x000fe2000c701270 */
[----:B------:R-:W-:-:S03]  /*66200*/  ULDC UR14, c[0x0][0x228] ;  /* 0x00008a00000e7ab9 */ /* 0x000fc60000000800 */
        /* <DEDUP_REMOVED lines=68> */
[----:B------:R-:W-:Y:S01]  /*66650*/  VIADD R26, R239, UR50 ;  /* 0x00000032ef1a7c36 */ /* 0x000fe20008000000 */
[----:B------:R-:W-:Y:S01]  /*66660*/  STL [R1+0x127c], R239 ;  /* 0x00127cef01007387 */ /* 0x000fe20000100800 */
[----:B------:R-:W-:-:S03]  /*66670*/  LOP3.LUT R13, R13, 0xfffffffb, RZ, 0xc0, !PT ;  /* 0xfffffffb0d0d7812 */ /* 0x000fc600078ec0ff */
[----:B------:R1:W-:Y:S01]  /*66680*/  STL [R1+0x1280], R26 ;  /* 0x0012801a01007387 */ /* 0x0003e20000100800 */
[----:B------:R-:W-:Y:S02]  /*66690*/  @P0 LOP3.LUT R13, R13, 0x4, RZ, 0xfc, !PT ;  /* 0x000000040d0d0812 */ /* 0x000fe400078efcff */
        /* <DEDUP_REMOVED lines=10> */
[----:B------:R-:W-:Y:S01]  /*66740*/  ISETP.LT.AND P2, PT, R157, UR10, !P0 ;  /* 0x0000000a9d007c0c */ /* 0x000fe2000c741270 */
[----:B------:R-:W-:Y:S01]  /*66750*/  ULDC UR10, c[0x0][0x228] ;  /* 0x00008a00000a7ab9 */ /* 0x000fe20000000800 */
[----:B------:R-:W-:Y:S01]  /*66760*/  ISETP.LT.AND P0, PT, R153, UR14, !P0 ;  /* 0x0000000e99007c0c */ /* 0x000fe2000c701270 */
[----:B------:R-:W-:Y:S01]  /*66770*/  ULDC UR14, c[0x0][0x228] ;  /* 0x00008a00000e7ab9 */ /* 0x000fe20000000800 */
[----:B-1----:R-:W-:-:S05]  /*66780*/  VIADD R26, R26, UR50 ;  /* 0x000000321a1a7c36 */ /* 0x002fca0008000000 */
[----:B------:R1:W-:Y:S01]  /*66790*/  STL [R1+0x128c], R26 ;  /* 0x00128c1a01007387 */ /* 0x0003e20000100800 */
[----:B------:R-:W-:Y:S01]  /*667a0*/  @P1 LOP3.LUT R12, R12, 0x80000000, RZ, 0xfc, !PT ;  /* 0x800000000c0c1812 */ /* 0x000fe200078efcff */
[----:B-1----:R-:W-:-:S03]  /*667b0*/  VIADD R26, R26, UR50 ;  /* 0x000000321a1a7c36 */ /* 0x002fc60008000000 */
[----:B------:R-:W-:Y:S02]  /*667c0*/  LOP3.LUT R12, R12, 0xbfffffff, RZ, 0xc0, !PT ;  /* 0xbfffffff0c0c7812 */ /* 0x000fe400078ec0ff */
[----:B------:R1:W-:Y:S01]  /*667d0*/  STL [R1+0x1290], R26 ;  /* 0x0012901a01007387 */ /* 0x0003e20000100800 */
[----:B------:R-:W-:Y:S02]  /*667e0*/  LOP3.LUT R13, R13, 0xfffffffd, RZ, 0xc0, !PT ;  /* 0xfffffffd0d0d7812 */ /* 0x000fe400078ec0ff */
[----:B------:R-:W-:Y:S01]  /*667f0*/  @P0 LOP3.LUT R12, R12, 0x40000000, RZ, 0xfc, !PT ;  /* 0x400000000c0c0812 */ /* 0x000fe200078efcff */
[----:B-1----:R-:W-:Y:S01]  /*66800*/  VIADD R26, R26, UR50 ;  /* 0x000000321a1a7c36 */ /* 0x002fe20008000000 */
[----:B------:R-:W-:Y:S01]  /*66810*/  ISETP.GE.AND P0, PT, R108, UR26, PT ;  /* 0x0000001a6c007c0c */ /* 0x000fe2000bf06270 */
[----:B------:R-:W-:-:S03]  /*66820*/  ULDC.64 UR26, c[0x0][0x228] ;  /* 0x00008a00001a7ab9 */ /* 0x000fc60000000a00 */
[----:B------:R1:W-:Y:S01]  /*66830*/  STL [R1+0x1294], R26 ;  /* 0x0012941a01007387 */ /* 0x0003e20000100800 */
[----:B------:R-:W-:Y:S02]  /*66840*/  @P3 LOP3.LUT R13, R13, 0x2, RZ, 0xfc, !PT ;  /* 0x000000020d0d3812 */ /* 0x000fe400078efcff */
[----:B------:R-:W-:Y:S01]  /*66850*/  ISETP.LT.AND P3, PT, R158, UR24, !P0 ;  /* 0x000000189e007c0c */ /* 0x000fe2000c761270 */
[----:B------:R-:W-:Y:S01]  /*66860*/  ULDC UR24, c[0x0][0x22c] ;  /* 0x00008b0000187ab9 */ /* 0x000fe20000000800 */
[----:B-1----:R-:W-:Y:S02]  /*66870*/  IADD3 R26, R26, UR50, RZ ;  /* 0x000000321a1a7c10 */ /* 0x002fe4000fffe0ff */
        /* <DEDUP_REMOVED lines=11> */
[----:B------:R-:W-:-:S03]  /*66930*/  ULDC UR12, c[0x0][0x228] ;  /* 0x00008a00000c7ab9 */ /* 0x000fc60000000800 */
[----:B------:R1:W-:Y:S01]  /*66940*/  STL [R1+0x12a0], R26 ;  /* 0x0012a01a01007387 */ /* 0x0003e20000100800 */
        /* <DEDUP_REMOVED lines=10> */
[----:B-1----:R-:W-:-:S03]  /*669f0*/  VIADD R26, R26, UR50 ;  /* 0x000000321a1a7c36 */ /* 0x002fc60008000000 */
[----:B------:R-:W-:Y:S02]  /*66a00*/  LOP3.LUT R12, R12, 0xfbffffff, RZ, 0xc0, !PT ;  /* 0xfbffffff0c0c7812 */ /* 0x000fe400078ec0ff */
[----:B------:R1:W-:Y:S02]  /*66a10*/  STL [R1+0x12b0], R26 ;  /* 0x0012b01a01007387 */ /* 0x0003e40000100800 */
[----:B------:R-:W-:Y:S02]  /*66a20*/  @P0 LOP3.LUT R12, R12, 0x4000000, RZ, 0xfc, !PT ;  /* 0x040000000c0c0812 */ /* 0x000fe400078efcff */
[----:B------:R-:W-:Y:S01]  /*66a30*/  ISETP.GE.AND P0, PT, R109, UR28, PT ;  /* 0x0000001c6d007c0c */ /* 0x000fe2000bf06270 */
[----:B------:R-:W-:Y:S01]  /*66a40*/  ULDC.64 UR28, c[0x0][0x228] ;  /* 0x00008a00001c7ab9 */ /* 0x000fe20000000a00 */
[----:B-1----:R-:W-:-:S05]  /*66a50*/  VIADD R26, R26, UR50 ;  /* 0x000000321a1a7c36 */ /* 0x002fca0008000000 */
[----:B------:R1:W-:Y:S01]  /*66a60*/  STL [R1+0x12b4], R26 ;  /* 0x0012b41a01007387 */ /* 0x0003e20000100800 */
[----:B------:R-:W-:Y:S01]  /*66a70*/  ISETP.LT.AND P3, PT, R158, UR26, !P0 ;  /* 0x0000001a9e007c0c */ /* 0x000fe2000c761270 */
[----:B------:R-:W-:Y:S01]  /*66a80*/  ULDC UR26, c[0x0][0x22c] ;  /* 0x00008b00001a7ab9 */ /* 0x000fe20000000800 */
[----:B-1----:R-:W-:-:S05]  /*66a90*/  IADD3 R26, R26, UR50, RZ ;  /* 0x000000321a1a7c10 */ /* 0x002fca000fffe0ff */
[----:B------:R1:W-:Y:S01]  /*66aa0*/  STL [R1+0x12b8], R26 ;  /* 0x0012b81a01007387 */ /* 0x0003e20000100800 */
        /* <DEDUP_REMOVED lines=194> */
[----:B------:R-:W-:Y:S01]  /*676d0*/  ISETP.LT.AND P2, PT, R157, UR10, !P0 ;  /* 0x0000000a9d007c0c */ /* 0x000fe2000c741270 */
[----:B------:R-:W-:Y:S01]  /*676e0*/  ULDC UR10, c[0x0][0x228] ;  /* 0x00008a00000a7ab9 */ /* 0x000fe20000000800 */
[----:B-1----:R-:W-:Y:S01]  /*676f0*/  VIADD R26, R26, UR50 ;  /* 0x000000321a1a7c36 */ /* 0x002fe20008000000 */
[----:B------:R-:W-:Y:S01]  /*67700*/  ISETP.LT.AND P0, PT, R153, UR14, !P0 ;  /* 0x0000000e99007c0c */ /* 0x000fe2000c701270 */
[----:B------:R-:W-:-:S03]  /*67710*/  ULDC UR14, c[0x0][0x228] ;  /* 0x00008a00000e7ab9 */ /* 0x000fc60000000800 */
[----:B------:R1:W-:Y:S01]  /*67720*/  STL [R1+0x13f0], R26 ;  /* 0x0013f01a01007387 */ /* 0x0003e20000100800 */
[----:B------:R-:W-:Y:S01]  /*67730*/  @P1 LOP3.LUT R11, R11, 0x80000000, RZ, 0xfc, !PT ;  /* 0x800000000b0b1812 */ /* 0x000fe200078efcff */
[----:B-1----:R-:W-:-:S05]  /*67740*/  VIADD R26, R26, UR50 ;  /* 0x000000321a1a7c36 */ /* 0x002fca0008000000 */
[----:B------:R1:W-:Y:S01]  /*67750*/  STL [R1+0x13f4], R26 ;  /* 0x0013f41a01007387 */ /* 0x0003e20000100800 */
[----:B------:R-:W-:Y:S01]  /*67760*/  LOP3.LUT R11, R11, 0xbfffffff, RZ, 0xc0, !PT ;  /* 0xbfffffff0b0b7812 */ /* 0x000fe200078ec0ff */
[----:B-1----:R-:W-:Y:S01]  /*67770*/  VIADD R26, R26, UR50 ;  /* 0x000000321a1a7c36 */ /* 0x002fe20008000000 */
[----:B------:R-:W-:-:S04]  /*67780*/  LOP3.LUT R12, R12, 0xfffffffd, RZ, 0xc0, !PT ;  /* 0xfffffffd0c0c7812 */ /* 0x000fc800078ec0ff */
[----:B------:R1:W-:Y:S01]  /*67790*/  STL [R1+0x13ec], R26 ;  /* 0x0013ec1a01007387 */ /* 0x0003e20000100800 */
[----:B------:R-:W-:Y:S02]  /*677a0*/  @P0 LOP3.LUT R11, R11, 0x40000000, RZ, 0xfc, !PT ;  /* 0x400000000b0b0812 */ /* 0x000fe400078efcff */
[----:B------:R-:W-:Y:S01]  /*677b0*/  ISETP.GE.AND P0, PT, R160, UR42, PT ;  /* 0x0000002aa0007c0c */ /* 0x000fe2000bf06270 */
[----:B------:R-:W-:Y:S01]  /*677c0*/  ULDC.64 UR42, c[0x0][0x228] ;  /* 0x00008a00002a7ab9 */ /* 0x000fe20000000a00 */
[----:B-1----:R-:W-:Y:S01]  /*677d0*/  VIADD R26, R26, UR50 ;  /* 0x000000321a1a7c36 */ /* 0x002fe20008000000 */
[----:B------:R-:W-:Y:S02]  /*677e0*/  @P3 LOP3.LUT R12, R12, 0x2, RZ, 0xfc, !PT ;  /* 0x000000020c0c3812 */ /* 0x000fe400078efcff */
[----:B------:R-:W-:Y:S01]  /*677f0*/  ISETP.LT.AND P3, PT, R158, UR40, !P0 ;  /* 0x000000289e007c0c */ /* 0x000fe2000c761270 */
[----:B------:R-:W-:Y:S01]  /*67800*/  ULDC UR40, c[0x0][0x22c] ;  /* 0x00008b0000287ab9 */ /* 0x000fe20000000800 */
        /* <DEDUP_REMOVED lines=34> */
[----:B------:R1:W-:Y:S01]  /*67a30*/  STL [R1+0x13bc], R26 ;  /* 0x0013bc1a01007387 */ /* 0x0003e20000100800 */
[----:B------:R-:W-:Y:S01]  /*67a40*/  ISETP.LT.AND P2, PT, R157, UR10, !P0 ;  /* 0x0000000a9d007c0c */ /* 0x000fe2000c741270 */
[----:B------:R-:W-:Y:S01]  /*67a50*/  ULDC UR10, c[0x0][0x228] ;  /* 0x00008a00000a7ab9 */ /* 0x000fe20000000800 */
[----:B-1----:R-:W-:-:S05]  /*67a60*/  VIADD R26, R26, UR50 ;  /* 0x000000321a1a7c36 */ /* 0x002fca0008000000 */
[----:B------:R1:W-:Y:S01]  /*67a70*/  STL [R1+0x13b0], R26 ;  /* 0x0013b01a01007387 */ /* 0x0003e20000100800 */
        /* <DEDUP_REMOVED lines=87> */
[----:B-1----:R-:W-:-:S03]  /*67ff0*/  VIADD R26, R26, UR50 ;  /* 0x000000321a1a7c36 */ /* 0x002fc60008000000 */
[----:B------:R-:W-:Y:S01]  /*68000*/  ISETP.LT.AND P3, PT, R158, UR48, !P0 ;  /* 0x000000309e007c0c */ /* 0x000fe2000c761270 */
[----:B------:R-:W-:Y:S01]  /*68010*/  VIADD R182, R152, 0xab ;  /* 0x000000ab98b67836 */ /* 0x000fe20000000000 */
[----:B------:R-:W-:Y:S01]  /*68020*/  ISETP.LT.AND P2, PT, R157, UR10, !P0 ;  /* 0x0000000a9d007c0c */ /* 0x000fe2000c741270 */
[----:B------:R-:W-:Y:S01]  /*68030*/  ULDC UR10, c[0x0][0x22c] ;  /* 0x00008b00000a7ab9 */ /* 0x000fe20000000800 */
[----:B------:R1:W-:Y:S01]  /*68040*/  STL [R1+0x133c], R26 ;  /* 0x00133c1a01007387 */ /* 0x0003e20000100800 */
[----:B------:R-:W-:Y:S01]  /*68050*/  LOP3.LUT R11, R11, 0xfffffbff, RZ, 0xc0, !PT ;  /* 0xfffffbff0b0b7812 */ /* 0x000fe200078ec0ff */
[----:B------:R-:W-:Y:S01]  /*68060*/  ULDC UR48, c[0x0][0x22c] ;  /* 0x00008b0000307ab9 */ /* 0x000fe20000000800 */
[----:B-1----:R-:W-:-:S05]  /*68070*/  VIADD R26, R26, UR50 ;  /* 0x000000321a1a7c36 */ /* 0x002fca0008000000 */
[----:B------:R1:W-:Y:S01]  /*68080*/  STL [R1+0x1338], R26 ;  /* 0x0013381a01007387 */ /* 0x0003e20000100800 */
[----:B------:R-:W-:Y:S01]  /*68090*/  @P3 LOP3.LUT R11, R11, 0x400, RZ, 0xfc, !PT ;  /* 0x000004000b0b3812 */ /* 0x000fe200078efcff */
[----:B-1----:R-:W-:-:S05]  /*680a0*/  VIADD R26, R26, UR50 ;  /* 0x000000321a1a7c36 */ /* 0x002fca0008000000 */
        /* <DEDUP_REMOVED lines=16> */
[----:B-1----:R-:W-:Y:S01]  /*681b0*/  VIADD R26, R26, UR50 ;  /* 0x000000321a1a7c36 */ /* 0x002fe20008000000 */
[----:B------:R-:W-:Y:S02]  /*681c0*/  ULDC.64 UR50, c[0x0][0x228] ;  /* 0x00008a0000327ab9 */ /* 0x000fe40000000a00 */
[----:B------:R-:W-:Y:S01]  /*681d0*/  ISETP.GE.AND P1, PT, R223, UR51, PT ;  /* 0x00000033df007c0c */ /* 0x000fe2000bf26270 */
[----:B------:R-:W-:Y:S01]  /*681e0*/  ULDC UR51, c[0x0][0x22c] ;  /* 0x00008b0000337ab9 */ /* 0x000fe20000000800 */
[----:B------:R-:W-:Y:S02]  /*681f0*/  @P0 LOP3.LUT R11, R11, 0x80, RZ, 0xfc, !PT ;  /* 0x000000800b0b0812 */ /* 0x000fe400078efcff */
[----:B------:R-:W-:Y:S01]  /*68200*/  ISETP.GE.AND P0, PT, R165, UR7, PT ;  /* 0x00000007a5007c0c */ /* 0x000fe2000bf06270 */
[----:B------:R-:W-:-:S08]  /*68210*/  ULDC UR7, c[0x0][0x22c] ;  /* 0x00008b0000077ab9 */ /* 0x000fd00000000800 */
[----:B------:R-:W-:Y:S02]  /*68220*/  @P1 LOP3.LUT R0, R0, 0x2, RZ, 0xfc, !PT ;  /* 0x0000000200001812 */ /* 0x000fe400078efcff */
[----:B------:R-:W-:Y:S01]  /*68230*/  ISETP.GE.AND P1, PT, R181, UR51, PT ;  /* 0x00000033b5007c0c */ /* 0x000fe2000bf26270 */
[----:B------:R-:W-:Y:S01]  /*68240*/  ULDC UR51, c[0x0][0x22c] ;  /* 0x00008b0000337ab9 */ /* 0x000fe20000000800 */
[----:B------:R-:W-:Y:S02]  /*68250*/  @P0 LOP3.LUT R10, R10, 0x2, RZ, 0xfc, !PT ;  /* 0x000000020a0a0812 */ /* 0x000fe400078efcff */
[----:B------:R-:W-:Y:S01]  /*68260*/  ISETP.GE.AND P0, PT, R180, UR5, PT ;  /* 0x00000005b4007c0c */ /* 0x000fe2000bf06270 */
[----:B------:R-:W-:Y:S01]  /*68270*/  ULDC UR5, c[0x0][0x22c] ;  /* 0x00008b0000057ab9 */ /* 0x000fe20000000800 */
[----:B------:R-:W-:-:S07]  /*68280*/  LOP3.LUT R10, R10, 0xfffffffe, RZ, 0xc0, !PT ;  /* 0xfffffffe0a0a7812 */ /* 0x000fce00078ec0ff */
[----:B------:R-:W-:Y:S02]  /*68290*/  @P1 LOP3.LUT R10, R10, 0x1, RZ, 0xfc, !PT ;  /* 0x000000010a0a1812 */ /* 0x000fe400078efcff */
[----:B------:R-:W-:Y:S01]  /*682a0*/  ISETP.GE.AND P1, PT, R179, UR8, PT ;  /* 0x00000008b3007c0c */ /* 0x000fe2000bf26270 */
[----:B------:R-:W-:Y:S01]  /*682b0*/  ULDC UR8, c[0x0][0x22c] ;  /* 0x00008b0000087ab9 */ /* 0x000fe20000000800 */
[----:B------:R-:W-:Y:S02]  /*682c0*/  @P0 LOP3.LUT R24, R24, 0x4000, RZ, 0xfc, !PT ;  /* 0x0000400018180812 */ /* 0x000fe400078efcff */
[----:B------:R-:W-:Y:S01]  /*682d0*/  ISETP.GE.AND P0, PT, R178, UR7, PT ;  /* 0x00000007b2007c0c */ /* 0x000fe2000bf06270 */
[----:B------:R-:W-:Y:S01]  /*682e0*/  ULDC UR7, c[0x0][0x22c] ;  /* 0x00008b0000077ab9 */ /* 0x000fe20000000800 */
[----:B------:R-:W-:-:S07]  /*682f0*/  LOP3.LUT R10, R10, 0xffffffef, RZ, 0xc0, !PT ;  /* 0xffffffef0a0a7812 */ /* 0x000fce00078ec0ff */
[----:B------:R-:W-:-:S04]  /*68300*/  @P1 LOP3.LUT R10, R10, 0x10, RZ, 0xfc, !PT ;  /* 0x000000100a0a1812 */ /* 0x000fc800078efcff */
[----:B------:R-:W-:-:S04]  /*68310*/  LOP3.LUT R10, R10, 0xffffffdf, RZ, 0xc0, !PT ;  /* 0xffffffdf0a0a7812 */ /* 0x000fc800078ec0ff */
[----:B------:R-:W-:Y:S02]  /*68320*/  @P0 LOP3.LUT R10, R10, 0x20, RZ, 0xfc, !PT ;  /* 0x000000200a0a0812 */ /* 0x000fe400078efcff */
[----:B------:R-:W-:Y:S01]  /*68330*/  ISETP.GE.AND P0, PT, R177, UR51, PT ;  /* 0x00000033b1007c0c */ /* 0x000fe2000bf06270 */
[----:B------:R-:W-:Y:S01]  /*68340*/  ULDC UR51, c[0x0][0x22c] ;  /* 0x00008b0000337ab9 */ /* 0x000fe20000000800 */
[----:B------:R-:W-:Y:S01]  /*68350*/  ISETP.GE.AND P2, PT, R167, UR5, PT ;  /* 0x00000005a7007c0c */ /* 0x000fe2000bf46270 */
[----:B------:R-:W-:Y:S01]  /*68360*/  ULDC UR5, c[0x0][0x22c] ;  /* 0x00008b0000057ab9 */ /* 0x000fe20000000800 */
[----:B------:R-:W-:Y:S02]  /*68370*/  LOP3.LUT R10, R10, 0xffffffbf, RZ, 0xc0, !PT ;  /* 0xffffffbf0a0a7812 */ /* 0x000fe400078ec0ff */
[----:B------:R-:W-:Y:S01]  /*68380*/  ISETP.GE.AND P1, PT, R166, UR8, PT ;  /* 0x00000008a6007c0c */ /* 0x000fe2000bf26270 */
[----:B------:R-:W-:-:S06]  /*68390*/  ULDC UR8, c[0x0][0x22c] ;  /* 0x00008b0000087ab9 */ /* 0x000fcc0000000800 */
[----:B------:R-:W-:-:S04]  /*683a0*/  @P0 LOP3.LUT R10, R10, 0x40, RZ, 0xfc, !PT ;  /* 0x000000400a0a0812 */ /* 0x000fc800078efcff */
[----:B------:R-:W-:-:S04]  /*683b0*/  LOP3.LUT R10, R10, 0xffffff7f, RZ, 0xc0, !PT ;  /* 0xffffff7f0a0a7812 */ /* 0x000fc800078ec0ff */
[----:B------:R-:W-:Y:S02]  /*683c0*/  @P2 LOP3.LUT R10, R10, 0x80, RZ, 0xfc, !PT ;  /* 0x000000800a0a2812 */ /* 0x000fe400078efcff */
[----:B------:R-:W-:Y:S01]  /*683d0*/  ISETP.GE.AND P0, PT, R168, UR7, PT ;  /* 0x00000007a8007c0c */ /* 0x000fe2000bf06270 */
[----:B------:R-:W-:Y:S01]  /*683e0*/  ULDC UR7, c[0x0][0x22c] ;  /* 0x00008b0000077ab9 */ /* 0x000fe20000000800 */
[----:B------:R-:W-:-:S04]  /*683f0*/  LOP3.LUT R10, R10, 0xfffffeff, RZ, 0xc0, !PT ;  /* 0xfffffeff0a0a7812 */ /* 0x000fc800078ec0ff */
        /* <DEDUP_REMOVED lines=39> */
[----:B------:R-:W-:-:S09]  /*68670*/  LOP3.LUT R10, R10, 0xfffbffff, RZ, 0xc0, !PT ;  /* 0xfffbffff0a0a7812 */ /* 0x000fd200078ec0ff */
[----:B------:R-:W-:Y:S02]  /*68680*/  @P0 LOP3.LUT R10, R10, 0x40000, RZ, 0xfc, !PT ;  /* 0x000400000a0a0812 */ /* 0x000fe400078efcff */
[----:B------:R-:W-:Y:S01]  /*68690*/  ISETP.GE.AND P0, PT, R236, UR8, PT ;  /* 0x00000008ec007c0c */ /* 0x000fe2000bf06270 */
[----:B------:R-:W-:Y:S01]  /*686a0*/  ULDC UR8, c[0x0][0x22c] ;  /* 0x00008b0000087ab9 */ /* 0x000fe20000000800 */
[----:B------:R-:W-:-:S04]  /*686b0*/  LOP3.LUT R10, R10, 0xfff7ffff, RZ, 0xc0, !PT ;  /* 0xfff7ffff0a0a7812 */ /* 0x000fc800078ec0ff */
        /* <DEDUP_REMOVED lines=17> */
[----:B------:R-:W-:Y:S02]  /*687d0*/  ISETP.GE.AND P1, PT, R231, UR51, PT ;  /* 0x00000033e7007c0c */ /* 0x000fe4000bf26270 */
        /* <DEDUP_REMOVED lines=15> */
[----:B------:R-:W-:Y:S02]  /*688d0*/  LOP3.LUT R10, R10, 0xdfffffff, RZ, 0xc0, !PT ;  /* 0xdfffffff0a0a7812 */ /* 0x000fe400078ec0ff */
[----:B------:R-:W-:Y:S02]  /*688e0*/  ISETP.GE.AND P3, PT, R222, UR11, PT ;  /* 0x0000000bde007c0c */ /* 0x000fe4000bf66270 */
[----:B------:R-:W-:Y:S02]  /*688f0*/  @P0 LOP3.LUT R10, R10, 0x20000000, RZ, 0xfc, !PT ;  /* 0x200000000a0a0812 */ /* 0x000fe400078efcff */
[----:B------:R-:W-:-:S02]  /*68900*/  LOP3.LUT R0, R0, 0xfffffffb, RZ, 0xc0, !PT ;  /* 0xfffffffb00007812 */ /* 0x000fc400078ec0ff */
[----:B------:R-:W-:Y:S02]  /*68910*/  LOP3.LUT R10, R10, 0xbfffffff, RZ, 0xc0, !PT ;  /* 0xbfffffff0a0a7812 */ /* 0x000fe400078ec0ff */
[----:B------:R-:W-:Y:S02]  /*68920*/  ISETP.GE.AND P1, PT, R225, UR5, PT ;  /* 0x00000005e1007c0c */ /* 0x000fe4000bf26270 */
[----:B------:R-:W-:Y:S02]  /*68930*/  @P2 LOP3.LUT R10, R10, 0x40000000, RZ, 0xfc, !PT ;  /* 0x400000000a0a2812 */ /* 0x000fe400078efcff */
[----:B------:R-:W-:Y:S02]  /*68940*/  ISETP.GE.AND P2, PT, R221, UR12, PT ;  /* 0x0000000cdd007c0c */ /* 0x000fe4000bf46270 */
[----:B------:R-:W-:Y:S02]  /*68950*/  @P3 LOP3.LUT R0, R0, 0x4, RZ, 0xfc, !PT ;  /* 0x0000000400003812 */ /* 0x000fe400078efcff */
[----:B------:R-:W-:-:S02]  /*68960*/  ISETP.GE.AND P0, PT, R224, UR10, PT ;  /* 0x0000000ae0007c0c */ /* 0x000fc4000bf06270 */
[----:B------:R-:W-:Y:S02]  /*68970*/  LOP3.LUT R0, R0, 0xfffffffe, RZ, 0xc0, !PT ;  /* 0xfffffffe00007812 */ /* 0x000fe400078ec0ff */
[----:B------:R-:W-:Y:S02]  /*68980*/  LOP3.LUT R10, R10, 0x7fffffff, RZ, 0xc0, !PT ;  /* 0x7fffffff0a0a7812 */ /* 0x000fe400078ec0ff */
[----:B------:R-:W-:Y:S02]  /*68990*/  LOP3.LUT R0, R0, 0xfffffff7, RZ, 0xc0, !PT ;  /* 0xfffffff700007812 */ /* 0x000fe400078ec0ff */
[----:B------:R-:W-:Y:S02]  /*689a0*/  @P1 LOP3.LUT R10, R10, 0x80000000, RZ, 0xfc, !PT ;  /* 0x800000000a0a1812 */ /* 0x000fe400078efcff */
[----:B------:R-:W-:Y:S02]  /*689b0*/  ISETP.GE.AND P1, PT, R220, UR13, PT ;  /* 0x0000000ddc007c0c */ /* 0x000fe4000bf26270 */
[----:B------:R-:W-:-:S04]  /*689c0*/  @P2 LOP3.LUT R0, R0, 0x8, RZ, 0xfc, !PT ;  /* 0x0000000800002812 */ /* 0x000fc800078efcff */
        /* <DEDUP_REMOVED lines=80> */
[----:B------:R-:W-:Y:S02]  /*68ed0*/  ISETP.GE.AND P1, PT, R193, UR40, PT ;  /* 0x00000028c1007c0c */ /* 0x000fe4000bf26270 */
[----:B------:R-:W-:Y:S02]  /*68ee0*/  LOP3.LUT R0, R0, 0xbfffffff, RZ, 0xc0, !PT ;  /* 0xbfffffff00007812 */ /* 0x000fe400078ec0ff */
[----:B------:R-:W-:Y:S02]  /*68ef0*/  LOP3.LUT R11, R11, 0xfffffffe, RZ, 0xc0, !PT ;  /* 0xfffffffe0b0b7812 */ /* 0x000fe400078ec0ff */
[----:B------:R-:W-:-:S02]  /*68f00*/  @P2 LOP3.LUT R0, R0, 0x40000000, RZ, 0xfc, !PT ;  /* 0x4000000000002812 */ /* 0x000fc400078efcff */
[----:B------:R-:W-:Y:S02]  /*68f10*/  ISETP.GE.AND P2, PT, R191, UR42, PT ;  /* 0x0000002abf007c0c */ /* 0x000fe4000bf46270 */
[----:B------:R-:W-:Y:S02]  /*68f20*/  LOP3.LUT R0, R0, 0x7fffffff, RZ, 0xc0, !PT ;  /* 0x7fffffff00007812 */ /* 0x000fe400078ec0ff */
[----:B------:R-:W-:Y:S02]  /*68f30*/  @P3 LOP3.LUT R11, R11, 0x1, RZ, 0xfc, !PT ;  /* 0x000000010b0b3812 */ /* 0x000fe400078efcff */
        /* <DEDUP_REMOVED lines=10> */
[----:B------:R-:W-:-:S04]  /*68fe0*/  @P3 LOP3.LUT R11, R11, 0x8, RZ, 0xfc, !PT ;  /* 0x000000080b0b3812 */ /* 0x000fc800078efcff */
[----:B------:R-:W-:Y:S02]  /*68ff0*/  LOP3.LUT R11, R11, 0xffffffef, RZ, 0xc0, !PT ;  /* 0xffffffef0b0b7812 */ /* 0x000fe400078ec0ff */
[----:B------:R-:W-:Y:S02]  /*69000*/  LOP3.LUT R24, R24, 0xffff7fff, RZ, 0xc0, !PT ;  /* 0xffff7fff18187812 */ /* 0x000fe400078ec0ff */
[----:B------:R-:W-:Y:S02]  /*69010*/  @P2 LOP3.LUT R11, R11, 0x10, RZ, 0xfc, !PT ;  /* 0x000000100b0b2812 */ /* 0x000fe400078efcff */
[----:B------:R-:W-:Y:S02]  /*69020*/  ISETP.GE.AND P2, PT, R186, UR47, PT ;  /* 0x0000002fba007c0c */ /* 0x000fe4000bf46270 */
[----:B------:R-:W-:-:S04]  /*69030*/  @P1 LOP3.LUT R24, R24, 0x8000, RZ, 0xfc, !PT ;  /* 0x0000800018181812 */ /* 0x000fc800078efcff */
[----:B------:R-:W-:-:S07]  /*69040*/  LOP3.LUT R24, R24, 0xfffeffff, RZ, 0xc0, !PT ;  /* 0xfffeffff18187812 */ /* 0x000fce00078ec0ff */
[----:B------:R-:W-:Y:S02]  /*69050*/  @P2 LOP3.LUT R24, R24, 0x10000, RZ, 0xfc, !PT ;  /* 0x0001000018182812 */ /* 0x000fe400078efcff */
[----:B------:R-:W-:Y:S02]  /*69060*/  ISETP.GE.AND P2, PT, R153, UR6, PT ;  /* 0x0000000699007c0c */ /* 0x000fe4000bf46270 */
[----:B------:R-:W-:-:S11]  /*69070*/  LOP3.LUT R10, R10, 0xfffffff7, RZ, 0xc0, !PT ;  /* 0xfffffff70a0a7812 */ /* 0x000fd600078ec0ff */
[----:B------:R-:W-:Y:S02]  /*69080*/  @P2 LOP3.LUT R10, R10, 0x8, RZ, 0xfc, !PT ;  /* 0x000000080a0a2812 */ /* 0x000fe400078efcff */
[----:B------:R-:W-:Y:S02]  /*69090*/  ISETP.GE.AND P2, PT, R152, UR9, PT ;  /* 0x0000000998007c0c */ /* 0x000fe4000bf46270 */
[----:B------:R-:W-:Y:S02]  /*690a0*/  LOP3.LUT R10, R10, 0xfffffffb, RZ, 0xc0, !PT ;  /* 0xfffffffb0a0a7812 */ /* 0x000fe400078ec0ff */
[----:B------:R-:W-:-:S09]  /*690b0*/  LOP3.LUT P1, RZ, R0, 0x2, RZ, 0xc0, !PT ;  /* 0x0000000200ff7812 */ /* 0x000fd2000782c0ff */
[----:B------:R-:W-:Y:S02]  /*690c0*/  @P2 LOP3.LUT R10, R10, 0x4, RZ, 0xfc, !PT ;  /* 0x000000040a0a2812 */ /* 0x000fe400078efcff */
[----:B------:R-:W-:Y:S02]  /*690d0*/  ISETP.LT.AND P2, PT, R157, UR50, !P1 ;  /* 0x000000329d007c0c */ /* 0x000fe4000cf41270 */
[----:B------:R-:W-:-:S11]  /*690e0*/  LOP3.LUT R11, R11, 0xfffeffff, RZ, 0xc0, !PT ;  /* 0xfffeffff0b0b7812 */ /* 0x000fd600078ec0ff */
[----:B------:R-:W-:Y:S02]  /*690f0*/  @P2 LOP3.LUT R11, R11, 0x10000, RZ, 0xfc, !PT ;  /* 0x000100000b0b2812 */ /* 0x000fe400078efcff */
[----:B------:R-:W-:Y:S02]  /*69100*/  ISETP.LT.AND P2, PT, R156, UR4, !P1 ;  /* 0x000000049c007c0c */ /* 0x000fe4000cf41270 */
[----:B------:R-:W-:Y:S01]  /*69110*/  LOP3.LUT R11, R11, 0xffff7fff, RZ, 0xc0, !PT ;  /* 0xffff7fff0b0b7812 */ /* 0x000fe200078ec0ff */
[----:B------:R-:W-:Y:S01]  /*69120*/  STL [R1+0x13fc], R26 ;  /* 0x0013fc1a01007387 */ /* 0x000fe20000100800 */
[----:B------:R-:W-:-:S03]  /*69130*/  ISETP.LT.AND P1, PT, R153, UR58, !P1 ;  /* 0x0000003a99007c0c */ /* 0x000fc6000cf21270 */
[----:B------:R-:W3:Y:S04]  /*69140*/  LDL.LU R32, [R1+0x170] ;  /* 0x0001700001207983 */ /* 0x000ee80000300800 */
[----:B------:R-:W3:Y:S02]  /*69150*/  LDL.LU R33, [R1+0x178] ;  /* 0x0001780001217983 */ /* 0x000ee40000300800 */
[----:B------:R-:W-:Y:S02]  /*69160*/  @P2 LOP3.LUT R11, R11, 0x8000, RZ, 0xfc, !PT ;  /* 0x000080000b0b2812 */ /* 0x000fe400078efcff */
[----:B------:R-:W-:Y:S01]  /*69170*/  ISETP.LT.AND P2, PT, R158, UR52, !P0 ;  /* 0x000000349e007c0c */ /* 0x000fe2000c741270 */
[----:B--2---:R1:W-:Y:S01]  /*69180*/  STL.64 [R1+0xff0], R28 ;  /* 0x000ff01c01007387 */ /* 0x0043e20000100a00 */
[----:B------:R-:W-:-:S03]  /*69190*/  LOP3.LUT R11, R11, 0xffffffbf, RZ, 0xc0, !PT ;  /* 0xffffffbf0b0b7812 */ /* 0x000fc600078ec0ff */
[----:B------:R2:W-:Y:S01]  /*691a0*/  STL.64 [R1+0xff8], R30 ;  /* 0x000ff81e01007387 */ /* 0x0005e20000100a00 */
[----:B------:R-:W-:-:S07]  /*691b0*/  ISETP.LT.AND P0, PT, R157, UR59, !P0 ;  /* 0x0000003b9d007c0c */ /* 0x000fce000c701270 */
[----:B------:R-:W-:-:S04]  /*691c0*/  @P2 LOP3.LUT R11, R11, 0x40, RZ, 0xfc, !PT ;  /* 0x000000400b0b2812 */ /* 0x000fc800078efcff */
[----:B------:R-:W-:-:S04]  /*691d0*/  LOP3.LUT R11, R11, 0xffffbfff, RZ, 0xc0, !PT ;  /* 0xffffbfff0b0b7812 */ /* 0x000fc800078ec0ff */
[----:B------:R-:W-:Y:S02]  /*691e0*/  @P1 LOP3.LUT R11, R11, 0x4000, RZ, 0xfc, !PT ;  /* 0x000040000b0b1812 */ /* 0x000fe400078efcff */
[----:B------:R-:W-:Y:S02]  /*691f0*/  IADD3 R185, R152, 0xa8, RZ ;  /* 0x000000a898b97810 */ /* 0x000fe40007ffe0ff */
[----:B------:R-:W-:Y:S01]  /*69200*/  LOP3.LUT R11, R11, 0xffffffdf, RZ, 0xc0, !PT ;  /* 0xffffffdf0b0b7812 */ /* 0x000fe200078ec0ff */
[----:B------:R-:W-:Y:S01]  /*69210*/  IMAD.MOV.U32 R34, RZ, RZ, R116 ;  /* 0x000000ffff227224 */ /* 0x000fe200078e0074 */
[----:B------:R-:W-:Y:S02]  /*69220*/  ISETP.GE.AND P3, PT, R185, UR48, PT ;  /* 0x00000030b9007c0c */ /* 0x000fe4000bf66270 */
[----:B------:R-:W-:Y:S02]  /*69230*/  @P0 LOP3.LUT R11, R11, 0x20, RZ, 0xfc, !PT ;  /* 0x000000200b0b0812 */ /* 0x000fe400078efcff */
[----:B------:R-:W-:-:S02]  /*69240*/  ISETP.GE.AND P4, PT, R184, UR49, PT ;  /* 0x00000031b8007c0c */ /* 0x000fc4000bf86270 */
[----:B------:R-:W-:Y:S02]  /*69250*/  ISETP.GE.AND P5, PT, R183, UR57, PT ;  /* 0x00000039b7007c0c */ /* 0x000fe4000bfa6270 */
[----:B------:R-:W-:Y:S02]  /*69260*/  ISETP.GE.AND P6, PT, R182, UR53, PT ;  /* 0x00000035b6007c0c */ /* 0x000fe4000bfc6270 */
[C---:B------:R-:W-:Y:S02]  /*69270*/  LOP3.LUT P2, RZ, R24.reuse, 0x10000, RZ, 0xc0, !PT ;  /* 0x0001000018ff7812 */ /* 0x040fe4000784c0ff */
[C---:B------:R-:W-:Y:S02]  /*69280*/  LOP3.LUT P1, RZ, R24.reuse, 0x8000, RZ, 0xc0, !PT ;  /* 0x0000800018ff7812 */ /* 0x040fe4000782c0ff */
[----:B------:R-:W-:Y:S01]  /*69290*/  LOP3.LUT P0, RZ, R24, 0x4000, RZ, 0xc0, !PT ;  /* 0x0000400018ff7812 */ /* 0x000fe2000780c0ff */
[----:B------:R-:W-:Y:S01]  /*692a0*/  STL [R1+0x2b8c], R19 ;  /* 0x002b8c1301007387 */ /* 0x000fe20000100800 */
[----:B------:R-:W-:Y:S01]  /*692b0*/  IMAD.MOV.U32 R35, RZ, RZ, R118 ;  /* 0x000000ffff237224 */ /* 0x000fe200078e0076 */
[----:B------:R-:W-:Y:S01]  /*692c0*/  LOP3.LUT R23, R23, 0xfff7ffff, RZ, 0xc0, !PT ;  /* 0xfff7ffff17177812 */ /* 0x000fe200078ec0ff */
[----:B------:R-:W-:Y:S01]  /*692d0*/  IMAD.MOV.U32 R42, RZ, RZ, R137 ;  /* 0x000000ffff2a7224 */ /* 0x000fe200078e0089 */
[----:B------:R-:W-:Y:S01]  /*692e0*/  STL [R1+0x2b88], R20 ;  /* 0x002b881401007387 */ /* 0x000fe20000100800 */
[----:B------:R-:W-:-:S02]  /*692f0*/  IMAD.MOV.U32 R43, RZ, RZ, R139 ;  /* 0x000000ffff2b7224 */ /* 0x000fc400078e008b */
[----:B------:R-:W-:Y:S01]  /*69300*/  IMAD.MOV.U32 R70, RZ, RZ, R141 ;  /* 0x000000ffff467224 */ /* 0x000fe200078e008d */
[----:B------:R-:W-:Y:S01]  /*69310*/  STL [R1+0x2b84], R21 ;  /* 0x002b841501007387 */ /* 0x000fe20000100800 */
[----:B------:R-:W-:Y:S01]  /*69320*/  IMAD.MOV.U32 R71, RZ, RZ, R143 ;  /* 0x000000ffff477224 */ /* 0x000fe200078e008f */
[----:B------:R-:W-:Y:S01]  /*69330*/  MOV R107, R147 ;  /* 0x00000093006b7202 */ /* 0x000fe20000000f00 */
[----:B------:R-:W-:Y:S01]  /*69340*/  IMAD.MOV.U32 R106, RZ, RZ, R145 ;  /* 0x000000ffff6a7224 */ /* 0x000fe200078e0091 */
[----:B------:R-:W-:Y:S01]  /*69350*/  STL [R1+0x2b80], R22 ;  /* 0x002b801601007387 */ /* 0x000fe20000100800 */
[----:B------:R-:W-:Y:S01]  /*69360*/  @P1 LOP3.LUT R23, R23, 0x80000, RZ, 0xfc, !PT ;  /* 0x0008000017171812 */ /* 0x000fe200078efcff */
[----:B------:R-:W-:Y:S01]  /*69370*/  ULDC UR4, c[0x0][0x22c] ;  /* 0x00008b0000047ab9 */ /* 0x000fe20000000800 */
[----:B------:R-:W-:Y:S01]  /*69380*/  LOP3.LUT P1, RZ, R10, 0x8, RZ, 0xc0, !PT ;  /* 0x000000080aff7812 */ /* 0x000fe2000782c0ff */
[----:B-1----:R-:W4:Y:S01]  /*69390*/  LDL.LU R28, [R1+0xd74] ;  /* 0x000d7400011c7983 */ /* 0x002f220000300800 */
[----:B------:R-:W-:Y:S01]  /*693a0*/  LOP3.LUT R23, R23, 0xfffbffff, RZ, 0xc0, !PT ;  /* 0xfffbffff17177812 */ /* 0x000fe200078ec0ff */
[----:B------:R-:W-:Y:S01]  /*693b0*/  ULDC UR5, c[0x0][0x228] ;  /* 0x00008a0000057ab9 */ /* 0x000fe20000000800 */
[----:B------:R-:W-:Y:S01]  /*693c0*/  ULDC.64 UR6, c[0x0][0x228] ;  /* 0x00008a0000067ab9 */ /* 0x000fe20000000a00 */
[----:B------:R-:W4:Y:S01]  /*693d0*/  LDL.LU R29, [R1+0xd7c] ;  /* 0x000d7c00011d7983 */ /* 0x000f220000300800 */
[----:B------:R-:W-:Y:S01]  /*693e0*/  @P2 LOP3.LUT R23, R23, 0x40000, RZ, 0xfc, !PT ;  /* 0x0004000017172812 */ /* 0x000fe200078efcff */
[----:B------:R-:W-:Y:S01]  /*693f0*/  ULDC.64 UR8, c[0x0][0x228] ;  /* 0x00008a0000087ab9 */ /* 0x000fe20000000a00 */
[----:B------:R-:W-:Y:S01]  /*69400*/  ULDC.64 UR12, c[0x0][0x228] ;  /* 0x00008a00000c7ab9 */ /* 0x000fe20000000a00 */
[----:B--2---:R-:W4:Y:S01]  /*69410*/  LDL.LU R30, [R1+0xb74] ;  /* 0x000b7400011e7983 */ /* 0x004f220000300800 */
[----:B------:R-:W-:Y:S01]  /*69420*/  ULDC.64 UR10, c[0x0][0x228] ;  /* 0x00008a00000a7ab9 */ /* 0x000fe20000000a00 */
[----:B------:R-:W-:Y:S01]  /*69430*/  ULDC.64 UR16, c[0x0][0x228] ;  /* 0x00008a0000107ab9 */ /* 0x000fe20000000a00 */
[----:B------:R-:W-:Y:S01]  /*69440*/  ULDC.64 UR14, c[0x0][0x228] ;  /* 0x00008a00000e7ab9 */ /* 0x000fe20000000a00 */
[----:B------:R-:W4:Y:S01]  /*69450*/  LDL.LU R31, [R1+0xb7c] ;  /* 0x000b7c00011f7983 */ /* 0x000f220000300800 */
[----:B------:R-:W-:Y:S01]  /*69460*/  ULDC.64 UR20, c[0x0][0x228] ;  /* 0x00008a0000147ab9 */ /* 0x000fe20000000a00 */
[----:B------:R-:W-:Y:S01]  /*69470*/  ULDC.64 UR18, c[0x0][0x228] ;  /* 0x00008a0000127ab9 */ /* 0x000fe20000000a00 */
[----:B------:R-:W-:Y:S01]  /*69480*/  ULDC.64 UR24, c[0x0][0x228] ;  /* 0x00008a0000187ab9 */ /* 0x000fe20000000a00 */
[----:B---3--:R1:W-:Y:S01]  /*69490*/  STSM.16.M88.4 [R155], R32 ;  /* 0x000000209b007844 */ /* 0x0083e20000000200 */
[----:B------:R-:W-:Y:S01]  /*694a0*/  ISETP.LT.AND P2, PT, R152, UR4, !P1 ;  /* 0x0000000498007c0c */ /* 0x000fe2000cf41270 */
[----:B------:R-:W-:Y:S01]  /*694b0*/  ULDC UR4, c[0x0][0x228] ;  /* 0x00008a0000047ab9 */ /* 0x000fe20000000800 */
[----:B------:R-:W-:Y:S01]  /*694c0*/  LOP3.LUT R23, R23, 0xfffdffff, RZ, 0xc0, !PT ;  /* 0xfffdffff17177812 */ /* 0x000fe200078ec0ff */
[----:B------:R-:W-:Y:S03]  /*694d0*/  BAR.SYNC.DEFER_BLOCKING 0x0 ;  /* 0x0000000000007b1d */ /* 0x000fe60000010000 */
[----:B------:R-:W-:-:S02]  /*694e0*/  @P3 LOP3.LUT R23, R23, 0x20000, RZ, 0xfc, !PT ;  /* 0x0002000017173812 */ /* 0x000fc400078efcff */
[----:B------:R-:W-:Y:S01]  /*694f0*/  LOP3.LUT P3, RZ, R10, 0x4, RZ, 0xc0, !PT ;  /* 0x000000040aff7812 */ /* 0x000fe2000786c0ff */
[----:B------:R-:W-:Y:S01]  /*69500*/  ULDC.64 UR22, c[0x0][0x228] ;  /* 0x00008a0000167ab9 */ /* 0x000fe20000000a00 */
[----:B------:R-:W-:Y:S01]  /*69510*/  LOP3.LUT R23, R23, 0xfffeffff, RZ, 0xc0, !PT ;  /* 0xfffeffff17177812 */ /* 0x000fe200078ec0ff */
[----:B------:R-:W-:Y:S01]  /*69520*/  ULDC.64 UR28, c[0x0][0x228] ;  /* 0x00008a00001c7ab9 */ /* 0x000fe20000000a00 */
[----:B------:R-:W-:Y:S01]  /*69530*/  ULDC.64 UR26, c[0x0][0x228] ;  /* 0x00008a00001a7ab9 */ /* 0x000fe20000000a00 */
[----:B------:R-:W-:Y:S01]  /*69540*/  ULDC.64 UR32, c[0x0][0x228] ;  /* 0x00008a0000207ab9 */ /* 0x000fe20000000a00 */
[----:B------:R-:W-:Y:S01]  /*69550*/  @P4 LOP3.LUT R23, R23, 0x10000, RZ, 0xfc, !PT ;  /* 0x0001000017174812 */ /* 0x000fe200078efcff */
[----:B-1----:R-:W2:Y:S01]  /*69560*/  LDL.LU R32, [R1+0x974] ;  /* 0x0009740001207983 */ /* 0x002ea20000300800 */
[----:B------:R-:W-:Y:S01]  /*69570*/  ULDC.64 UR30, c[0x0][0x228] ;  /* 0x00008a00001e7ab9 */ /* 0x000fe20000000a00 */
        /* <DEDUP_REMOVED lines=10> */
[----:B------:R-:W1:Y:S01]  /*69620*/  LDS.128 R36, [R154] ;  /* 0x000000009a247984 */ /* 0x000e620000000c00 */
[----:B------:R-:W-:Y:S01]  /*69630*/  ISETP.LT.AND P4, PT, R156, UR4, !P3 ;  /* 0x000000049c007c0c */ /* 0x000fe2000df81270 */
[----:B------:R-:W-:Y:S01]  /*69640*/  ULDC.64 UR56, c[0x0][0x228] ;  /* 0x00008a0000387ab9 */ /* 0x000fe20000000a00 */
[----:B------:R-:W-:Y:S01]  /*69650*/  BAR.SYNC.DEFER_BLOCKING 0x0 ;  /* 0x0000000000007b1d */ /* 0x000fe20000010000 */
[----:B------:R-:W-:-:S02]  /*69660*/  LOP3.LUT P1, RZ, R10, 0x2, RZ, 0xc0, !PT ;  /* 0x000000020aff7812 */ /* 0x000fc4000782c0ff */
[----:B------:R-:W-:-:S03]  /*69670*/  LOP3.LUT R23, R23, 0xffff7fff, RZ, 0xc0, !PT ;  /* 0xffff7fff17177812 */ /* 0x000fc600078ec0ff */
[----:B------:R-:W-:Y:S01]  /*69680*/  ULDC.64 UR54, c[0x0][0x228] ;  /* 0x00008a0000367ab9 */ /* 0x000fe20000000a00 */
[----:B------:R-:W-:Y:S01]  /*69690*/  ULDC.64 UR58, c[0x0][0x228] ;  /* 0x00008a00003a7ab9 */ /* 0x000fe20000000a00 */
[----:B------:R-:W-:-:S04]  /*696a0*/  @P5 LOP3.LUT R23, R23, 0x8000, RZ, 0xfc, !PT ;  /* 0x0000800017175812 */ /* 0x000fc800078efcff */
[----:B------:R-:W-:-:S04]  /*696b0*/  LOP3.LUT R23, R23, 0xffffbfff, RZ, 0xc0, !PT ;  /* 0xffffbfff17177812 */ /* 0x000fc800078ec0ff */
[----:B------:R-:W-:Y:S01]  /*696c0*/  @P6 LOP3.LUT R23, R23, 0x4000, RZ, 0xfc, !PT ;  /* 0x0000400017176812 */ /* 0x000fe200078efcff */
[----:B-1----:R-:W-:Y:S04]  /*696d0*/  STL.64 [R1+0x960], R36 ;  /* 0x0009602401007387 */ /* 0x002fe80000100a00 */
[----:B------:R-:W-:Y:S04]  /*696e0*/  STL.64 [R1+0x968], R38 ;  /* 0x0009682601007387 */ /* 0x000fe80000100a00 */
[----:B------:R-:W2:Y:S04]  /*696f0*/  LDL.LU R33, [R1+0x97c] ;  /* 0x00097c0001217983 */ /* 0x000ea80000300800 */
[----:B------:R-:W2:Y:S04]  /*69700*/  LDL.LU R34, [R1+0x774] ;  /* 0x0007740001227983 */ /* 0x000ea80000300800 */
[----:B------:R-:W2:Y:S04]  /*69710*/  LDL.LU R35, [R1+0x77c] ;  /* 0x00077c0001237983 */ /* 0x000ea80000300800 */
[----:B----4-:R1:W-:Y:S01]  /*69720*/  STSM.16.M88.4 [R155], R28 ;  /* 0x0000001c9b007844 */ /* 0x0103e20000000200 */
[----:B------:R-:W-:Y:S06]  /*69730*/  BAR.SYNC.DEFER_BLOCKING 0x0 ;  /* 0x0000000000007b1d */ /* 0x000fec0000010000 */
[----:B-1----:R-:W3:Y:S04]  /*69740*/  LDL.LU R28, [R1+0x574] ;  /* 0x00057400011c7983 */ /* 0x002ee80000300800 */
[----:B------:R-:W1:Y:S01]  /*69750*/  LDS.128 R36, [R154] ;  /* 0x000000009a247984 */ /* 0x000e620000000c00 */
[----:B------:R-:W-:Y:S06]  /*69760*/  BAR.SYNC.DEFER_BLOCKING 0x0 ;  /* 0x0000000000007b1d */ /* 0x000fec0000010000 */
[----:B-1----:R-:W-:Y:S04]  /*69770*/  STL.64 [R1+0x770], R36 ;  /* 0x0007702401007387 */ /* 0x002fe80000100a00 */
[----:B------:R-:W-:Y:S04]  /*69780*/  STL.64 [R1+0x778], R38 ;  /* 0x0007782601007387 */ /* 0x000fe80000100a00 */
[----:B------:R-:W3:Y:S04]  /*69790*/  LDL.LU R29, [R1+0x57c] ;  /* 0x00057c00011d7983 */ /* 0x000ee80000300800 */
[----:B------:R-:W3:Y:S04]  /*697a0*/  LDL.LU R30, [R1+0x374] ;  /* 0x00037400011e7983 */ /* 0x000ee80000300800 */
[----:B------:R-:W3:Y:S04]  /*697b0*/  LDL.LU R31, [R1+0x37c] ;  /* 0x00037c00011f7983 */ /* 0x000ee80000300800 */
[----:B--2---:R1:W-:Y:S01]  /*697c0*/  STSM.16.M88.4 [R155], R32 ;  /* 0x000000209b007844 */ /* 0x0043e20000000200 */
[----:B------:R-:W-:Y:S06]  /*697d0*/  BAR.SYNC.DEFER_BLOCKING 0x0 ;  /* 0x0000000000007b1d */ /* 0x000fec0000010000 */
[----:B-1----:R-:W2:Y:S04]  /*697e0*/  LDL.LU R32, [R1+0x174] ;  /* 0x0001740001207983 */ /* 0x002ea80000300800 */
[----:B------:R-:W1:Y:S01]  /*697f0*/  LDS.128 R36, [R154] ;  /* 0x000000009a247984 */ /* 0x000e620000000c00 */
[----:B------:R-:W-:Y:S06]  /*69800*/  BAR.SYNC.DEFER_BLOCKING 0x0 ;  /* 0x0000000000007b1d */ /* 0x000fec0000010000 */
[----:B-1----:R-:W-:Y:S04]  /*69810*/  STL.64 [R1+0x570], R36 ;  /* 0x0005702401007387 */ /* 0x002fe80000100a00 */
[----:B------:R-:W-:Y:S04]  /*69820*/  STL.64 [R1+0x578], R38 ;  /* 0x0005782601007387 */ /* 0x000fe80000100a00 */
[----:B------:R-:W2:Y:S01]  /*69830*/  LDL.LU R33, [R1+0x17c] ;  /* 0x00017c0001217983 */ /* 0x000ea20000300800 */
[----:B------:R-:W-:Y:S01]  /*69840*/  IMAD.MOV.U32 R34, RZ, RZ, R117 ;  /* 0x000000ffff227224 */ /* 0x000fe200078e0075 */
[----:B------:R-:W-:-:S02]  /*69850*/  MOV R35, R119 ;  /* 0x0000007700237202 */ /* 0x000fc40000000f00 */
[----:B---3--:R1:W-:Y:S01]  /*69860*/  STSM.16.M88.4 [R155], R28 ;  /* 0x0000001c9b007844 */ /* 0x0083e20000000200 */
[----:B------:R-:W-:Y:S06]  /*69870*/  BAR.SYNC.DEFER_BLOCKING 0x0 ;  /* 0x0000000000007b1d */ /* 0x000fec0000010000 */
[----:B-1----:R-:W3:Y:S04]  /*69880*/  LDL.LU R28, [R1+0xd80] ;  /* 0x000d8000011c7983 */ /* 0x002ee80000300800 */
[----:B------:R-:W1:Y:S01]  /*69890*/  LDS.128 R36, [R154] ;  /* 0x000000009a247984 */ /* 0x000e620000000c00 */
[----:B------:R-:W-:Y:S06]  /*698a0*/  BAR.SYNC.DEFER_BLOCKING 0x0 ;  /* 0x0000000000007b1d */ /* 0x000fec0000010000 */
[----:B-1----:R-:W-:Y:S04]  /*698b0*/  STL.64 [R1+0x170], R36 ;  /* 0x0001702401007387 */ /* 0x002fe80000100a00 */
[----:B------:R-:W-:Y:S04]  /*698c0*/  STL.64 [R1+0x178], R38 ;  /* 0x0001782601007387 */ /* 0x000fe80000100a00 */
[----:B------:R-:W3:Y:S04]  /*698d0*/  LDL.LU R29, [R1+0xd88] ;  /* 0x000d8800011d7983 */ /* 0x000ee80000300800 */
[----:B--2---:R1:W-:Y:S04]  /*698e0*/  STSM.16.M88.4 [R155], R32 ;  /* 0x000000209b007844 */ /* 0x0043e80000000200 */
[----:B------:R-:W3:Y:S04]  /*698f0*/  LDL.LU R30, [R1+0xb80] ;  /* 0x000b8000011e7983 */ /* 0x000ee80000300800 */
[----:B------:R-:W3:Y:S01]  /*69900*/  LDL.LU R31, [R1+0xb88] ;  /* 0x000b8800011f7983 */ /* 0x000ee20000300800 */
[----:B------:R-:W-:Y:S06]  /*69910*/  BAR.SYNC.DEFER_BLOCKING 0x0 ;  /* 0x0000000000007b1d */ /* 0x000fec0000010000 */
[----:B-1----:R-:W2:Y:S04]  /*69920*/  LDL.LU R32, [R1+0x980] ;  /* 0x0009800001207983 */ /* 0x002ea80000300800 */
[----:B------:R-:W1:Y:S01]  /*69930*/  LDS.128 R36, [R154] ;  /* 0x000000009a247984 */ /* 0x000e620000000c00 */
[----:B------:R-:W-:Y:S06]  /*69940*/  BAR.SYNC.DEFER_BLOCKING 0x0 ;  /* 0x0000000000007b1d */ /* 0x000fec0000010000 */
[----:B-1----:R-:W-:Y:S04]  /*69950*/  STL.64 [R1+0x370], R36 ;  /* 0x0003702401007387 */ /* 0x002fe80000100a00 */
[----:B------:R-:W-:Y:S04]  /*69960*/  STL.64 [R1+0x378], R38 ;  /* 0x0003782601007387 */ /* 0x000fe80000100a00 */
[----:B------:R-:W2:Y:S04]  /*69970*/  LDL.LU R33, [R1+0x988] ;  /* 0x0009880001217983 */ /* 0x000ea80000300800 */
[----:B------:R-:W2:Y:S04]  /*69980*/  LDL.LU R34, [R1+0x780] ;  /* 0x0007800001227983 */ /* 0x000ea80000300800 */
[----:B------:R-:W2:Y:S04]  /*69990*/  LDL.LU R35, [R1+0x788] ;  /* 0x0007880001237983 */ /* 0x000ea80000300800 */
        /* <DEDUP_REMOVED lines=9> */
[----:B--2---:R1:W-:Y:S04]  /*69a30*/  STSM.16.M88.4 [R155], R32 ;  /* 0x000000209b007844 */ /* 0x0043e80000000200 */
[----:B------:R-:W3:Y:S01]  /*69a40*/  LDL.LU R31, [R1+0x388] ;  /* 0x00038800011f7983 */ /* 0x000ee20000300800 */
[----:B------:R-:W-:Y:S06]  /*69a50*/  BAR.SYNC.DEFER_BLOCKING 0x0 ;  /* 0x0000000000007b1d */ /* 0x000fec0000010000 */
[----:B-1----:R-:W2:Y:S04]  /*69a60*/  LDL.LU R32, [R1+0x180] ;  /* 0x0001800001207983 */ /* 0x002ea80000300800 */
[----:B------:R-:W1:Y:S01]  /*69a70*/  LDS.128 R36, [R154] ;  /* 0x000000009a247984 */ /* 0x000e620000000c00 */
[----:B------:R-:W-:Y:S06]  /*69a80*/  BAR.SYNC.DEFER_BLOCKING 0x0 ;  /* 0x0000000000007b1d */ /* 0x000fec0000010000 */
[----:B-1----:R-:W-:Y:S04]  /*69a90*/  STL.64 [R1+0xb70], R36 ;  /* 0x000b702401007387 */ /* 0x002fe80000100a00 */
[----:B------:R-:W-:Y:S04]  /*69aa0*/  STL.64 [R1+0xb78], R38 ;  /* 0x000b782601007387 */ /* 0x000fe80000100a00 */
[----:B------:R-:W2:Y:S01]  /*69ab0*/  LDL.LU R33, [R1+0x188] ;  /* 0x0001880001217983 */ /* 0x000ea20000300800 */
[----:B------:R-:W-:-:S02]  /*69ac0*/  IMAD.MOV.U32 R34, RZ, RZ, R120 ;  /* 0x000000ffff227224 */ /* 0x000fc400078e0078 */
[----:B------:R-:W-:Y:S01]  /*69ad0*/  IMAD.MOV.U32 R35, RZ, RZ, R122 ;  /* 0x000000ffff237224 */ /* 0x000fe200078e007a */
[----:B---3--:R1:W-:Y:S01]  /*69ae0*/  STSM.16.M88.4 [R155], R28 ;  /* 0x0000001c9b007844 */ /* 0x0083e20000000200 */
[----:B------:R-:W-:Y:S06]  /*69af0*/  BAR.SYNC.DEFER_BLOCKING 0x0 ;  /* 0x0000000000007b1d */ /* 0x000fec0000010000 */
[----:B-1----:R-:W3:Y:S04]  /*69b00*/  LDL.LU R28, [R1+0xd84] ;  /* 0x000d8400011c7983 */ /* 0x002ee80000300800 */
[----:B------:R-:W1:Y:S01]  /*69b10*/  LDS.128 R36, [R154] ;  /* 0x000000009a247984 */ /* 0x000e620000000c00 */
[----:B------:R-:W-:Y:S06]  /*69b20*/  BAR.SYNC.DEFER_BLOCKING 0x0 ;  /* 0x0000000000007b1d */ /* 0x000fec0000010000 */
[----:B-1----:R-:W-:Y:S04]  /*69b30*/  STL.64 [R1+0x1000], R36 ;  /* 0x0010002401007387 */ /* 0x002fe80000100a00 */
[----:B------:R-:W-:Y:S04]  /*69b40*/  STL.64 [R1+0x1008], R38 ;  /* 0x0010082601007387 */ /* 0x000fe80000100a00 */
[----:B--2---:R1:W-:Y:S04]  /*69b50*/  STSM.16.M88.4 [R155], R32 ;  /* 0x000000209b007844 */ /* 0x0043e80000000200 */
[----:B------:R-:W3:Y:S01]  /*69b60*/  LDL.LU R29, [R1+0xd8c] ;  /* 0x000d8c00011d7983 */ /* 0x000ee20000300800 */
[----:B------:R-:W-:Y:S06]  /*69b70*/  BAR.SYNC.DEFER_BLOCKING 0x0 ;  /* 0x0000000000007b1d */ /* 0x000fec0000010000 */
[----:B------:R-:W3:Y:S04]  /*69b80*/  LDL.LU R30, [R1+0xb84] ;  /* 0x000b8400011e7983 */ /* 0x000ee80000300800 */
[----:B------:R-:W3:Y:S04]  /*69b90*/  LDL.LU R31, [R1+0xb8c] ;  /* 0x000b8c00011f7983 */ /* 0x000ee80000300800 */
        /* <DEDUP_REMOVED lines=14> */
[----:B--2---:R1:W-:Y:S04]  /*69c80*/  STSM.16.M88.4 [R155], R32 ;  /* 0x000000209b007844 */ /* 0x0043e80000000200 */
[----:B------:R-:W-:Y:S04]  /*69c90*/  STL.64 [R1+0x788], R38 ;  /* 0x0007882601007387 */ /* 0x000fe80000100a00 */
        /* <DEDUP_REMOVED lines=17> */
[----:B--2---:R2:W-:Y:S04]  /*69db0*/  STSM.16.M88.4 [R155], R32 ;  /* 0x000000209b007844 */ /* 0x0045e80000000200 */
[----:B-1----:R-:W-:Y:S04]  /*69dc0*/  STL.64 [R1+0x180], R36 ;  /* 0x0001802401007387 */ /* 0x002fe80000100a00 */
[----:B------:R-:W-:Y:S01]  /*69dd0*/  STL.64 [R1+0x188], R38 ;  /* 0x0001882601007387 */ /* 0x000fe20000100a00 */
[----:B------:R-:W-:Y:S06]  /*69de0*/  BAR.SYNC.DEFER_BLOCKING 0x0 ;  /* 0x0000000000007b1d */ /* 0x000fec0000010000 */
[----:B------:R-:W3:Y:S04]  /*69df0*/  LDL.LU R29, [R1+0xd98] ;  /* 0x000d9800011d7983 */ /* 0x000ee80000300800 */
[----:B------:R-:W3:Y:S04]  /*69e00*/  LDL.LU R30, [R1+0xb90] ;  /* 0x000b9000011e7983 */ /* 0x000ee80000300800 */
[----:B------:R-:W3:Y:S04]  /*69e10*/  LDL.LU R31, [R1+0xb98] ;  /* 0x000b9800011f7983 */ /* 0x000ee80000300800 */
[----:B--2---:R-:W2:Y:S04]  /*69e20*/  LDL.LU R32, [R1+0x990] ;  /* 0x0009900001207983 */ /* 0x004ea80000300800 */
        /* <DEDUP_REMOVED lines=42> */
[----:B-1----:R-:W-:Y:S04]  /*6a0d0*/  STL.64 [R1], R36 ;  /* 0x0000002401007387 */ /* 0x002fe80000100a00 */
[----:B------:R-:W-:Y:S04]  /*6a0e0*/  STL.64 [R1+0x8], R38 ;  /* 0x0000082601007387 */ /* 0x000fe80000100a00 */
[----:B------:R-:W2:Y:S04]  /*6a0f0*/  LDL.LU R33, [R1+0x99c] ;  /* 0x00099c0001217983 */ /* 0x000ea80000300800 */
[----:B------:R-:W2:Y:S04]  /*6a100*/  LDL.LU R34, [R1+0x794] ;  /* 0x0007940001227983 */ /* 0x000ea80000300800 */
[----:B------:R-:W2:Y:S04]  /*6a110*/  LDL.LU R35, [R1+0x79c] ;  /* 0x00079c0001237983 */ /* 0x000ea80000300800 */
[----:B---3--:R1:W-:Y:S01]  /*6a120*/  STSM.16.M88.4 [R155], R28 ;  /* 0x0000001c9b007844 */ /* 0x0083e20000000200 */
[----:B------:R-:W-:Y:S06]  /*6a130*/  BAR.SYNC.DEFER_BLOCKING 0x0 ;  /* 0x0000000000007b1d */ /* 0x000fec0000010000 */
[----:B-1----:R-:W3:Y:S04]  /*6a140*/  LDL.LU R28, [R1+0x594] ;  /* 0x00059400011c7983 */ /* 0x002ee80000300800 */
[----:B------:R-:W3:Y:S04]  /*6a150*/  LDL.LU R29, [R1+0x59c] ;  /* 0x00059c00011d7983 */ /* 0x000ee80000300800 */
[----:B------:R-:W3:Y:S04]  /*6a160*/  LDL.LU R30, [R1+0x394] ;  /* 0x00039400011e7983 */ /* 0x000ee80000300800 */
[----:B------:R-:W3:Y:S04]  /*6a170*/  LDL.LU R31, [R1+0x39c] ;  /* 0x00039c00011f7983 */ /* 0x000ee80000300800 */
[----:B------:R-:W1:Y:S01]  /*6a180*/  LDS.128 R248, [R154] ;  /* 0x000000009af87984 */ /* 0x000e620000000c00 */
[----:B------:R-:W-:Y:S06]  /*6a190*/  BAR.SYNC.DEFER_BLOCKING 0x0 ;  /* 0x0000000000007b1d */ /* 0x000fec0000010000 */
[----:B--2---:R2:W-:Y:S02]  /*6a1a0*/  STSM.16.M88.4 [R155], R32 ;  /* 0x000000209b007844 */ /* 0x0045e40000000200 */
[----:B------:R-:W-:Y:S06]  /*6a1b0*/  BAR.SYNC.DEFER_BLOCKING 0x0 ;  /* 0x0000000000007b1d */ /* 0x000fec0000010000 */
[----:B--2---:R-:W2:Y:S04]  /*6a1c0*/  LDL.LU R32, [R1+0x194] ;  /* 0x0001940001207983 */ /* 0x004ea80000300800 */
[----:B------:R-:W2:Y:S04]  /*6a1d0*/  LDL.LU R33, [R1+0x19c] ;  /* 0x00019c0001217983 */ /* 0x000ea80000300800 */
[----:B------:R-:W4:Y:S01]  /*6a1e0*/  LDS.128 R244, [R154] ;  /* 0x000000009af47984 */ /* 0x000f220000000c00 */
[----:B------:R-:W-:Y:S01]  /*6a1f0*/  BAR.SYNC.DEFER_BLOCKING 0x0 ;  /* 0x0000000000007b1d */ /* 0x000fe20000010000 */
[----:B------:R-:W-:Y:S01]  /*6a200*/  MOV R34, R125 ;  /* 0x0000007d00227202 */ /* 0x000fe20000000f00 */
[----:B------:R-:W-:-:S04]  /*6a210*/  IMAD.MOV.U32 R35, RZ, RZ, R127 ;  /* 0x000000ffff237224 */ /* 0x000fc800078e007f */
[----:B---3--:R3:W-:Y:S02]  /*6a220*/  STSM.16.M88.4 [R155], R28 ;  /* 0x0000001c9b007844 */ /* 0x0087e40000000200 */
[----:B------:R-:W-:Y:S06]  /*6a230*/  BAR.SYNC.DEFER_BLOCKING 0x0 ;  /* 0x0000000000007b1d */ /* 0x000fec0000010000 */
[----:B---3--:R-:W3:Y:S04]  /*6a240*/  LDL.LU R28, [R1+0xda0] ;  /* 0x000da000011c7983 */ /* 0x008ee80000300800 */
[----:B------:R-:W3:Y:S04]  /*6a250*/  LDL.LU R29, [R1+0xda8] ;  /* 0x000da800011d7983 */ /* 0x000ee80000300800 */
[----:B------:R-:W3:Y:S04]  /*6a260*/  LDL.LU R30, [R1+0xba0] ;  /* 0x000ba000011e7983 */ /* 0x000ee80000300800 */
[----:B------:R-:W3:Y:S04]  /*6a270*/  LDL.LU R31, [R1+0xba8] ;  /* 0x000ba800011f7983 */ /* 0x000ee80000300800 */
[----:B------:R-:W4:Y:S01]  /*6a280*/  LDS.128 R240, [R154] ;  /* 0x000000009af07984 */ /* 0x000f220000000c00 */
[----:B------:R-:W-:Y:S06]  /*6a290*/  BAR.SYNC.DEFER_BLOCKING 0x0 ;  /* 0x0000000000007b1d */ /* 0x000fec0000010000 */
[----:B--2---:R2:W-:Y:S02]  /*6a2a0*/  STSM.16.M88.4 [R155], R32 ;  /* 0x000000209b007844 */ /* 0x0045e40000000200 */
[----:B------:R-:W-:Y:S06]  /*6a2b0*/  BAR.SYNC.DEFER_BLOCKING 0x0 ;  /* 0x0000000000007b1d */ /* 0x000fec0000010000 */
[----:B--2---:R-:W2:Y:S04]  /*6a2c0*/  LDL.LU R32, [R1+0x9a0] ;  /* 0x0009a00001207983 */ /* 0x004ea80000300800 */
[----:B------:R-:W2:Y:S04]  /*6a2d0*/  LDL.LU R33, [R1+0x9a8] ;  /* 0x0009a80001217983 */ /* 0x000ea80000300800 */
[----:B------:R-:W2:Y:S04]  /*6a2e0*/  LDL.LU R34, [R1+0x7a0] ;  /* 0x0007a00001227983 */ /* 0x000ea80000300800 */
[----:B------:R-:W2:Y:S04]  /*6a2f0*/  LDL.LU R35, [R1+0x7a8] ;  /* 0x0007a80001237983 */ /* 0x000ea80000300800 */
[----:B------:R-:W4:Y:S01]  /*6a300*/  LDS.128 R236, [R154] ;  /* 0x000000009aec7984 */ /* 0x000f220000000c00 */
[----:B------:R-:W-:Y:S06]  /*6a310*/  BAR.SYNC.DEFER_BLOCKING 0x0 ;  /* 0x0000000000007b1d */ /* 0x000fec0000010000 */
        /* <DEDUP_REMOVED lines=12> */
[----:B------:R-:W4:Y:S01]  /*6a3e0*/  LDS.128 R228, [R154] ;  /* 0x000000009ae47984 */ /* 0x000f220000000c00 */
[----:B------:R-:W-:Y:S01]  /*6a3f0*/  BAR.SYNC.DEFER_BLOCKING 0x0 ;  /* 0x0000000000007b1d */ /* 0x000fe20000010000 */
[----:B------:R-:W-:-:S02]  /*6a400*/  IMAD.MOV.U32 R34, RZ, RZ, R128 ;  /* 0x000000ffff227224 */ /* 0x000fc400078e0080 */
[----:B------:R-:W-:-:S03]  /*6a410*/  IMAD.MOV.U32 R35, RZ, RZ, R130 ;  /* 0x000000ffff237224 */ /* 0x000fc600078e0082 */
        /* <DEDUP_REMOVED lines=62> */
[----:B------:R-:W-:Y:S01]  /*6a800*/  IMAD.MOV.U32 R34, RZ, RZ, R132 ;  /* 0x000000ffff227224 */ /* 0x000fe200078e0084 */
[----:B------:R-:W-:-:S04]  /*6a810*/  MOV R35, R134 ;  /* 0x0000008600237202 */ /* 0x000fc80000000f00 */
        /* <DEDUP_REMOVED lines=78> */
[----:B------:R-:W4:Y:S04]  /*6ad00*/  LDL.LU R36, [R1+0x5c4] ;  /* 0x0005c40001247983 */ /* 0x000f280000300800 */
[----:B------:R-:W4:Y:S04]  /*6ad10*/  LDL.LU R37, [R1+0x5cc] ;  /* 0x0005cc0001257983 */ /* 0x000f280000300800 */
[----:B------:R-:W4:Y:S04]  /*6ad20*/  LDL.LU R38, [R1+0x3c4] ;  /* 0x0003c40001267983 */ /* 0x000f280000300800 */
[----:B------:R-:W4:Y:S04]  /*6ad30*/  LDL.LU R39, [R1+0x3cc] ;  /* 0x0003cc0001277983 */ /* 0x000f280000300800 */
[----:B------:R-:W1:Y:S01]  /*6ad40*/  LDS.128 R132, [R154] ;  /* 0x000000009a847984 */ /* 0x000e620000000c00 */
[----:B------:R-:W-:Y:S06]  /*6ad50*/  BAR.SYNC.DEFER_BLOCKING 0x0 ;  /* 0x0000000000007b1d */ /* 0x000fec0000010000 */
[----:B------:R-:W4:Y:S04]  /*6ad60*/  LDL.LU R40, [R1+0x1c4] ;  /* 0x0001c40001287983 */ /* 0x000f280000300800 */
[----:B------:R-:W4:Y:S04]  /*6ad70*/  LDL.LU R41, [R1+0x1cc] ;  /* 0x0001cc0001297983 */ /* 0x000f280000300800 */
[----:B---3--:R-:W-:Y:S01]  /*6ad80*/  STSM.16.M88.4 [R155], R28 ;  /* 0x0000001c9b007844 */ /* 0x008fe20000000200 */
[----:B------:R-:W-:Y:S06]  /*6ad90*/  BAR.SYNC.DEFER_BLOCKING 0x0 ;  /* 0x0000000000007b1d */ /* 0x000fec0000010000 */
[----:B------:R-:W3:Y:S02]  /*6ada0*/  LDS.128 R124, [R154] ;  /* 0x000000009a7c7984 */ /* 0x000ee40000000c00 */
[----:B------:R-:W-:Y:S06]  /*6adb0*/  BAR.SYNC.DEFER_BLOCKING 0x0 ;  /* 0x0000000000007b1d */ /* 0x000fec0000010000 */
[----:B--2---:R-:W-:Y:S02]  /*6adc0*/  STSM.16.M88.4 [R155], R32 ;  /* 0x000000209b007844 */ /* 0x004fe40000000200 */
[----:B------:R-:W-:Y:S06]  /*6add0*/  BAR.SYNC.DEFER_BLOCKING 0x0 ;  /* 0x0000000000007b1d */ /* 0x000fec0000010000 */
[----:B------:R-:W2:Y:S02]  /*6ade0*/  LDS.128 R28, [R154] ;  /* 0x000000009a1c7984 */ /* 0x000ea40000000c00 */
[----:B------:R-:W-:Y:S06]  /*6adf0*/  BAR.SYNC.DEFER_BLOCKING 0x0 ;  /* 0x0000000000007b1d */ /* 0x000fec0000010000 */
[----:B----4-:R4:W-:Y:S02]  /*6ae00*/  STSM.16.M88.4 [R155], R36 ;  /* 0x000000249b007844 */ /* 0x0109e40000000200 */
[----:B------:R-:W-:Y:S06]  /*6ae10*/  BAR.SYNC.DEFER_BLOCKING 0x0 ;  /* 0x0000000000007b1d */ /* 0x000fec0000010000 */
[----:B----4-:R-:W4:Y:S04]  /*6ae20*/  LDL.LU R36, [R1+0xdd0] ;  /* 0x000dd00001247983 */ /* 0x010f280000300800 */
[----:B------:R-:W4:Y:S04]  /*6ae30*/  LDL.LU R37, [R1+0xdd8] ;  /* 0x000dd80001257983 */ /* 0x000f280000300800 */
[----:B------:R-:W4:Y:S04]  /*6ae40*/  LDL.LU R38, [R1+0xbd0] ;  /* 0x000bd00001267983 */ /* 0x000f280000300800 */
[----:B------:R-:W4:Y:S04]  /*6ae50*/  LDL.LU R39, [R1+0xbd8] ;  /* 0x000bd80001277983 */ /* 0x000f280000300800 */
[----:B------:R-:W3:Y:S04]  /*6ae60*/  LDL.LU R32, [R1+0x9d0] ;  /* 0x0009d00001207983 */ /* 0x000ee80000300800 */
[----:B------:R-:W3:Y:S04]  /*6ae70*/  LDL.LU R33, [R1+0x9d8] ;  /* 0x0009d80001217983 */ /* 0x000ee80000300800 */
[----:B------:R-:W3:Y:S04]  /*6ae80*/  LDL.LU R34, [R1+0x7d0] ;  /* 0x0007d00001227983 */ /* 0x000ee80000300800 */
[----:B------:R-:W3:Y:S04]  /*6ae90*/  LDL.LU R35, [R1+0x7d8] ;  /* 0x0007d80001237983 */ /* 0x000ee80000300800 */
[----:B------:R-:W2:Y:S01]  /*6aea0*/  LDS.128 R48, [R154] ;  /* 0x000000009a307984 */ /* 0x000ea20000000c00 */
[----:B------:R-:W-:Y:S06]  /*6aeb0*/  BAR.SYNC.DEFER_BLOCKING 0x0 ;  /* 0x0000000000007b1d */ /* 0x000fec0000010000 */
[----:B------:R-:W2:Y:S04]  /*6aec0*/  LDL.LU R52, [R1+0x5d0] ;  /* 0x0005d00001347983 */ /* 0x000ea80000300800 */
[----:B------:R-:W2:Y:S04]  /*6aed0*/  LDL.LU R53, [R1+0x5d8] ;  /* 0x0005d80001357983 */ /* 0x000ea80000300800 */
[----:B------:R-:W2:Y:S04]  /*6aee0*/  LDL.LU R54, [R1+0x3d0] ;  /* 0x0003d00001367983 */ /* 0x000ea80000300800 */
[----:B------:R-:W2:Y:S04]  /*6aef0*/  LDL.LU R55, [R1+0x3d8] ;  /* 0x0003d80001377983 */ /* 0x000ea80000300800 */
[----:B------:R-:W-:Y:S01]  /*6af00*/  STSM.16.M88.4 [R155], R40 ;  /* 0x000000289b007844 */ /* 0x000fe20000000200 */
[----:B------:R-:W-:Y:S06]  /*6af10*/  BAR.SYNC.DEFER_BLOCKING 0x0 ;  /* 0x0000000000007b1d */ /* 0x000fec0000010000 */
[----:B------:R-:W1:Y:S02]  /*6af20*/  LDS.128 R44, [R154] ;  /* 0x000000009a2c7984 */ /* 0x000e640000000c00 */
[----:B------:R-:W-:Y:S06]  /*6af30*/  BAR.SYNC.DEFER_BLOCKING 0x0 ;  /* 0x0000000000007b1d */ /* 0x000fec0000010000 */
[----:B----4-:R-:W-:Y:S02]  /*6af40*/  STSM.16.M88.4 [R155], R36 ;  /* 0x000000249b007844 */ /* 0x010fe40000000200 */
[----:B------:R-:W-:Y:S06]  /*6af50*/  BAR.SYNC.DEFER_BLOCKING 0x0 ;  /* 0x0000000000007b1d */ /* 0x000fec0000010000 */
[----:B------:R-:W4:Y:S02]  /*6af60*/  LDS.128 R40, [R154] ;  /* 0x000000009a287984 */ /* 0x000f240000000c00 */
[----:B------:R-:W-:Y:S06]  /*6af70*/  BAR.SYNC.DEFER_BLOCKING 0x0 ;  /* 0x0000000000007b1d */ /* 0x000fec0000010000 */
[----:B---3--:R3:W-:Y:S02]  /*6af80*/  STSM.16.M88.4 [R155], R32 ;  /* 0x000000209b007844 */ /* 0x0087e40000000200 */
[----:B------:R-:W-:Y:S06]  /*6af90*/  BAR.SYNC.DEFER_BLOCKING 0x0 ;  /* 0x0000000000007b1d */ /* 0x000fec0000010000 */
[----:B---3--:R-:W3:Y:S04]  /*6afa0*/  LDL.LU R32, [R1+0x1d0] ;  /* 0x0001d00001207983 */ /* 0x008ee80000300800 */
        /* <DEDUP_REMOVED lines=13> */
[----:B------:R-:W1:Y:S01]  /*6b080*/  LDS.128 R36, [R154] ;  /* 0x000000009a247984 */ /* 0x000e620000000c00 */
[----:B------:R-:W-:Y:S01]  /*6b090*/  BAR.SYNC.DEFER_BLOCKING 0x0 ;  /* 0x0000000000007b1d */ /* 0x000fe20000010000 */
[----:B------:R-:W-:Y:S01]  /*6b0a0*/  MOV R34, R140 ;  /* 0x0000008c00227202 */ /* 0x000fe20000000f00 */
[----:B------:R-:W-:-:S04]  /*6b0b0*/  IMAD.MOV.U32 R35, RZ, RZ, R142 ;  /* 0x000000ffff237224 */ /* 0x000fc800078e008e */
[----:B------:R-:W4:Y:S04]  /*6b0c0*/  LDL.LU R68, [R1+0x1d4] ;  /* 0x0001d40001447983 */ /* 0x000f280000300800 */
[----:B------:R-:W4:Y:S04]  /*6b0d0*/  LDL.LU R69, [R1+0x1dc] ;  /* 0x0001dc0001457983 */ /* 0x000f280000300800 */
[----:B------:R-:W4:Y:S04]  /*6b0e0*/  LDL.LU R72, [R1+0xde0] ;  /* 0x000de00001487983 */ /* 0x000f280000300800 */
[----:B------:R-:W4:Y:S04]  /*6b0f0*/  LDL.LU R73, [R1+0xde8] ;  /* 0x000de80001497983 */ /* 0x000f280000300800 */
[----:B--2---:R-:W-:Y:S01]  /*6b100*/  STSM.16.M88.4 [R155], R52 ;  /* 0x000000349b007844 */ /* 0x004fe20000000200 */
[----:B------:R-:W-:Y:S06]  /*6b110*/  BAR.SYNC.DEFER_BLOCKING 0x0 ;  /* 0x0000000000007b1d */ /* 0x000fec0000010000 */
[----:B------:R-:W2:Y:S04]  /*6b120*/  LDL.LU R74, [R1+0xbe0] ;  /* 0x000be000014a7983 */ /* 0x000ea80000300800 */
[----:B------:R-:W2:Y:S04]  /*6b130*/  LDL.LU R75, [R1+0xbe8] ;  /* 0x000be800014b7983 */ /* 0x000ea80000300800 */
[----:B------:R-:W1:Y:S01]  /*6b140*/  LDS.128 R52, [R154] ;  /* 0x000000009a347984 */ /* 0x000e620000000c00 */
[----:B------:R-:W-:Y:S06]  /*6b150*/  BAR.SYNC.DEFER_BLOCKING 0x0 ;  /* 0x0000000000007b1d */ /* 0x000fec0000010000 */
[----:B---3--:R-:W-:Y:S02]  /*6b160*/  STSM.16.M88.4 [R155], R32 ;  /* 0x000000209b007844 */ /* 0x008fe40000000200 */
[----:B------:R-:W-:Y:S06]  /*6b170*/  BAR.SYNC.DEFER_BLOCKING 0x0 ;  /* 0x0000000000007b1d */ /* 0x000fec0000010000 */
[----:B------:R-:W3:Y:S02]  /*6b180*/  LDS.128 R32, [R154] ;  /* 0x000000009a207984 */ /* 0x000ee40000000c00 */
[----:B------:R-:W-:Y:S06]  /*6b190*/  BAR.SYNC.DEFER_BLOCKING 0x0 ;  /* 0x0000000000007b1d */ /* 0x000fec0000010000 */
[----:B----4-:R-:W-:Y:S02]  /*6b1a0*/  STSM.16.M88.4 [R155], R56 ;  /* 0x000000389b007844 */ /* 0x010fe40000000200 */
[----:B------:R-:W-:Y:S06]  /*6b1b0*/  BAR.SYNC.DEFER_BLOCKING 0x0 ;  /* 0x0000000000007b1d */ /* 0x000fec0000010000 */
[----:B------:R-:W4:Y:S02]  /*6b1c0*/  LDS.128 R56, [R154] ;  /* 0x000000009a387984 */ /* 0x000f240000000c00 */
[----:B------:R-:W-:Y:S06]  /*6b1d0*/  BAR.SYNC.DEFER_BLOCKING 0x0 ;  /* 0x0000000000007b1d */ /* 0x000fec0000010000 */
[----:B------:R-:W-:Y:S02]  /*6b1e0*/  STSM.16.M88.4 [R155], R60 ;  /* 0x0000003c9b007844 */ /* 0x000fe40000000200 */
[----:B------:R-:W-:Y:S06]  /*6b1f0*/  BAR.SYNC.DEFER_BLOCKING 0x0 ;  /* 0x0000000000007b1d */ /* 0x000fec0000010000 */
[----:B------:R-:W4:Y:S02]  /*6b200*/  LDS.128 R60, [R154] ;  /* 0x000000009a3c7984 */ /* 0x000f240000000c00 */
[----:B------:R-:W-:Y:S06]  /*6b210*/  BAR.SYNC.DEFER_BLOCKING 0x0 ;  /* 0x0000000000007b1d */ /* 0x000fec0000010000 */
[----:B------:R1:W-:Y:S02]  /*6b220*/  STSM.16.M88.4 [R155], R64 ;  /* 0x000000409b007844 */ /* 0x0003e40000000200 */
[----:B------:R-:W-:Y:S06]  /*6b230*/  BAR.SYNC.DEFER_BLOCKING 0x0 ;  /* 0x0000000000007b1d */ /* 0x000fec0000010000 */
[----:B-1----:R-:W3:Y:S04]  /*6b240*/  LDL.LU R64, [R1+0x9e0] ;  /* 0x0009e00001407983 */ /* 0x002ee80000300800 */
[----:B------:R-:W3:Y:S04]  /*6b250*/  LDL.LU R65, [R1+0x9e8] ;  /* 0x0009e80001417983 */ /* 0x000ee80000300800 */
[----:B------:R-:W3:Y:S04]  /*6b260*/  LDL.LU R66, [R1+0x7e0] ;  /* 0x0007e00001427983 */ /* 0x000ee80000300800 */
[----:B------:R-:W3:Y:S04]  /*6b270*/  LDL.LU R67, [R1+0x7e8] ;  /* 0x0007e80001437983 */ /* 0x000ee80000300800 */
[----:B------:R-:W1:Y:S01]  /*6b280*/  LDS.128 R80, [R154] ;  /* 0x000000009a507984 */ /* 0x000e620000000c00 */
[----:B------:R-:W-:Y:S06]  /*6b290*/  BAR.SYNC.DEFER_BLOCKING 0x0 ;  /* 0x0000000000007b1d */ /* 0x000fec0000010000 */
[----:B------:R-:W4:Y:S04]  /*6b2a0*/  LDL.LU R84, [R1+0x5e0] ;  /* 0x0005e00001547983 */ /* 0x000f280000300800 */
[----:B------:R-:W4:Y:S04]  /*6b2b0*/  LDL.LU R85, [R1+0x5e8] ;  /* 0x0005e80001557983 */ /* 0x000f280000300800 */
[----:B------:R-:W4:Y:S04]  /*6b2c0*/  LDL.LU R86, [R1+0x3e0] ;  /* 0x0003e00001567983 */ /* 0x000f280000300800 */
[----:B------:R-:W4:Y:S04]  /*6b2d0*/  LDL.LU R87, [R1+0x3e8] ;  /* 0x0003e80001577983 */ /* 0x000f280000300800 */
[----:B------:R-:W-:Y:S01]  /*6b2e0*/  STSM.16.M88.4 [R155], R68 ;  /* 0x000000449b007844 */ /* 0x000fe20000000200 */
[----:B------:R-:W-:Y:S06]  /*6b2f0*/  BAR.SYNC.DEFER_BLOCKING 0x0 ;  /* 0x0000000000007b1d */ /* 0x000fec0000010000 */
[----:B------:R-:W1:Y:S02]  /*6b300*/  LDS.128 R76, [R154] ;  /* 0x000000009a4c7984 */ /* 0x000e640000000c00 */
[----:B------:R-:W-:Y:S06]  /*6b310*/  BAR.SYNC.DEFER_BLOCKING 0x0 ;  /* 0x0000000000007b1d */ /* 0x000fec0000010000 */
[----:B--2---:R-:W-:Y:S02]  /*6b320*/  STSM.16.M88.4 [R155], R72 ;  /* 0x000000489b007844 */ /* 0x004fe40000000200 */
[----:B------:R-:W-:Y:S06]  /*6b330*/  BAR.SYNC.DEFER_BLOCKING 0x0 ;  /* 0x0000000000007b1d */ /* 0x000fec0000010000 */
[----:B------:R-:W2:Y:S02]  /*6b340*/  LDS.128 R72, [R154] ;  /* 0x000000009a487984 */ /* 0x000ea40000000c00 */
[----:B------:R-:W-:Y:S06]  /*6b350*/  BAR.SYNC.DEFER_BLOCKING 0x0 ;  /* 0x0000000000007b1d */ /* 0x000fec0000010000 */
[----:B---3--:R3:W-:Y:S02]  /*6b360*/  STSM.16.M88.4 [R155], R64 ;  /* 0x000000409b007844 */ /* 0x0087e40000000200 */
[----:B------:R-:W-:Y:S06]  /*6b370*/  BAR.SYNC.DEFER_BLOCKING 0x0 ;  /* 0x0000000000007b1d */ /* 0x000fec0000010000 */
[----:B---3--:R-:W3:Y:S04]  /*6b380*/  LDL.LU R64, [R1+0x1e0] ;  /* 0x0001e00001407983 */ /* 0x008ee80000300800 */
        /* <DEDUP_REMOVED lines=15> */
[----:B------:R-:W1:Y:S01]  /*6b480*/  LDS.128 R68, [R154] ;  /* 0x000000009a447984 */ /* 0x000e620000000c00 */
[----:B------:R-:W-:Y:S06]  /*6b490*/  BAR.SYNC.DEFER_BLOCKING 0x0 ;  /* 0x0000000000007b1d */ /* 0x000fec0000010000 */
[----:B------:R-:W2:Y:S04]  /*6b4a0*/  LDL.LU R112, [R1+0xdf0] ;  /* 0x000df00001707983 */ /* 0x000ea80000300800 */
[----:B------:R-:W2:Y:S04]  /*6b4b0*/  LDL.LU R113, [R1+0xdf8] ;  /* 0x000df80001717983 */ /* 0x000ea80000300800 */
[----:B------:R-:W2:Y:S04]  /*6b4c0*/  LDL.LU R114, [R1+0xbf0] ;  /* 0x000bf00001727983 */ /* 0x000ea80000300800 */
[----:B------:R-:W2:Y:S04]  /*6b4d0*/  LDL.LU R115, [R1+0xbf8] ;  /* 0x000bf80001737983 */ /* 0x000ea80000300800 */
[----:B----4-:R-:W-:Y:S01]  /*6b4e0*/  STSM.16.M88.4 [R155], R84 ;  /* 0x000000549b007844 */ /* 0x010fe20000000200 */
[----:B------:R-:W-:Y:S01]  /*6b4f0*/  BAR.SYNC.DEFER_BLOCKING 0x0 ;  /* 0x0000000000007b1d */ /* 0x000fe20000010000 */
[----:B------:R-:W-:-:S02]  /*6b500*/  IMAD.MOV.U32 R66, RZ, RZ, R144 ;  /* 0x000000ffff427224 */ /* 0x000fc400078e0090 */
[----:B------:R-:W-:-:S03]  /*6b510*/  IMAD.MOV.U32 R67, RZ, RZ, R146 ;  /* 0x000000ffff437224 */ /* 0x000fc600078e0092 */
        /* <DEDUP_REMOVED lines=18> */
[----:B------:R-:W-:Y:S02]  /*6b640*/  STSM.16.M88.4 [R155], R92 ;  /* 0x0000005c9b007844 */ /* 0x000fe40000000200 */
        /* <DEDUP_REMOVED lines=15> */
[----:B----4-:R4:W-:Y:S02]  /*6b740*/  STSM.16.M88.4 [R155], R108 ;  /* 0x0000006c9b007844 */ /* 0x0109e40000000200 */
[----:B------:R-:W-:Y:S06]  /*6b750*/  BAR.SYNC.DEFER_BLOCKING 0x0 ;  /* 0x0000000000007b1d */ /* 0x000fec0000010000 */
[----:B----4-:R-:W4:Y:S04]  /*6b760*/  LDL.LU R108, [R1+0x1f0] ;  /* 0x0001f000016c7983 */ /* 0x010f280000300800 */
[----:B------:R-:W4:Y:S04]  /*6b770*/  LDL.LU R109, [R1+0x1f8] ;  /* 0x0001f800016d7983 */ /* 0x000f280000300800 */
[----:B------:R-:W3:Y:S04]  /*6b780*/  LDL.LU R120, [R1+0xdf4] ;  /* 0x000df40001787983 */ /* 0x000ee80000300800 */
[----:B------:R-:W3:Y:S04]  /*6b790*/  LDL.LU R121, [R1+0xdfc] ;  /* 0x000dfc0001797983 */ /* 0x000ee80000300800 */
[----:B------:R-:W3:Y:S04]  /*6b7a0*/  LDL.LU R122, [R1+0xbf4] ;  /* 0x000bf400017a7983 */ /* 0x000ee80000300800 */
        /* <DEDUP_REMOVED lines=13> */
[----:B------:R-:W-:Y:S01]  /*6b880*/  BAR.SYNC.DEFER_BLOCKING 0x0 ;  /* 0x0000000000007b1d */ /* 0x000fe20000010000 */
[----:B------:R-:W-:-:S02]  /*6b890*/  IMAD.MOV.U32 R110, RZ, RZ, R148 ;  /* 0x000000ffff6e7224 */ /* 0x000fc400078e0094 */
[----:B------:R-:W-:-:S03]  /*6b8a0*/  IMAD.MOV.U32 R111, RZ, RZ, R150 ;  /* 0x000000ffff6f7224 */ /* 0x000fc600078e0096 */
        /* <DEDUP_REMOVED lines=11> */
[----:B---3--:R-:W-:Y:S02]  /*6b960*/  STSM.16.M88.4 [R155], R120 ;  /* 0x000000789b007844 */ /* 0x008fe40000000200 */
[----:B------:R-:W-:Y:S06]  /*6b970*/  BAR.SYNC.DEFER_BLOCKING 0x0 ;  /* 0x0000000000007b1d */ /* 0x000fec0000010000 */
[----:B------:R-:W3:Y:S02]  /*6b980*/  LDS.128 R120, [R154] ;  /* 0x000000009a787984 */ /* 0x000ee40000000c00 */
[----:B------:R-:W-:Y:S06]  /*6b990*/  BAR.SYNC.DEFER_BLOCKING 0x0 ;  /* 0x0000000000007b1d */ /* 0x000fec0000010000 */
[----:B--2---:R-:W-:Y:S02]  /*6b9a0*/  STSM.16.M88.4 [R155], R128 ;  /* 0x000000809b007844 */ /* 0x004fe40000000200 */
[----:B------:R-:W-:Y:S06]  /*6b9b0*/  BAR.SYNC.DEFER_BLOCKING 0x0 ;  /* 0x0000000000007b1d */ /* 0x000fec0000010000 */
[----:B------:R-:W2:Y:S02]  /*6b9c0*/  LDS.128 R128, [R154] ;  /* 0x000000009a807984 */ /* 0x000ea40000000c00 */
[----:B------:R-:W-:Y:S06]  /*6b9d0*/  BAR.SYNC.DEFER_BLOCKING 0x0 ;  /* 0x0000000000007b1d */ /* 0x000fec0000010000 */
[----:B------:R1:W-:Y:S02]  /*6b9e0*/  STSM.16.M88.4 [R155], R136 ;  /* 0x000000889b007844 */ /* 0x0003e40000000200 */
[----:B------:R-:W-:Y:S06]  /*6b9f0*/  BAR.SYNC.DEFER_BLOCKING 0x0 ;  /* 0x0000000000007b1d */ /* 0x000fec0000010000 */
[----:B-1----:R-:W4:Y:S04]  /*6ba00*/  LDL.LU R136, [R1+0x1f4] ;  /* 0x0001f40001887983 */ /* 0x002f280000300800 */
[----:B------:R-:W4:Y:S01]  /*6ba10*/  LDL.LU R137, [R1+0x1fc] ;  /* 0x0001fc0001897983 */ /* 0x000f220000300800 */
[----:B------:R-:W-:-:S02]  /*6ba20*/  IMAD.MOV.U32 R138, RZ, RZ, R149 ;  /* 0x000000ffff8a7224 */ /* 0x000fc400078e0095 */
[----:B------:R-:W-:Y:S01]  /*6ba30*/  IMAD.MOV.U32 R139, RZ, RZ, R151 ;  /* 0x000000ffff8b7224 */ /* 0x000fe200078e0097 */
[----:B------:R-:W3:Y:S04]  /*6ba40*/  LDL.LU R147, [R1+0x800] ;  /* 0x0008000001937983 */ /* 0x000ee80000300800 */
[----:B------:R-:W1:Y:S01]  /*6ba50*/  LDS.128 R140, [R154] ;  /* 0x000000009a8c7984 */ /* 0x000e620000000c00 */
[----:B------:R-:W-:Y:S06]  /*6ba60*/  BAR.SYNC.DEFER_BLOCKING 0x0 ;  /* 0x0000000000007b1d */ /* 0x000fec0000010000 */
[----:B------:R-:W2:Y:S01]  /*6ba70*/  LDL.LU R20, [R1+0x600] ;  /* 0x0006000001147983 */ /* 0x000ea20000300800 */
[----:B------:R-:W-:-:S03]  /*6ba80*/  IMAD.WIDE R26, R146, 0x4, R2 ;  /* 0x00000004921a7825 */ /* 0x000fc600078e0202 */
[----:B------:R-:W2:Y:S04]  /*6ba90*/  LDL.LU R148, [R1+0x12a4] ;  /* 0x0012a40001947983 */ /* 0x000ea80000300800 */
[----:B----4-:R-:W-:Y:S01]  /*6baa0*/  STSM.16.M88.4 [R155], R136 ;  /* 0x000000889b007844 */ /* 0x010fe20000000200 */
[----:B------:R-:W-:Y:S06]  /*6bab0*/  BAR.SYNC.DEFER_BLOCKING 0x0 ;  /* 0x0000000000007b1d */ /* 0x000fec0000010000 */
[----:B------:R4:W-:Y:S04]  /*6bac0*/  @P2 STG.E desc[UR60][R26.64], R144 ;  /* 0x000000901a002986 */ /* 0x0009e8000c10193c */
[----:B----4-:R-:W4:Y:S01]  /*6bad0*/  LDL.LU R144, [R1+0x400] ;  /* 0x0004000001907983 */ /* 0x010f220000300800 */
[----:B------:R-:W-:-:S05]  /*6bae0*/  IMAD.WIDE R26, R146, 0x4, R4 ;  /* 0x00000004921a7825 */ /* 0x000fca00078e0204 */
[----:B------:R1:W-:Y:S01]  /*6baf0*/  @P4 STG.E desc[UR60][R26.64], R145 ;  /* 0x000000911a004986 */ /* 0x0003e2000c10193c */
[----:B------:R-:W-:Y:S01]  /*6bb00*/  ISETP.LT.AND P4, PT, R157, UR5, !P3 ;  /* 0x000000059d007c0c */ /* 0x000fe2000df81270 */
[----:B------:R-:W-:Y:S02]  /*6bb10*/  ULDC UR5, c[0x0][0x228] ;  /* 0x00008a0000057ab9 */ /* 0x000fe40000000800 */
[----:B-1----:R-:W4:Y:S01]  /*6bb20*/  LDL.LU R145, [R1+0x200] ;  /* 0x0002000001917983 */ /* 0x002f220000300800 */
[----:B------:R-:W-:-:S09]  /*6bb30*/  IMAD.WIDE R26, R146, 0x4, R6 ;  /* 0x00000004921a7825 */ /* 0x000fd200078e0206 */
[----:B------:R1:W-:Y:S04]  /*6bb40*/  @P4 STG.E desc[UR60][R26.64], R22 ;  /* 0x000000161a004986 */ /* 0x0003e8000c10193c */
[----:B-1----:R-:W4:Y:S01]  /*6bb50*/  LDL.LU R22, [R1+0xe14] ;  /* 0x000e140001167983 */ /* 0x002f220000300800 */
[----:B------:R-:W-:Y:S01]  /*6bb60*/  ISETP.LT.AND P3, PT, R158, UR6, !P3 ;  /* 0x000000069e007c0c */ /* 0x000fe2000df61270 */
[----:B------:R-:W-:Y:S02]  /*6bb70*/  IMAD.WIDE R26, R146, 0x4, R8 ;  /* 0x00000004921a7825 */ /* 0x000fe400078e0208 */
[----:B------:R-:W4:Y:S10]  /*6bb80*/  LDL.LU R146, [R1+0x11bc] ;  /* 0x0011bc0001927983 */ /* 0x000f340000300800 */
[----:B------:R1:W-:Y:S01]  /*6bb90*/  @P3 STG.E desc[UR60][R26.64], R21 ;  /* 0x000000151a003986 */ /* 0x0003e2000c10193c */
[----:B------:R-:W-:Y:S01]  /*6bba0*/  ISETP.LT.AND P3, PT, R153, UR5, !P1 ;  /* 0x0000000599007c0c */ /* 0x000fe2000cf61270 */
[----:B------:R-:W-:-:S02]  /*6bbb0*/  ULDC UR5, c[0x0][0x228] ;  /* 0x00008a0000057ab9 */ /* 0x000fc40000000800 */
[----:B-1----:R-:W4:Y:S01]  /*6bbc0*/  LDL.LU R21, [R1+0xe04] ;  /* 0x000e040001157983 */ /* 0x002f220000300800 */
[----:B------:R-:W-:-:S09]  /*6bbd0*/  IMAD.WIDE R26, R19, 0x4, R2 ;  /* 0x00000004131a7825 */ /* 0x000fd200078e0202 */
[----:B---3--:R1:W-:Y:S01]  /*6bbe0*/  @P3 STG.E desc[UR60][R26.64], R147 ;  /* 0x000000931a003986 */ /* 0x0083e2000c10193c */
[----:B------:R-:W-:Y:S01]  /*6bbf0*/  ISETP.LT.AND P3, PT, R156, UR5, !P1 ;  /* 0x000000059c007c0c */ /* 0x000fe2000cf61270 */
[----:B------:R-:W-:Y:S02]  /*6bc00*/  ULDC UR5, c[0x0][0x228] ;  /* 0x00008a0000057ab9 */ /* 0x000fe40000000800 */
[----:B-1----:R-:W3:Y:S01]  /*6bc10*/  LDL.LU R147, [R1+0xc04] ;  /* 0x000c040001937983 */ /* 0x002ee20000300800 */
[----:B------:R-:W-:-:S09]  /*6bc20*/  IMAD.WIDE R26, R19, 0x4, R4 ;  /* 0x00000004131a7825 */ /* 0x000fd200078e0204 */
[----:B--2---:R1:W-:Y:S01]  /*6bc30*/  @P3 STG.E desc[UR60][R26.64], R20 ;  /* 0x000000141a003986 */ /* 0x0043e2000c10193c */
[----:B------:R-:W-:Y:S01]  /*6bc40*/  ISETP.LT.AND P3, PT, R157, UR5, !P1 ;  /* 0x000000059d007c0c */ /* 0x000fe2000cf61270 */
[----:B------:R-:W-:Y:S02]  /*6bc50*/  ULDC UR5, c[0x0][0x228] ;  /* 0x00008a0000057ab9 */ /* 0x000fe40000000800 */
[----:B-1----:R-:W2:Y:S01]  /*6bc60*/  LDL.LU R20, [R1+0xa04] ;  /* 0x000a040001147983 */ /* 0x002ea20000300800 */
[----:B------:R-:W-:Y:S01]  /*6bc70*/  IMAD.WIDE R26, R19, 0x4, R6 ;  /* 0x00000004131a7825 */ /* 0x000fe200078e0206 */
[----:B------:R-:W-:Y:S02]  /*6bc80*/  ISETP.LT.AND P1, PT, R158, UR8, !P1 ;  /* 0x000000089e007c0c */ /* 0x000fe4000cf21270 */
[----:B------:R-:W-:-:S06]  /*6bc90*/  LOP3.LUT P2, RZ, R10, 0x1, RZ, 0xc0, !PT ;  /* 0x000000010aff7812 */ /* 0x000fcc000784c0ff */
[----:B----4-:R1:W-:Y:S04]  /*6bca0*/  @P3 STG.E desc[UR60][R26.64], R144 ;  /* 0x000000901a003986 */ /* 0x0103e8000c10193c */
[----:B-1----:R-:W4:Y:S01]  /*6bcb0*/  LDL.LU R144, [R1+0x804] ;  /* 0x0008040001907983 */ /* 0x002f220000300800 */
[----:B------:R-:W-:-:S03]  /*6bcc0*/  IMAD.WIDE R26, R19, 0x4, R8 ;  /* 0x00000004131a7825 */ /* 0x000fc600078e0208 */
[----:B------:R-:W4:Y:S04]  /*6bcd0*/  LDL.LU R19, [R1+0x10fc] ;  /* 0x0010fc0001137983 */ /* 0x000f280000300800 */
        /* <DEDUP_REMOVED lines=8> */
[----:B------:R-:W-:Y:S01]  /*6bd60*/  IMAD.WIDE R26, R148, 0x4, R4 ;  /* 0x00000004941a7825 */ /* 0x000fe200078e0204 */
[----:B------:R-:W-:-:S11]  /*6bd70*/  ULDC UR5, c[0x0][0x228] ;  /* 0x00008a0000057ab9 */ /* 0x000fd60000000800 */
[----:B------:R1:W-:Y:S01]  /*6bd80*/  @P3 STG.E desc[UR60][R26.64], R21 ;  /* 0x000000151a003986 */ /* 0x0003e2000c10193c */
[----:B------:R-:W-:Y:S01]  /*6bd90*/  ISETP.LT.AND P3, PT, R157, UR5, !P2 ;  /* 0x000000059d007c0c */ /* 0x000fe2000d761270 */
[----:B------:R-:W-:Y:S02]  /*6bda0*/  ULDC UR5, c[0x0][0x228] ;  /* 0x00008a0000057ab9 */ /* 0x000fe40000000800 */
[----:B-1----:R-:W4:Y:S01]  /*6bdb0*/  LDL.LU R21, [R1+0x204] ;  /* 0x0002040001157983 */ /* 0x002f220000300800 */
[----:B------:R-:W-:Y:S01]  /*6bdc0*/  IMAD.WIDE R26, R148, 0x4, R6 ;  /* 0x00000004941a7825 */ /* 0x000fe200078e0206 */
[----:B------:R-:W-:-:S08]  /*6bdd0*/  ISETP.LT.AND P2, PT, R158, UR12, !P2 ;  /* 0x0000000c9e007c0c */ /* 0x000fd0000d741270 */
[----:B---3--:R1:W-:Y:S04]  /*6bde0*/  @P3 STG.E desc[UR60][R26.64], R147 ;  /* 0x000000931a003986 */ /* 0x0083e8000c10193c */
[----:B-1----:R-:W3:Y:S01]  /*6bdf0*/  LDL.LU R147, [R1+0xe18] ;  /* 0x000e180001937983 */ /* 0x002ee20000300800 */
[----:B------:R-:W-:-:S05]  /*6be00*/  IMAD.WIDE R26, R148, 0x4, R8 ;  /* 0x00000004941a7825 */ /* 0x000fca00078e0208 */
[----:B--2---:R1:W-:Y:S01]  /*6be10*/  @P2 STG.E desc[UR60][R26.64], R20 ;  /* 0x000000141a002986 */ /* 0x0043e2000c10193c */
[----:B------:R-:W-:Y:S01]  /*6be20*/  ISETP.LT.AND P2, PT, R153, UR5, !P0 ;  /* 0x0000000599007c0c */ /* 0x000fe2000c741270 */
[----:B------:R-:W-:Y:S02]  /*6be30*/  ULDC UR5, c[0x0][0x228] ;  /* 0x00008a0000057ab9 */ /* 0x000fe40000000800 */
[----:B-1----:R-:W2:Y:S01]  /*6be40*/  LDL.LU R20, [R1+0xe08] ;  /* 0x000e080001147983 */ /* 0x002ea20000300800 */
[----:B------:R-:W-:-:S09]  /*6be50*/  IMAD.WIDE R26, R146, 0x4, R2 ;  /* 0x00000004921a7825 */ /* 0x000fd200078e0202 */
[----:B----4-:R1:W-:Y:S01]  /*6be60*/  @P2 STG.E desc[UR60][R26.64], R144 ;  /* 0x000000901a002986 */ /* 0x0103e2000c10193c */
[----:B------:R-:W-:Y:S01]  /*6be70*/  ISETP.LT.AND P2, PT, R156, UR5, !P0 ;  /* 0x000000059c007c0c */ /* 0x000fe2000c741270 */
[----:B------:R-:W-:Y:S02]  /*6be80*/  ULDC UR5, c[0x0][0x228] ;  /* 0x00008a0000057ab9 */ /* 0x000fe40000000800 */
[----:B-1----:R-:W4:Y:S01]  /*6be90*/  LDL.LU R144, [R1+0xc08] ;  /* 0x000c080001907983 */ /* 0x002f220000300800 */
[----:B------:R-:W-:-:S09]  /*6bea0*/  IMAD.WIDE R26, R146, 0x4, R4 ;  /* 0x00000004921a7825 */ /* 0x000fd200078e0204 */
[----:B------:R1:W-:Y:S01]  /*6beb0*/  @P2 STG.E desc[UR60][R26.64], R145 ;  /* 0x000000911a002986 */ /* 0x0003e2000c10193c */
[----:B------:R-:W-:Y:S01]  /*6bec0*/  ISETP.LT.AND P2, PT, R157, UR5, !P0 ;  /* 0x000000059d007c0c */ /* 0x000fe2000c741270 */
[----:B------:R-:W-:Y:S02]  /*6bed0*/  ULDC UR5, c[0x0][0x228] ;  /* 0x00008a0000057ab9 */ /* 0x000fe40000000800 */
[----:B-1----:R-:W4:Y:S01]  /*6bee0*/  LDL.LU R145, [R1+0xa08] ;  /* 0x000a080001917983 */ /* 0x002f220000300800 */
[----:B------:R-:W-:-:S09]  /*6bef0*/  IMAD.WIDE R26, R146, 0x4, R6 ;  /* 0x00000004921a7825 */ /* 0x000fd200078e0206 */
[----:B------:R1:W-:Y:S04]  /*6bf00*/  @P2 STG.E desc[UR60][R26.64], R22 ;  /* 0x000000161a002986 */ /* 0x0003e8000c10193c */
[----:B-1----:R-:W4:Y:S01]  /*6bf10*/  LDL.LU R22, [R1+0x808] ;  /* 0x0008080001167983 */ /* 0x002f220000300800 */
[----:B------:R-:W-:Y:S01]  /*6bf20*/  IMAD.WIDE R26, R146, 0x4, R8 ;  /* 0x00000004921a7825 */ /* 0x000fe200078e0208 */
[----:B------:R-:W-:Y:S02]  /*6bf30*/  ISETP.LT.AND P0, PT, R158, UR10, !P0 ;  /* 0x0000000a9e007c0c */ /* 0x000fe4000c701270 */
[----:B------:R-:W4:Y:S01]  /*6bf40*/  LDL.LU R146, [R1+0x608] ;  /* 0x0006080001927983 */ /* 0x000f220000300800 */
[----:B------:R-:W-:-:S10]  /*6bf50*/  LOP3.LUT P1, RZ, R10, 0x10, RZ, 0xc0, !PT ;  /* 0x000000100aff7812 */ /* 0x000fd4000782c0ff */
[----:B------:R1:W-:Y:S01]  /*6bf60*/  @P0 STG.E desc[UR60][R26.64], R21 ;  /* 0x000000151a000986 */ /* 0x0003e2000c10193c */
[----:B------:R-:W-:Y:S01]  /*6bf70*/  ISETP.LT.AND P0, PT, R153, UR5, !P1 ;  /* 0x0000000599007c0c */ /* 0x000fe2000cf01270 */
[----:B------:R-:W-:Y:S02]  /*6bf80*/  ULDC UR5, c[0x0][0x228] ;  /* 0x00008a0000057ab9 */ /* 0x000fe40000000800 */
[----:B-1----:R-:W4:Y:S01]  /*6bf90*/  LDL.LU R21, [R1+0x408] ;  /* 0x0004080001157983 */ /* 0x002f220000300800 */
[----:B------:R-:W-:-:S09]  /*6bfa0*/  IMAD.WIDE R26, R19, 0x4, R2 ;  /* 0x00000004131a7825 */ /* 0x000fd200078e0202 */
[----:B---3--:R1:W-:Y:S01]  /*6bfb0*/  @P0 STG.E desc[UR60][R26.64], R147 ;  /* 0x000000931a000986 */ /* 0x0083e2000c10193c */
[----:B------:R-:W-:Y:S01]  /*6bfc0*/  ISETP.LT.AND P0, PT, R156, UR5, !P1 ;  /* 0x000000059c007c0c */ /* 0x000fe2000cf01270 */
[----:B------:R-:W-:Y:S01]  /*6bfd0*/  ULDC UR5, c[0x0][0x228] ;  /* 0x00008a0000057ab9 */ /* 0x000fe20000000800 */
[----:B-1----:R-:W-:-:S11]  /*6bfe0*/  IMAD.WIDE R26, R19, 0x4, R4 ;  /* 0x00000004131a7825 */ /* 0x002fd600078e0204 */
[----:B--2---:R1:W-:Y:S01]  /*6bff0*/  @P0 STG.E desc[UR60][R26.64], R20 ;  /* 0x000000141a000986 */ /* 0x0043e2000c10193c */
[----:B------:R-:W-:Y:S01]  /*6c000*/  ISETP.LT.AND P0, PT, R157, UR5, !P1 ;  /* 0x000000059d007c0c */ /* 0x000fe2000cf01270 */
[----:B------:R-:W-:Y:S02]  /*6c010*/  ULDC UR5, c[0x0][0x228] ;  /* 0x00008a0000057ab9 */ /* 0x000fe40000000800 */
[----:B-1----:R-:W2:Y:S01]  /*6c020*/  LDL.LU R20, [R1+0x208] ;  /* 0x0002080001147983 */ /* 0x002ea20000300800 */
[----:B------:R-:W-:Y:S01]  /*6c030*/  IMAD.WIDE R26, R19, 0x4, R6 ;  /* 0x00000004131a7825 */ /* 0x000fe200078e0206 */
[----:B------:R-:W-:-:S08]  /*6c040*/  LOP3.LUT P3, RZ, R10, 0x20, RZ, 0xc0, !PT ;  /* 0x000000200aff7812 */ /* 0x000fd0000786c0ff */
[----:B----4-:R1:W-:Y:S01]  /*6c050*/  @P0 STG.E desc[UR60][R26.64], R144 ;  /* 0x000000901a000986 */ /* 0x0103e2000c10193c */
[----:B------:R-:W-:-:S03]  /*6c060*/  ISETP.LT.AND P0, PT, R158, UR16, !P1 ;  /* 0x000000109e007c0c */ /* 0x000fc6000cf01270 */
[----:B-1----:R-:W3:Y:S01]  /*6c070*/  LDL.LU R144, [R1+0xe1c] ;  /* 0x000e1c0001907983 */ /* 0x002ee20000300800 */
[----:B------:R-:W-:-:S03]  /*6c080*/  IMAD.WIDE R26, R19, 0x4, R8 ;  /* 0x00000004131a7825 */ /* 0x000fc600078e0208 */
[----:B------:R-:W4:Y:S06]  /*6c090*/  LDL.LU R19, [R1+0xe0c] ;  /* 0x000e0c0001137983 */ /* 0x000f2c0000300800 */
[----:B------:R1:W-:Y:S01]  /*6c0a0*/  @P0 STG.E desc[UR60][R26.64], R145 ;  /* 0x000000911a000986 */ /* 0x0003e2000c10193c */
[----:B------:R-:W-:Y:S01]  /*6c0b0*/  ISETP.LT.AND P0, PT, R153, UR5, !P3 ;  /* 0x0000000599007c0c */ /* 0x000fe2000df01270 */
[----:B------:R-:W-:Y:S01]  /*6c0c0*/  ULDC UR5, c[0x0][0x228] ;  /* 0x00008a0000057ab9 */ /* 0x000fe20000000800 */
[----:B-1----:R-:W-:-:S11]  /*6c0d0*/  IMAD.WIDE R26, R25, 0x4, R2 ;  /* 0x00000004191a7825 */ /* 0x002fd600078e0202 */
        /* <DEDUP_REMOVED lines=14> */
[----:B------:R-:W-:-:S11]  /*6c1c0*/  LOP3.LUT P2, RZ, R10, 0x40, RZ, 0xc0, !PT ;  /* 0x000000400aff7812 */ /* 0x000fd6000784c0ff */
[----:B--2---:R1:W-:Y:S01]  /*6c1d0*/  @P0 STG.E desc[UR60][R26.64], R20 ;  /* 0x000000141a000986 */ /* 0x0043e2000c10193c */
[----:B------:R-:W-:Y:S01]  /*6c1e0*/  ISETP.LT.AND P0, PT, R153, UR5, !P2 ;  /* 0x0000000599007c0c */ /* 0x000fe2000d701270 */
[----:B------:R-:W-:Y:S02]  /*6c1f0*/  ULDC UR5, c[0x0][0x228] ;  /* 0x00008a0000057ab9 */ /* 0x000fe40000000800 */
[----:B-1----:R-:W2:Y:S01]  /*6c200*/  LDL.LU R20, [R1+0x60c] ;  /* 0x00060c0001147983 */ /* 0x002ea20000300800 */
[----:B------:R-:W-:-:S09]  /*6c210*/  IMAD.WIDE R26, R159, 0x4, R2 ;  /* 0x000000049f1a7825 */ /* 0x000fd200078e0202 */
[----:B---3--:R1:W-:Y:S01]  /*6c220*/  @P0 STG.E desc[UR60][R26.64], R144 ;  /* 0x000000901a000986 */ /* 0x0083e2000c10193c */
[----:B------:R-:W-:Y:S01]  /*6c230*/  ISETP.LT.AND P0, PT, R156, UR5, !P2 ;  /* 0x000000059c007c0c */ /* 0x000fe2000d701270 */
[----:B------:R-:W-:Y:S02]  /*6c240*/  ULDC UR5, c[0x0][0x228] ;  /* 0x00008a0000057ab9 */ /* 0x000fe40000000800 */
[----:B-1----:R-:W3:Y:S01]  /*6c250*/  LDL.LU R144, [R1+0x40c] ;  /* 0x00040c0001907983 */ /* 0x002ee20000300800 */
[----:B------:R-:W-:-:S09]  /*6c260*/  IMAD.WIDE R26, R159, 0x4, R4 ;  /* 0x000000049f1a7825 */ /* 0x000fd200078e0204 */
[----:B----4-:R1:W-:Y:S01]  /*6c270*/  @P0 STG.E desc[UR60][R26.64], R19 ;  /* 0x000000131a000986 */ /* 0x0103e2000c10193c */
[----:B------:R-:W-:Y:S01]  /*6c280*/  ISETP.LT.AND P0, PT, R157, UR5, !P2 ;  /* 0x000000059d007c0c */ /* 0x000fe2000d701270 */
[----:B------:R-:W-:Y:S02]  /*6c290*/  ULDC UR5, c[0x0][0x228] ;  /* 0x00008a0000057ab9 */ /* 0x000fe40000000800 */
[----:B-1----:R-:W4:Y:S01]  /*6c2a0*/  LDL.LU R19, [R1+0x20c] ;  /* 0x00020c0001137983 */ /* 0x002f220000300800 */
[----:B------:R-:W-:-:S03]  /*6c2b0*/  IMAD.WIDE R26, R159, 0x4, R6 ;  /* 0x000000049f1a7825 */ /* 0x000fc600078e0206 */
[----:B------:R-:W4:Y:S06]  /*6c2c0*/  LDL.LU R147, [R1+0x1010] ;  /* 0x0010100001937983 */ /* 0x000f2c0000300800 */
[----:B------:R1:W-:Y:S04]  /*6c2d0*/  @P0 STG.E desc[UR60][R26.64], R22 ;  /* 0x000000161a000986 */ /* 0x0003e8000c10193c */
[----:B-1----:R-:W4:Y:S01]  /*6c2e0*/  LDL.LU R22, [R1+0xe30] ;  /* 0x000e300001167983 */ /* 0x002f220000300800 */
[----:B------:R-:W-:Y:S01]  /*6c2f0*/  ISETP.LT.AND P0, PT, R158, UR20, !P2 ;  /* 0x000000149e007c0c */ /* 0x000fe2000d701270 */
[----:B------:R-:W-:Y:S01]  /*6c300*/  IMAD.WIDE R26, R159, 0x4, R8 ;  /* 0x000000049f1a7825 */ /* 0x000fe200078e0208 */
[----:B------:R-:W-:Y:S01]  /*6c310*/  LOP3.LUT P1, RZ, R10, 0x80, RZ, 0xc0, !PT ;  /* 0x000000800aff7812 */ /* 0x000fe2000782c0ff */
[----:B------:R-:W4:Y:S10]  /*6c320*/  LDL.LU R148, [R1+0xe20] ;  /* 0x000e200001947983 */ /* 0x000f340000300800 */
[----:B------:R1:W-:Y:S01]  /*6c330*/  @P0 STG.E desc[UR60][R26.64], R146 ;  /* 0x000000921a000986 */ /* 0x0003e2000c10193c */
[----:B------:R-:W-:Y:S01]  /*6c340*/  ISETP.LT.AND P0, PT, R153, UR5, !P1 ;  /* 0x0000000599007c0c */ /* 0x000fe2000cf01270 */
[----:B------:R-:W-:Y:S01]  /*6c350*/  ULDC UR5, c[0x0][0x228] ;  /* 0x00008a0000057ab9 */ /* 0x000fe20000000800 */
[----:B-1----:R-:W-:-:S11]  /*6c360*/  IMAD.WIDE R26, R252, 0x4, R2 ;  /* 0x00000004fc1a7825 */ /* 0x002fd600078e0202 */
[----:B------:R1:W-:Y:S04]  /*6c370*/  @P0 STG.E desc[UR60][R26.64], R21 ;  /* 0x000000151a000986 */ /* 0x0003e8000c10193c */
[----:B-1----:R-:W4:Y:S01]  /*6c380*/  LDL.LU R21, [R1+0xc10] ;  /* 0x000c100001157983 */ /* 0x002f220000300800 */
[----:B------:R-:W-:Y:S01]  /*6c390*/  ISETP.LT.AND P0, PT, R156, UR5, !P1 ;  /* 0x000000059c007c0c */ /* 0x000fe2000cf01270 */
[C---:B------:R-:W-:Y:S01]  /*6c3a0*/  IMAD.WIDE R26, R252.reuse, 0x4, R4 ;  /* 0x00000004fc1a7825 */ /* 0x040fe200078e0204 */
[----:B------:R-:W-:Y:S01]  /*6c3b0*/  ULDC UR5, c[0x0][0x228] ;  /* 0x00008a0000057ab9 */ /* 0x000fe20000000800 */
[----:B------:R-:W4:Y:S10]  /*6c3c0*/  LDL.LU R145, [R1+0xa10] ;  /* 0x000a100001917983 */ /* 0x000f340000300800 */
[----:B--2---:R1:W-:Y:S01]  /*6c3d0*/  @P0 STG.E desc[UR60][R26.64], R20 ;  /* 0x000000141a000986 */ /* 0x0043e2000c10193c */
[----:B------:R-:W-:Y:S01]  /*6c3e0*/  ISETP.LT.AND P0, PT, R157, UR5, !P1 ;  /* 0x000000059d007c0c */ /* 0x000fe2000cf01270 */
[----:B------:R-:W-:Y:S01]  /*6c3f0*/  ULDC UR5, c[0x0][0x228] ;  /* 0x00008a0000057ab9 */ /* 0x000fe20000000800 */
[----:B-1----:R-:W-:Y:S01]  /*6c400*/  IMAD.WIDE R26, R252, 0x4, R6 ;  /* 0x00000004fc1a7825 */ /* 0x002fe200078e0206 */
[----:B------:R-:W2:Y:S01]  /*6c410*/  LDL.LU R20, [R1+0x1014] ;  /* 0x0010140001147983 */ /* 0x000ea20000300800 */
[----:B------:R-:W-:-:S09]  /*6c420*/  LOP3.LUT P3, RZ, R10, 0x100, RZ, 0xc0, !PT ;  /* 0x000001000aff7812 */ /* 0x000fd2000786c0ff */
[----:B---3--:R1:W-:Y:S01]  /*6c430*/  @P0 STG.E desc[UR60][R26.64], R144 ;  /* 0x000000901a000986 */ /* 0x0083e2000c10193c */
[----:B------:R-:W-:-:S03]  /*6c440*/  ISETP.LT.AND P0, PT, R158, UR18, !P1 ;  /* 0x000000129e007c0c */ /* 0x000fc6000cf01270 */
        /* <DEDUP_REMOVED lines=22> */
[----:B------:R-:W4:Y:S01]  /*6c5b0*/  LDL.LU R147, [R1+0x101c] ;  /* 0x00101c0001937983 */ /* 0x000f220000300800 */
[----:B------:R-:W-:-:S09]  /*6c5c0*/  LOP3.LUT P2, RZ, R10, 0x200, RZ, 0xc0, !PT ;  /* 0x000002000aff7812 */ /* 0x000fd2000784c0ff */
[----:B------:R1:W-:Y:S01]  /*6c5d0*/  @P0 STG.E desc[UR60][R26.64], R145 ;  /* 0x000000911a000986 */ /* 0x0003e2000c10193c */
[----:B------:R-:W-:Y:S01]  /*6c5e0*/  ISETP.LT.AND P0, PT, R153, UR5, !P2 ;  /* 0x0000000599007c0c */ /* 0x000fe2000d701270 */
[----:B------:R-:W-:Y:S02]  /*6c5f0*/  ULDC UR5, c[0x0][0x228] ;  /* 0x00008a0000057ab9 */ /* 0x000fe40000000800 */
[----:B-1----:R-:W4:Y:S01]  /*6c600*/  LDL.LU R145, [R1+0xe24] ;  /* 0x000e240001917983 */ /* 0x002f220000300800 */
[----:B--2---:R-:W-:-:S09]  /*6c610*/  IMAD.WIDE R26, R20, 0x4, R2 ;  /* 0x00000004141a7825 */ /* 0x004fd200078e0202 */
[----:B---3--:R1:W-:Y:S01]  /*6c620*/  @P0 STG.E desc[UR60][R26.64], R144 ;  /* 0x000000901a000986 */ /* 0x0083e2000c10193c */
[----:B------:R-:W-:Y:S01]  /*6c630*/  ISETP.LT.AND P0, PT, R156, UR5, !P2 ;  /* 0x000000059c007c0c */ /* 0x000fe2000d701270 */
[----:B------:R-:W-:Y:S02]  /*6c640*/  ULDC UR5, c[0x0][0x228] ;  /* 0x00008a0000057ab9 */ /* 0x000fe40000000800 */
[----:B-1----:R-:W2:Y:S01]  /*6c650*/  LDL.LU R144, [R1+0xc14] ;  /* 0x000c140001907983 */ /* 0x002ea20000300800 */
[----:B------:R-:W-:-:S09]  /*6c660*/  IMAD.WIDE R26, R20, 0x4, R4 ;  /* 0x00000004141a7825 */ /* 0x000fd200078e0204 */
[----:B----4-:R1:W-:Y:S01]  /*6c670*/  @P0 STG.E desc[UR60][R26.64], R19 ;  /* 0x000000131a000986 */ /* 0x0103e2000c10193c */
[----:B------:R-:W-:Y:S01]  /*6c680*/  ISETP.LT.AND P0, PT, R157, UR5, !P2 ;  /* 0x000000059d007c0c */ /* 0x000fe2000d701270 */
[----:B------:R-:W-:Y:S02]  /*6c690*/  ULDC UR5, c[0x0][0x228] ;  /* 0x00008a0000057ab9 */ /* 0x000fe40000000800 */
[----:B-1----:R-:W3:Y:S01]  /*6c6a0*/  LDL.LU R19, [R1+0xa14] ;  /* 0x000a140001137983 */ /* 0x002ee20000300800 */
[----:B------:R-:W-:-:S09]  /*6c6b0*/  IMAD.WIDE R26, R20, 0x4, R6 ;  /* 0x00000004141a7825 */ /* 0x000fd200078e0206 */
        /* <DEDUP_REMOVED lines=8> */
[----:B------:R-:W-:-:S02]  /*6c740*/  ULDC UR5, c[0x0][0x228] ;  /* 0x00008a0000057ab9 */ /* 0x000fc40000000800 */
        /* <DEDUP_REMOVED lines=12> */
[----:B------:R-:W-:-:S08]  /*6c810*/  LOP3.LUT P3, RZ, R10, 0x800, RZ, 0xc0, !PT ;  /* 0x000008000aff7812 */ /* 0x000fd0000786c0ff */
[----:B--2---:R1:W-:Y:S01]  /*6c820*/  @P0 STG.E desc[UR60][R26.64], R144 ;  /* 0x000000901a000986 */ /* 0x0043e2000c10193c */
[----:B------:R-:W-:-:S03]  /*6c830*/  ISETP.LT.AND P0, PT, R158, UR28, !P1 ;  /* 0x0000001c9e007c0c */ /* 0x000fc6000cf01270 */
[----:B-1----:R-:W2:Y:S01]  /*6c840*/  LDL.LU R144, [R1+0xe38] ;  /* 0x000e380001907983 */ /* 0x002ea20000300800 */
[----:B------:R-:W-:-:S03]  /*6c850*/  IMAD.WIDE R26, R146, 0x4, R8 ;  /* 0x00000004921a7825 */ /* 0x000fc600078e0208 */
[----:B------:R-:W2:Y:S06]  /*6c860*/  LDL.LU R146, [R1+0x1024] ;  /* 0x0010240001927983 */ /* 0x000eac0000300800 */
[----:B---3--:R1:W-:Y:S01]  /*6c870*/  @P0 STG.E desc[UR60][R26.64], R19 ;  /* 0x000000131a000986 */ /* 0x0083e2000c10193c */
[----:B------:R-:W-:Y:S01]  /*6c880*/  ISETP.LT.AND P0, PT, R153, UR5, !P3 ;  /* 0x0000000599007c0c */ /* 0x000fe2000df01270 */
[----:B------:R-:W-:Y:S02]  /*6c890*/  ULDC UR5, c[0x0][0x228] ;  /* 0x00008a0000057ab9 */ /* 0x000fe40000000800 */
[----:B-1----:R-:W3:Y:S01]  /*6c8a0*/  LDL.LU R19, [R1+0xe28] ;  /* 0x000e280001137983 */ /* 0x002ee20000300800 */
[----:B------:R-:W-:-:S09]  /*6c8b0*/  IMAD.WIDE R26, R147, 0x4, R2 ;  /* 0x00000004931a7825 */ /* 0x000fd200078e0202 */
[----:B----4-:R1:W-:Y:S04]  /*6c8c0*/  @P0 STG.E desc[UR60][R26.64], R22 ;  /* 0x000000161a000986 */ /* 0x0103e8000c10193c */
[----:B-1----:R-:W4:Y:S01]  /*6c8d0*/  LDL.LU R22, [R1+0xc18] ;  /* 0x000c180001167983 */ /* 0x002f220000300800 */
[----:B------:R-:W-:Y:S01]  /*6c8e0*/  ISETP.LT.AND P0, PT, R156, UR5, !P3 ;  /* 0x000000059c007c0c */ /* 0x000fe2000df01270 */
[----:B------:R-:W-:Y:S01]  /*6c8f0*/  IMAD.WIDE R26, R147, 0x4, R4 ;  /* 0x00000004931a7825 */ /* 0x000fe200078e0204 */
[----:B------:R-:W-:Y:S01]  /*6c900*/  ULDC UR5, c[0x0][0x228] ;  /* 0x00008a0000057ab9 */ /* 0x000fe20000000800 */
        /* <DEDUP_REMOVED lines=15> */
[----:B------:R-:W-:-:S09]  /*6ca00*/  IMAD.WIDE R26, R20, 0x4, R2 ;  /* 0x00000004141a7825 */ /* 0x000fd200078e0202 */
        /* <DEDUP_REMOVED lines=10> */
[----:B----4-:R1:W-:Y:S04]  /*6cab0*/  @P0 STG.E desc[UR60][R26.64], R22 ;  /* 0x000000161a000986 */ /* 0x0103e8000c10193c */
[----:B-1----:R-:W4:Y:S01]  /*6cac0*/  LDL.LU R22, [R1+0xe3c] ;  /* 0x000e3c0001167983 */ /* 0x002f220000300800 */
[----:B------:R-:W-:-:S03]  /*6cad0*/  IMAD.WIDE R26, R20, 0x4, R8 ;  /* 0x00000004141a7825 */ /* 0x000fc600078e0208 */
[----:B------:R-:W4:Y:S01]  /*6cae0*/  LDL.LU R20, [R1+0xe2c] ;  /* 0x000e2c0001147983 */ /* 0x000f220000300800 */
[----:B------:R-:W-:Y:S02]  /*6caf0*/  ISETP.LT.AND P0, PT, R158, UR32, !P2 ;  /* 0x000000209e007c0c */ /* 0x000fe4000d701270 */
        /* <DEDUP_REMOVED lines=35> */
[----:B------:R-:W-:Y:S01]  /*6cd30*/  LOP3.LUT P2, RZ, R10, 0x8000, RZ, 0xc0, !PT ;  /* 0x000080000aff7812 */ /* 0x000fe2000784c0ff */
[----:B------:R-:W4:Y:S01]  /*6cd40*/  LDL.LU R146, [R1+0x1030] ;  /* 0x0010300001927983 */ /* 0x000f220000300800 */
[----:B------:R-:W-:-:S09]  /*6cd50*/  ULDC UR5, c[0x0][0x228] ;  /* 0x00008a0000057ab9 */ /* 0x000fd20000000800 */
[----:B------:R1:W-:Y:S04]  /*6cd60*/  @P0 STG.E desc[UR60][R26.64], R21 ;  /* 0x000000151a000986 */ /* 0x0003e8000c10193c */
[----:B-1----:R-:W4:Y:S01]  /*6cd70*/  LDL.LU R21, [R1+0xe50] ;  /* 0x000e500001157983 */ /* 0x002f220000300800 */
[----:B------:R-:W-:Y:S01]  /*6cd80*/  IMAD.WIDE R26, R147, 0x4, R8 ;  /* 0x00000004931a7825 */ /* 0x000fe200078e0208 */
[----:B------:R-:W-:Y:S02]  /*6cd90*/  ISETP.LT.AND P0, PT, R158, UR36, !P3 ;  /* 0x000000249e007c0c */ /* 0x000fe4000df01270 */
[----:B------:R-:W4:Y:S11]  /*6cda0*/  LDL.LU R147, [R1+0xe40] ;  /* 0x000e400001937983 */ /* 0x000f360000300800 */
[----:B------:R1:W-:Y:S01]  /*6cdb0*/  @P0 STG.E desc[UR60][R26.64], R145 ;  /* 0x000000911a000986 */ /* 0x0003e2000c10193c */
[----:B------:R-:W-:Y:S01]  /*6cdc0*/  ISETP.LT.AND P0, PT, R153, UR5, !P2 ;  /* 0x0000000599007c0c */ /* 0x000fe2000d701270 */
[----:B------:R-:W-:-:S02]  /*6cdd0*/  ULDC UR5, c[0x0][0x228] ;  /* 0x00008a0000057ab9 */ /* 0x000fc40000000800 */
        /* <DEDUP_REMOVED lines=9> */
[----:B------:R-:W-:Y:S01]  /*6ce70*/  ULDC UR5, c[0x0][0x228] ;  /* 0x00008a0000057ab9 */ /* 0x000fe20000000800 */
[----:B-1----:R-:W-:Y:S01]  /*6ce80*/  IMAD.WIDE R26, R148, 0x4, R6 ;  /* 0x00000004941a7825 */ /* 0x002fe200078e0206 */
[----:B------:R-:W3:Y:S10]  /*6ce90*/  LDL.LU R19, [R1+0x1034] ;  /* 0x0010340001137983 */ /* 0x000ef40000300800 */
[----:B----4-:R1:W-:Y:S01]  /*6cea0*/  @P0 STG.E desc[UR60][R26.64], R22 ;  /* 0x000000161a000986 */ /* 0x0103e2000c10193c */
[----:B------:R-:W-:-:S03]  /*6ceb0*/  ISETP.LT.AND P0, PT, R158, UR34, !P2 ;  /* 0x000000229e007c0c */ /* 0x000fc6000d701270 */
[----:B-1----:R-:W4:Y:S01]  /*6cec0*/  LDL.LU R22, [R1+0x820] ;  /* 0x0008200001167983 */ /* 0x002f220000300800 */
[----:B------:R-:W-:-:S09]  /*6ced0*/  IMAD.WIDE R26, R148, 0x4, R8 ;  /* 0x00000004941a7825 */ /* 0x000fd200078e0208 */
[----:B------:R1:W-:Y:S04]  /*6cee0*/  @P0 STG.E desc[UR60][R26.64], R20 ;  /* 0x000000141a000986 */ /* 0x0003e8000c10193c */
[----:B-1----:R-:W4:Y:S01]  /*6cef0*/  LDL.LU R20, [R1+0x620] ;  /* 0x0006200001147983 */ /* 0x002f220000300800 */
[----:B------:R-:W-:Y:S01]  /*6cf00*/  LOP3.LUT P1, RZ, R10, 0x10000, RZ, 0xc0, !PT ;  /* 0x000100000aff7812 */ /* 0x000fe2000782c0ff */
[----:B------:R-:W-:Y:S02]  /*6cf10*/  IMAD.WIDE R26, R146, 0x4, R2 ;  /* 0x00000004921a7825 */ /* 0x000fe400078e0202 */
[----:B------:R-:W4:Y:S01]  /*6cf20*/  LDL.LU R148, [R1+0x1038] ;  /* 0x0010380001947983 */ /* 0x000f220000300800 */
[----:B------:R-:W-:Y:S01]  /*6cf30*/  ISETP.LT.AND P0, PT, R153, UR5, !P1 ;  /* 0x0000000599007c0c */ /* 0x000fe2000cf01270 */
[----:B------:R-:W-:-:S12]  /*6cf40*/  ULDC UR5, c[0x0][0x228] ;  /* 0x00008a0000057ab9 */ /* 0x000fd80000000800 */
[----:B------:R1:W-:Y:S01]  /*6cf50*/  @P0 STG.E desc[UR60][R26.64], R21 ;  /* 0x000000151a000986 */ /* 0x0003e2000c10193c */
        /* <DEDUP_REMOVED lines=9> */
[----:B------:R1:W-:Y:S01]  /*6cff0*/  @P0 STG.E desc[UR60][R26.64], R145 ;  /* 0x000000911a000986 */ /* 0x0003e2000c10193c */
[----:B------:R-:W-:-:S03]  /*6d000*/  ISETP.LT.AND P0, PT, R158, UR40, !P1 ;  /* 0x000000289e007c0c */ /* 0x000fc6000cf01270 */
[----:B-1----:R-:W4:Y:S01]  /*6d010*/  LDL.LU R145, [R1+0xe54] ;  /* 0x000e540001917983 */ /* 0x002f220000300800 */
[----:B------:R-:W-:-:S03]  /*6d020*/  IMAD.WIDE R26, R146, 0x4, R8 ;  /* 0x00000004921a7825 */ /* 0x000fc600078e0208 */
[----:B------:R-:W4:Y:S01]  /*6d030*/  LDL.LU R146, [R1+0x103c] ;  /* 0x00103c0001927983 */ /* 0x000f220000300800 */
[----:B------:R-:W-:-:S05]  /*6d040*/  LOP3.LUT P3, RZ, R10, 0x20000, RZ, 0xc0, !PT ;  /* 0x000200000aff7812 */ /* 0x000fca000786c0ff */
[----:B--2---:R1:W-:Y:S04]  /*6d050*/  @P0 STG.E desc[UR60][R26.64], R144 ;  /* 0x000000901a000986 */ /* 0x0043e8000c10193c */
[----:B-1----:R-:W2:Y:S01]  /*6d060*/  LDL.LU R144, [R1+0xe44] ;  /* 0x000e440001907983 */ /* 0x002ea20000300800 */
[----:B------:R-:W-:Y:S01]  /*6d070*/  ISETP.LT.AND P0, PT, R153, UR5, !P3 ;  /* 0x0000000599007c0c */ /* 0x000fe2000df01270 */
[----:B------:R-:W-:Y:S01]  /*6d080*/  ULDC UR5, c[0x0][0x228] ;  /* 0x00008a0000057ab9 */ /* 0x000fe20000000800 */
[----:B---3--:R-:W-:-:S11]  /*6d090*/  IMAD.WIDE R26, R19, 0x4, R2 ;  /* 0x00000004131a7825 */ /* 0x008fd600078e0202 */
        /* <DEDUP_REMOVED lines=10> */
[----:B------:R-:W-:-:S10]  /*6d140*/  ULDC UR5, c[0x0][0x228] ;  /* 0x00008a0000057ab9 */ /* 0x000fd40000000800 */
[----:B------:R1:W-:Y:S01]  /*6d150*/  @P0 STG.E desc[UR60][R26.64], R21 ;  /* 0x000000151a000986 */ /* 0x0003e2000c10193c */
[----:B------:R-:W-:-:S03]  /*6d160*/  ISETP.LT.AND P0, PT, R158, UR38, !P3 ;  /* 0x000000269e007c0c */ /* 0x000fc6000df01270 */
[----:B-1----:R-:W4:Y:S01]  /*6d170*/  LDL.LU R21, [R1+0x824] ;  /* 0x0008240001157983 */ /* 0x002f220000300800 */
[----:B------:R-:W-:-:S03]  /*6d180*/  IMAD.WIDE R26, R19, 0x4, R8 ;  /* 0x00000004131a7825 */ /* 0x000fc600078e0208 */
[----:B------:R-:W4:Y:S06]  /*6d190*/  LDL.LU R19, [R1+0x1040] ;  /* 0x0010400001137983 */ /* 0x000f2c0000300800 */
        /* <DEDUP_REMOVED lines=10> */
[----:B--2---:R1:W-:Y:S04]  /*6d240*/  @P0 STG.E desc[UR60][R26.64], R144 ;  /* 0x000000901a000986 */ /* 0x0043e8000c10193c */
[----:B-1----:R-:W2:Y:S01]  /*6d250*/  LDL.LU R144, [R1+0x224] ;  /* 0x0002240001907983 */ /* 0x002ea20000300800 */
[----:B------:R-:W-:Y:S01]  /*6d260*/  ISETP.LT.AND P0, PT, R157, UR5, !P2 ;  /* 0x000000059d007c0c */ /* 0x000fe2000d701270 */
[----:B------:R-:W-:Y:S01]  /*6d270*/  IMAD.WIDE R26, R148, 0x4, R6 ;  /* 0x00000004941a7825 */ /* 0x000fe200078e0206 */
[----:B------:R-:W-:Y:S01]  /*6d280*/  LOP3.LUT P1, RZ, R10, 0x80000, RZ, 0xc0, !PT ;  /* 0x000800000aff7812 */ /* 0x000fe2000782c0ff */
[----:B------:R-:W-:-:S10]  /*6d290*/  ULDC UR5, c[0x0][0x228] ;  /* 0x00008a0000057ab9 */ /* 0x000fd40000000800 */
[----:B---3--:R1:W-:Y:S01]  /*6d2a0*/  @P0 STG.E desc[UR60][R26.64], R22 ;  /* 0x000000161a000986 */ /* 0x0083e2000c10193c */
[----:B------:R-:W-:-:S03]  /*6d2b0*/  ISETP.LT.AND P0, PT, R158, UR44, !P2 ;  /* 0x0000002c9e007c0c */ /* 0x000fc6000d701270 */
[----:B-1----:R-:W3:Y:S01]  /*6d2c0*/  LDL.LU R22, [R1+0xe58] ;  /* 0x000e580001167983 */ /* 0x002ee20000300800 */
[----:B------:R-:W-:-:S03]  /*6d2d0*/  IMAD.WIDE R26, R148, 0x4, R8 ;  /* 0x00000004941a7825 */ /* 0x000fc600078e0208 */
[----:B------:R-:W3:Y:S06]  /*6d2e0*/  LDL.LU R148, [R1+0x1044] ;  /* 0x0010440001947983 */ /* 0x000eec0000300800 */
[----:B----4-:R1:W-:Y:S04]  /*6d2f0*/  @P0 STG.E desc[UR60][R26.64], R20 ;  /* 0x000000141a000986 */ /* 0x0103e8000c10193c */
        /* <DEDUP_REMOVED lines=8> */
[----:B------:R-:W-:-:S03]  /*6d380*/  IMAD.WIDE R26, R146, 0x4, R4 ;  /* 0x00000004921a7825 */ /* 0x000fc600078e0204 */
[----:B------:R-:W4:Y:S06]  /*6d390*/  LDL.LU R150, [R1+0xa28] ;  /* 0x000a280001967983 */ /* 0x000f2c0000300800 */
[----:B------:R1:W-:Y:S01]  /*6d3a0*/  @P0 STG.E desc[UR60][R26.64], R147 ;  /* 0x000000931a000986 */ /* 0x0003e2000c10193c */
[----:B------:R-:W-:Y:S01]  /*6d3b0*/  ISETP.LT.AND P0, PT, R157, UR5, !P1 ;  /* 0x000000059d007c0c */ /* 0x000fe2000cf01270 */
[----:B------:R-:W-:Y:S01]  /*6d3c0*/  ULDC UR5, c[0x0][0x228] ;  /* 0x00008a0000057ab9 */ /* 0x000fe20000000800 */
[----:B-1----:R-:W-:-:S11]  /*6d3d0*/  IMAD.WIDE R26, R146, 0x4, R6 ;  /* 0x00000004921a7825 */ /* 0x002fd600078e0206 */
        /* <DEDUP_REMOVED lines=9> */
[----:B------:R-:W-:Y:S01]  /*6d470*/  IMAD.WIDE R26, R19, 0x4, R2 ;  /* 0x00000004131a7825 */ /* 0x000fe200078e0202 */
[----:B------:R-:W-:-:S11]  /*6d480*/  ULDC UR5, c[0x0][0x228] ;  /* 0x00008a0000057ab9 */ /* 0x000fd60000000800 */
        /* <DEDUP_REMOVED lines=19> */
[----:B------:R-:W4:Y:S01]  /*6d5c0*/  LDL.LU R147, [R1+0x104c] ;  /* 0x00104c0001937983 */ /* 0x000f220000300800 */
[----:B-1----:R-:W-:-:S09]  /*6d5d0*/  IMAD.WIDE R26, R148, 0x4, R2 ;  /* 0x00000004941a7825 */ /* 0x002fd200078e0202 */
        /* <DEDUP_REMOVED lines=25> */
[----:B------:R1:W-:Y:S01]  /*6d770*/  @P0 STG.E desc[UR60][R26.64], R19 ;  /* 0x000000131a000986 */ /* 0x0003e2000c10193c */
[----:B------:R-:W-:Y:S01]  /*6d780*/  ISETP.LT.AND P0, PT, R157, UR5, !P1 ;  /* 0x000000059d007c0c */ /* 0x000fe2000cf01270 */
[----:B------:R-:W-:Y:S02]  /*6d790*/  ULDC UR5, c[0x0][0x228] ;  /* 0x00008a0000057ab9 */ /* 0x000fe40000000800 */
[----:B-1----:R-:W4:Y:S01]  /*6d7a0*/  LDL.LU R19, [R1+0x22c] ;  /* 0x00022c0001137983 */ /* 0x002f220000300800 */
[----:B------:R-:W-:-:S03]  /*6d7b0*/  IMAD.WIDE R26, R146, 0x4, R6 ;  /* 0x00000004921a7825 */ /* 0x000fc600078e0206 */
[----:B------:R-:W4:Y:S06]  /*6d7c0*/  LDL.LU R21, [R1+0x1050] ;  /* 0x0010500001157983 */ /* 0x000f2c0000300800 */
[----:B------:R1:W-:Y:S01]  /*6d7d0*/  @P0 STG.E desc[UR60][R26.64], R145 ;  /* 0x000000911a000986 */ /* 0x0003e2000c10193c */
[----:B------:R-:W-:-:S03]  /*6d7e0*/  ISETP.LT.AND P0, PT, R158, UR52, !P1 ;  /* 0x000000349e007c0c */ /* 0x000fc6000cf01270 */
[----:B-1----:R-:W4:Y:S01]  /*6d7f0*/  LDL.LU R145, [R1+0xe70] ;  /* 0x000e700001917983 */ /* 0x002f220000300800 */
[----:B------:R-:W-:Y:S01]  /*6d800*/  IMAD.WIDE R26, R146, 0x4, R8 ;  /* 0x00000004921a7825 */ /* 0x000fe200078e0208 */
[----:B------:R-:W-:-:S08]  /*6d810*/  LOP3.LUT P3, RZ, R10, 0x800000, RZ, 0xc0, !PT ;  /* 0x008000000aff7812 */ /* 0x000fd0000786c0ff */
        /* <DEDUP_REMOVED lines=15> */
[----:B------:R-:W4:Y:S01]  /*6d910*/  LDL.LU R146, [R1+0x1054] ;  /* 0x0010540001927983 */ /* 0x000f220000300800 */
[----:B------:R-:W-:-:S09]  /*6d920*/  ULDC UR5, c[0x0][0x228] ;  /* 0x00008a0000057ab9 */ /* 0x000fd20000000800 */
[----:B------:R1:W-:Y:S01]  /*6d930*/  @P0 STG.E desc[UR60][R26.64], R148 ;  /* 0x000000941a000986 */ /* 0x0003e2000c10193c */
[----:B------:R-:W-:-:S03]  /*6d940*/  ISETP.LT.AND P0, PT, R158, UR50, !P3 ;  /* 0x000000329e007c0c */ /* 0x000fc6000df01270 */
[----:B-1----:R-:W4:Y:S01]  /*6d950*/  LDL.LU R148, [R1+0x630] ;  /* 0x0006300001947983 */ /* 0x002f220000300800 */
[----:B------:R-:W-:-:S03]  /*6d960*/  IMAD.WIDE R26, R147, 0x4, R8 ;  /* 0x00000004931a7825 */ /* 0x000fc600078e0208 */
[----:B------:R-:W4:Y:S06]  /*6d970*/  LDL.LU R147, [R1+0x430] ;  /* 0x0004300001937983 */ /* 0x000f2c0000300800 */
[----:B------:R1:W-:Y:S01]  /*6d980*/  @P0 STG.E desc[UR60][R26.64], R19 ;  /* 0x000000131a000986 */ /* 0x0003e2000c10193c */
[----:B------:R-:W-:Y:S01]  /*6d990*/  ISETP.LT.AND P0, PT, R153, UR5, !P2 ;  /* 0x0000000599007c0c */ /* 0x000fe2000d701270 */
[----:B------:R-:W-:Y:S01]  /*6d9a0*/  ULDC UR5, c[0x0][0x228] ;  /* 0x00008a0000057ab9 */ /* 0x000fe20000000800 */
[----:B-1----:R-:W-:Y:S01]  /*6d9b0*/  IMAD.WIDE R26, R21, 0x4, R2 ;  /* 0x00000004151a7825 */ /* 0x002fe200078e0202 */
[----:B------:R-:W4:Y:S10]  /*6d9c0*/  LDL.LU R19, [R1+0x1058] ;  /* 0x0010580001137983 */ /* 0x000f340000300800 */
[----:B------:R1:W-:Y:S01]  /*6d9d0*/  @P0 STG.E desc[UR60][R26.64], R145 ;  /* 0x000000911a000986 */ /* 0x0003e2000c10193c */
[----:B------:R-:W-:Y:S01]  /*6d9e0*/  ISETP.LT.AND P0, PT, R156, UR5, !P2 ;  /* 0x000000059c007c0c */ /* 0x000fe2000d701270 */
[----:B------:R-:W-:-:S02]  /*6d9f0*/  ULDC UR5, c[0x0][0x228] ;  /* 0x00008a0000057ab9 */ /* 0x000fc40000000800 */
[----:B-1----:R-:W4:Y:S01]  /*6da00*/  LDL.LU R145, [R1+0x230] ;  /* 0x0002300001917983 */ /* 0x002f220000300800 */
[----:B------:R-:W-:-:S09]  /*6da10*/  IMAD.WIDE R26, R21, 0x4, R4 ;  /* 0x00000004151a7825 */ /* 0x000fd200078e0204 */
[----:B--2---:R1:W-:Y:S04]  /*6da20*/  @P0 STG.E desc[UR60][R26.64], R144 ;  /* 0x000000901a000986 */ /* 0x0043e8000c10193c */
[----:B-1----:R-:W2:Y:S01]  /*6da30*/  LDL.LU R144, [R1+0x30] ;  /* 0x0000300001907983 */ /* 0x002ea20000300800 */
[----:B------:R-:W-:Y:S01]  /*6da40*/  ISETP.LT.AND P0, PT, R157, UR5, !P2 ;  /* 0x000000059d007c0c */ /* 0x000fe2000d701270 */
[----:B------:R-:W-:Y:S01]  /*6da50*/  IMAD.WIDE R26, R21, 0x4, R6 ;  /* 0x00000004151a7825 */ /* 0x000fe200078e0206 */
[----:B------:R-:W-:Y:S01]  /*6da60*/  LOP3.LUT P1, RZ, R10, 0x2000000, RZ, 0xc0, !PT ;  /* 0x020000000aff7812 */ /* 0x000fe2000782c0ff */
[----:B------:R-:W2:Y:S01]  /*6da70*/  LDL.LU R150, [R1+0xe74] ;  /* 0x000e740001967983 */ /* 0x000ea20000300800 */
[----:B------:R-:W-:-:S09]  /*6da80*/  ULDC UR5, c[0x0][0x228] ;  /* 0x00008a0000057ab9 */ /* 0x000fd20000000800 */
[----:B---3--:R1:W-:Y:S01]  /*6da90*/  @P0 STG.E desc[UR60][R26.64], R22 ;  /* 0x000000161a000986 */ /* 0x0083e2000c10193c */
[----:B------:R-:W-:Y:S01]  /*6daa0*/  ISETP.LT.AND P0, PT, R158, UR56, !P2 ;  /* 0x000000389e007c0c */ /* 0x000fe2000d701270 */
[----:B-1----:R-:W-:Y:S02]  /*6dab0*/  IMAD.WIDE R26, R21, 0x4, R8 ;  /* 0x00000004151a7825 */ /* 0x002fe400078e0208 */
[----:B------:R-:W3:Y:S04]  /*6dac0*/  LDL.LU R22, [R1+0x105c] ;  /* 0x00105c0001167983 */ /* 0x000ee80000300800 */
        /* <DEDUP_REMOVED lines=17> */
[----:B------:R-:W-:Y:S01]  /*6dbe0*/  ISETP.LT.AND P0, PT, R158, UR54, !P1 ;  /* 0x000000369e007c0c */ /* 0x000fe2000cf01270 */
[----:B-1----:R-:W-:Y:S02]  /*6dbf0*/  IMAD.WIDE R26, R146, 0x4, R8 ;  /* 0x00000004921a7825 */ /* 0x002fe400078e0208 */
[----:B------:R-:W4:Y:S04]  /*6dc00*/  LDL.LU R146, [R1+0x1060] ;  /* 0x0010600001927983 */ /* 0x000f280000300800 */
[----:B------:R-:W4:Y:S01]  /*6dc10*/  LDL.LU R145, [R1+0x434] ;  /* 0x0004340001917983 */ /* 0x000f220000300800 */
[----:B------:R-:W-:-:S05]  /*6dc20*/  LOP3.LUT P3, RZ, R10, 0x4000000, RZ, 0xc0, !PT ;  /* 0x040000000aff7812 */ /* 0x000fca000786c0ff */
[----:B--2---:R1:W-:Y:S01]  /*6dc30*/  @P0 STG.E desc[UR60][R26.64], R144 ;  /* 0x000000901a000986 */ /* 0x0043e2000c10193c */
[----:B------:R-:W-:Y:S01]  /*6dc40*/  ISETP.LT.AND P0, PT, R153, UR5, !P3 ;  /* 0x0000000599007c0c */ /* 0x000fe2000df01270 */
[----:B------:R-:W-:Y:S01]  /*6dc50*/  ULDC UR5, c[0x0][0x228] ;  /* 0x00008a0000057ab9 */ /* 0x000fe20000000800 */
[C---:B-1----:R-:W-:Y:S01]  /*6dc60*/  IMAD.WIDE R26, R19.reuse, 0x4, R2 ;  /* 0x00000004131a7825 */ /* 0x042fe200078e0202 */
[----:B------:R-:W2:Y:S10]  /*6dc70*/  LDL.LU R144, [R1+0x234] ;  /* 0x0002340001907983 */ /* 0x000eb40000300800 */
[----:B------:R1:W-:Y:S01]  /*6dc80*/  @P0 STG.E desc[UR60][R26.64], R150 ;  /* 0x000000961a000986 */ /* 0x0003e2000c10193c */
[----:B------:R-:W-:Y:S01]  /*6dc90*/  ISETP.LT.AND P0, PT, R156, UR5, !P3 ;  /* 0x000000059c007c0c */ /* 0x000fe2000df01270 */
[----:B------:R-:W-:Y:S01]  /*6dca0*/  ULDC UR5, c[0x0][0x228] ;  /* 0x00008a0000057ab9 */ /* 0x000fe20000000800 */
[----:B-1----:R-:W-:-:S11]  /*6dcb0*/  IMAD.WIDE R26, R19, 0x4, R4 ;  /* 0x00000004131a7825 */ /* 0x002fd600078e0204 */
        /* <DEDUP_REMOVED lines=25> */
[----:B------:R-:W-:Y:S01]  /*6de50*/  MOV R136, UR13 ;  /* 0x0000000d00887c02 */ /* 0x000fe20008000f00 */
[----:B------:R-:W-:Y:S02]  /*6de60*/  ULDC.64 UR12, c[0x0][0x228] ;  /* 0x00008a00000c7ab9 */ /* 0x000fe40000000a00 */
[----:B------:R-:W-:Y:S01]  /*6de70*/  UMOV UR5, UR12 ;  /* 0x0000000c00057c82 */ /* 0x000fe20008000000 */
[----:B------:R-:W-:-:S07]  /*6de80*/  LOP3.LUT P1, RZ, R10, 0x10000000, RZ, 0xc0, !PT ;  /* 0x100000000aff7812 */ /* 0x000fce000782c0ff */
[----:B--2---:R1:W-:Y:S01]  /*6de90*/  @P0 STG.E desc[UR60][R26.64], R144 ;  /* 0x000000901a000986 */ /* 0x0043e2000c10193c */
[----:B------:R-:W-:Y:S01]  /*6dea0*/  ISETP.LT.AND P0, PT, R158, UR5, !P2 ;  /* 0x000000059e007c0c */ /* 0x000fe2000d701270 */
[----:B------:R-:W-:Y:S01]  /*6deb0*/  ULDC UR5, c[0x0][0x228] ;  /* 0x00008a0000057ab9 */ /* 0x000fe20000000800 */
[----:B-1----:R-:W-:Y:S02]  /*6dec0*/  IMAD.WIDE R26, R22, 0x4, R8 ;  /* 0x00000004161a7825 */ /* 0x002fe400078e0208 */
[----:B------:R-:W2:Y:S04]  /*6ded0*/  LDL.LU R22, [R1+0x638] ;  /* 0x0006380001167983 */ /* 0x000ea80000300800 */
[----:B------:R-:W2:Y:S05]  /*6dee0*/  LDL.LU R144, [R1+0x1068] ;  /* 0x0010680001907983 */ /* 0x000eaa0000300800 */
[----:B---3--:R1:W-:Y:S01]  /*6def0*/  @P0 STG.E desc[UR60][R26.64], R21 ;  /* 0x000000151a000986 */ /* 0x0083e2000c10193c */
[----:B------:R-:W-:Y:S01]  /*6df00*/  ISETP.LT.AND P0, PT, R153, UR5, !P1 ;  /* 0x0000000599007c0c */ /* 0x000fe2000cf01270 */
[----:B------:R-:W-:-:S02]  /*6df10*/  ULDC UR5, c[0x0][0x228] ;  /* 0x00008a0000057ab9 */ /* 0x000fc40000000800 */
[----:B-1----:R-:W3:Y:S01]  /*6df20*/  LDL.LU R21, [R1+0x438] ;  /* 0x0004380001157983 */ /* 0x002ee20000300800 */
[----:B------:R-:W-:-:S09]  /*6df30*/  IMAD.WIDE R26, R146, 0x4, R2 ;  /* 0x00000004921a7825 */ /* 0x000fd200078e0202 */
[----:B----4-:R1:W-:Y:S04]  /*6df40*/  @P0 STG.E desc[UR60][R26.64], R20 ;  /* 0x000000141a000986 */ /* 0x0103e8000c10193c */
[----:B-1----:R-:W4:Y:S01]  /*6df50*/  LDL.LU R20, [R1+0x238] ;  /* 0x0002380001147983 */ /* 0x002f220000300800 */
[----:B------:R-:W-:Y:S01]  /*6df60*/  ISETP.LT.AND P0, PT, R156, UR5, !P1 ;  /* 0x000000059c007c0c */ /* 0x000fe2000cf01270 */
[C---:B------:R-:W-:Y:S01]  /*6df70*/  IMAD.WIDE R26, R146.reuse, 0x4, R4 ;  /* 0x00000004921a7825 */ /* 0x040fe200078e0204 */
[----:B------:R-:W-:Y:S01]  /*6df80*/  ULDC UR5, c[0x0][0x228] ;  /* 0x00008a0000057ab9 */ /* 0x000fe20000000800 */
[----:B------:R-:W4:Y:S10]  /*6df90*/  LDL.LU R150, [R1+0x38] ;  /* 0x0000380001967983 */ /* 0x000f340000300800 */
[----:B------:R1:W-:Y:S01]  /*6dfa0*/  @P0 STG.E desc[UR60][R26.64], R148 ;  /* 0x000000941a000986 */ /* 0x0003e2000c10193c */
[----:B------:R-:W-:Y:S01]  /*6dfb0*/  ISETP.LT.AND P0, PT, R157, UR5, !P1 ;  /* 0x000000059d007c0c */ /* 0x000fe2000cf01270 */
[----:B------:R-:W-:Y:S01]  /*6dfc0*/  UMOV UR6, UR13 ;  /* 0x0000000d00067c82 */ /* 0x000fe20008000000 */
[----:B------:R-:W-:Y:S01]  /*6dfd0*/  ULDC.64 UR12, c[0x0][0x228] ;  /* 0x00008a00000c7ab9 */ /* 0x000fe20000000a00 */
[----:B-1----:R-:W4:Y:S01]  /*6dfe0*/  LDL.LU R148, [R1+0xe7c] ;  /* 0x000e7c0001947983 */ /* 0x002f220000300800 */
[----:B------:R-:W-:Y:S01]  /*6dff0*/  IMAD.WIDE R26, R146, 0x4, R6 ;  /* 0x00000004921a7825 */ /* 0x000fe200078e0206 */
[----:B------:R-:W-:-:S08]  /*6e000*/  UMOV UR5, UR12 ;  /* 0x0000000c00057c82 */ /* 0x000fd00008000000 */
[----:B------:R1:W-:Y:S01]  /*6e010*/  @P0 STG.E desc[UR60][R26.64], R147 ;  /* 0x000000931a000986 */ /* 0x0003e2000c10193c */
[----:B------:R-:W-:Y:S01]  /*6e020*/  ISETP.LT.AND P0, PT, R158, UR5, !P1 ;  /* 0x000000059e007c0c */ /* 0x000fe2000cf01270 */
[----:B------:R-:W-:Y:S01]  /*6e030*/  ULDC UR5, c[0x0][0x228] ;  /* 0x00008a0000057ab9 */ /* 0x000fe20000000800 */
[----:B-1----:R-:W-:Y:S02]  /*6e040*/  IMAD.WIDE R26, R146, 0x4, R8 ;  /* 0x00000004921a7825 */ /* 0x002fe400078e0208 */
[----:B------:R-:W4:Y:S04]  /*6e050*/  LDL.LU R146, [R1+0x106c] ;  /* 0x00106c0001927983 */ /* 0x000f280000300800 */
[----:B------:R-:W4:Y:S05]  /*6e060*/  LDL.LU R147, [R1+0xe6c] ;  /* 0x000e6c0001937983 */ /* 0x000f2a0000300800 */
[----:B------:R1:W-:Y:S04]  /*6e070*/  @P0 STG.E desc[UR60][R26.64], R145 ;  /* 0x000000911a000986 */ /* 0x0003e8000c10193c */
[----:B-1----:R-:W4:Y:S01]  /*6e080*/  LDL.LU R145, [R1+0xc3c] ;  /* 0x000c3c0001917983 */ /* 0x002f220000300800 */
[----:B------:R-:W-:-:S04]  /*6e090*/  LOP3.LUT P3, RZ, R10, 0x20000000, RZ, 0xc0, !PT ;  /* 0x200000000aff7812 */ /* 0x000fc8000786c0ff */
[----:B------:R-:W-:Y:S01]  /*6e0a0*/  ISETP.LT.AND P0, PT, R153, UR5, !P3 ;  /* 0x0000000599007c0c */ /* 0x000fe2000df01270 */
[----:B------:R-:W-:Y:S01]  /*6e0b0*/  IMAD.WIDE R26, R19, 0x4, R2 ;  /* 0x00000004131a7825 */ /* 0x000fe200078e0202 */
[----:B------:R-:W-:-:S11]  /*6e0c0*/  ULDC UR5, c[0x0][0x228] ;  /* 0x00008a0000057ab9 */ /* 0x000fd60000000800 */
[----:B--2---:R1:W-:Y:S01]  /*6e0d0*/  @P0 STG.E desc[UR60][R26.64], R22 ;  /* 0x000000161a000986 */ /* 0x0043e2000c10193c */
[----:B------:R-:W-:Y:S01]  /*6e0e0*/  ISETP.LT.AND P0, PT, R156, UR5, !P3 ;  /* 0x000000059c007c0c */ /* 0x000fe2000df01270 */
[----:B------:R-:W-:Y:S02]  /*6e0f0*/  ULDC UR5, c[0x0][0x228] ;  /* 0x00008a0000057ab9 */ /* 0x000fe40000000800 */
[----:B-1----:R-:W2:Y:S01]  /*6e100*/  LDL.LU R22, [R1+0xa3c] ;  /* 0x000a3c0001167983 */ /* 0x002ea20000300800 */
[----:B------:R-:W-:-:S09]  /*6e110*/  IMAD.WIDE R26, R19, 0x4, R4 ;  /* 0x00000004131a7825 */ /* 0x000fd200078e0204 */
[----:B---3--:R1:W-:Y:S01]  /*6e120*/  @P0 STG.E desc[UR60][R26.64], R21 ;  /* 0x000000151a000986 */ /* 0x0083e2000c10193c */
[----:B------:R-:W-:-:S03]  /*6e130*/  ISETP.LT.AND P0, PT, R157, UR5, !P3 ;  /* 0x000000059d007c0c */ /* 0x000fc6000df01270 */
[----:B-1----:R-:W3:Y:S01]  /*6e140*/  LDL.LU R21, [R1+0x63c] ;  /* 0x00063c0001157983 */ /* 0x002ee20000300800 */
[----:B------:R-:W-:-:S09]  /*6e150*/  IMAD.WIDE R26, R19, 0x4, R6 ;  /* 0x00000004131a7825 */ /* 0x000fd200078e0206 */
[----:B----4-:R1:W-:Y:S04]  /*6e160*/  @P0 STG.E desc[UR60][R26.64], R20 ;  /* 0x000000141a000986 */ /* 0x0103e8000c10193c */
[----:B-1----:R-:W4:Y:S01]  /*6e170*/  LDL.LU R20, [R1+0x43c] ;  /* 0x00043c0001147983 */ /* 0x002f220000300800 */
[----:B------:R-:W-:-:S03]  /*6e180*/  IMAD.WIDE R26, R19, 0x4, R8 ;  /* 0x00000004131a7825 */ /* 0x000fc600078e0208 */
[----:B------:R-:W4:Y:S01]  /*6e190*/  LDL.LU R19, [R1+0x23c] ;  /* 0x00023c0001137983 */ /* 0x000f220000300800 */
[----:B------:R-:W-:Y:S01]  /*6e1a0*/  UMOV UR10, UR13 ;  /* 0x0000000d000a7c82 */ /* 0x000fe20008000000 */
[----:B------:R-:W-:Y:S02]  /*6e1b0*/  ULDC.64 UR12, c[0x0][0x228] ;  /* 0x00008a00000c7ab9 */ /* 0x000fe40000000a00 */
[----:B------:R-:W-:Y:S02]  /*6e1c0*/  UMOV UR5, UR12 ;  /* 0x0000000c00057c82 */ /* 0x000fe40008000000 */
[----:B------:R-:W-:Y:S01]  /*6e1d0*/  ISETP.LT.AND P0, PT, R158, UR5, !P3 ;  /* 0x000000059e007c0c */ /* 0x000fe2000df01270 */
[----:B------:R-:W-:Y:S01]  /*6e1e0*/  ULDC UR5, c[0x0][0x228] ;  /* 0x00008a0000057ab9 */ /* 0x000fe20000000800 */
[----:B------:R-:W-:-:S11]  /*6e1f0*/  LOP3.LUT P2, RZ, R10, 0x40000000, RZ, 0xc0, !PT ;  /* 0x400000000aff7812 */ /* 0x000fd6000784c0ff */
[----:B------:R1:W-:Y:S01]  /*6e200*/  @P0 STG.E desc[UR60][R26.64], R150 ;  /* 0x000000961a000986 */ /* 0x0003e2000c10193c */
[----:B------:R-:W-:Y:S01]  /*6e210*/  ISETP.LT.AND P0, PT, R153, UR5, !P2 ;  /* 0x0000000599007c0c */ /* 0x000fe2000d701270 */
[----:B------:R-:W-:Y:S01]  /*6e220*/  ULDC UR5, c[0x0][0x228] ;  /* 0x00008a0000057ab9 */ /* 0x000fe20000000800 */
[----:B-1----:R-:W-:-:S11]  /*6e230*/  IMAD.WIDE R26, R144, 0x4, R2 ;  /* 0x00000004901a7825 */ /* 0x002fd600078e0202 */
[----:B------:R1:W-:Y:S01]  /*6e240*/  @P0 STG.E desc[UR60][R26.64], R148 ;  /* 0x000000941a000986 */ /* 0x0003e2000c10193c */
[----:B------:R-:W-:Y:S01]  /*6e250*/  ISETP.LT.AND P0, PT, R156, UR5, !P2 ;  /* 0x000000059c007c0c */ /* 0x000fe2000d701270 */
[----:B------:R-:W-:Y:S01]  /*6e260*/  ULDC UR5, c[0x0][0x228] ;  /* 0x00008a0000057ab9 */ /* 0x000fe20000000800 */
[----:B-1----:R-:W-:-:S11]  /*6e270*/  IMAD.WIDE R26, R144, 0x4, R4 ;  /* 0x00000004901a7825 */ /* 0x002fd600078e0204 */
[----:B------:R1:W-:Y:S01]  /*6e280*/  @P0 STG.E desc[UR60][R26.64], R147 ;  /* 0x000000931a000986 */ /* 0x0003e2000c10193c */
[----:B------:R-:W-:Y:S01]  /*6e290*/  ISETP.LT.AND P0, PT, R157, UR5, !P2 ;  /* 0x000000059d007c0c */ /* 0x000fe2000d701270 */
[----:B-1----:R-:W-:-:S12]  /*6e2a0*/  IMAD.WIDE R26, R144, 0x4, R6 ;  /* 0x00000004901a7825 */ /* 0x002fd800078e0206 */
[----:B------:R1:W-:Y:S02]  /*6e2b0*/  @P0 STG.E desc[UR60][R26.64], R145 ;  /* 0x000000911a000986 */ /* 0x0003e4000c10193c */
[----:B-1----:R-:W-:Y:S02]  /*6e2c0*/  IMAD.WIDE R26, R144, 0x4, R8 ;  /* 0x00000004901a7825 */ /* 0x002fe400078e0208 */
[----:B------:R-:W4:Y:S01]  /*6e2d0*/  LDL.LU R144, [R1+0x3c] ;  /* 0x00003c0001907983 */ /* 0x000f220000300800 */
[----:B------:R-:W-:Y:S01]  /*6e2e0*/  UMOV UR8, UR13 ;  /* 0x0000000d00087c82 */ /* 0x000fe20008000000 */
[----:B------:R-:W-:Y:S02]  /*6e2f0*/  ULDC.64 UR12, c[0x0][0x228] ;  /* 0x00008a00000c7ab9 */ /* 0x000fe40000000a00 */
[----:B------:R-:W-:Y:S02]  /*6e300*/  UMOV UR5, UR12 ;  /* 0x0000000c00057c82 */ /* 0x000fe40008000000 */
[----:B------:R-:W-:Y:S01]  /*6e310*/  ISETP.LT.AND P0, PT, R158, UR5, !P2 ;  /* 0x000000059e007c0c */ /* 0x000fe2000d701270 */
[----:B------:R-:W-:Y:S01]  /*6e320*/  ULDC UR5, c[0x0][0x228] ;  /* 0x00008a0000057ab9 */ /* 0x000fe20000000800 */
[----:B------:R-:W-:-:S11]  /*6e330*/  LOP3.LUT P1, RZ, R10, 0x80000000, RZ, 0xc0, !PT ;  /* 0x800000000aff7812 */ /* 0x000fd6000782c0ff */
[----:B--2---:R1:W-:Y:S01]  /*6e340*/  @P0 STG.E desc[UR60][R26.64], R22 ;  /* 0x000000161a000986 */ /* 0x0043e2000c10193c */
[----:B------:R-:W-:Y:S01]  /*6e350*/  ISETP.LT.AND P0, PT, R153, UR5, !P1 ;  /* 0x0000000599007c0c */ /* 0x000fe2000cf01270 */
[----:B------:R-:W-:Y:S01]  /*6e360*/  ULDC UR5, c[0x0][0x228] ;  /* 0x00008a0000057ab9 */ /* 0x000fe20000000800 */
[----:B-1----:R-:W-:Y:S01]  /*6e370*/  IMAD.WIDE R26, R146, 0x4, R2 ;  /* 0x00000004921a7825 */ /* 0x002fe200078e0202 */
[----:B------:R-:W2:Y:S10]  /*6e380*/  LDL.LU R22, [R1+0xe90] ;  /* 0x000e900001167983 */ /* 0x000eb40000300800 */
[----:B---3--:R1:W-:Y:S01]  /*6e390*/  @P0 STG.E desc[UR60][R26.64], R21 ;  /* 0x000000151a000986 */ /* 0x0083e2000c10193c */
[----:B------:R-:W-:Y:S01]  /*6e3a0*/  ISETP.LT.AND P0, PT, R156, UR5, !P1 ;  /* 0x000000059c007c0c */ /* 0x000fe2000cf01270 */
[----:B------:R-:W-:Y:S01]  /*6e3b0*/  ULDC UR5, c[0x0][0x228] ;  /* 0x00008a0000057ab9 */ /* 0x000fe20000000800 */
[C---:B-1----:R-:W-:Y:S01]  /*6e3c0*/  IMAD.WIDE R26, R146.reuse, 0x4, R4 ;  /* 0x00000004921a7825 */ /* 0x042fe200078e0204 */
[----:B------:R-:W3:Y:S10]  /*6e3d0*/  LDL.LU R21, [R1+0xe80] ;  /* 0x000e800001157983 */ /* 0x000ef40000300800 */
[----:B----4-:R1:W-:Y:S01]  /*6e3e0*/  @P0 STG.E desc[UR60][R26.64], R20 ;  /* 0x000000141a000986 */ /* 0x0103e2000c10193c */
[----:B------:R-:W-:Y:S01]  /*6e3f0*/  ISETP.LT.AND P0, PT, R157, UR5, !P1 ;  /* 0x000000059d007c0c */ /* 0x000fe2000cf01270 */
[----:B-1----:R-:W-:-:S02]  /*6e400*/  IMAD.WIDE R26, R146, 0x4, R6 ;  /* 0x00000004921a7825 */ /* 0x002fc400078e0206 */
[----:B------:R-:W4:Y:S10]  /*6e410*/  LDL.LU R20, [R1+0xa40] ;  /* 0x000a400001147983 */ /* 0x000f340000300800 */
[----:B------:R1:W-:Y:S04]  /*6e420*/  @P0 STG.E desc[UR60][R26.64], R19 ;  /* 0x000000131a000986 */ /* 0x0003e8000c10193c */
[----:B-1----:R-:W2:Y:S04]  /*6e430*/  LDL.LU R19, [R1+0x1070] ;  /* 0x0010700001137983 */ /* 0x002ea80000300800 */
[----:B------:R-:W4:Y:S01]  /*6e440*/  LDL.LU R252, [R1+0x830] ;  /* 0x0008300001fc7983 */ /* 0x000f220000300800 */
[----:B------:R-:W-:Y:S01]  /*6e450*/  UMOV UR14, UR13 ;  /* 0x0000000d000e7c82 */ /* 0x000fe20008000000 */
[----:B------:R-:W-:-:S02]  /*6e460*/  ULDC.64 UR12, c[0x0][0x228] ;  /* 0x00008a00000c7ab9 */ /* 0x000fc40000000a00 */
[----:B------:R-:W4:Y:S01]  /*6e470*/  LDL.LU R159, [R1+0x640] ;  /* 0x00064000019f7983 */ /* 0x000f220000300800 */
[----:B------:R-:W-:-:S03]  /*6e480*/  UMOV UR5, UR12 ;  /* 0x0000000c00057c82 */ /* 0x000fc60008000000 */
[----:B------:R-:W4:Y:S01]  /*6e490*/  LDL.LU R138, [R1+0x1074] ;  /* 0x00107400018a7983 */ /* 0x000f220000300800 */
[----:B------:R-:W-:Y:S01]  /*6e4a0*/  ISETP.LT.AND P0, PT, R158, UR5, !P1 ;  /* 0x000000059e007c0c */ /* 0x000fe2000cf01270 */
[----:B------:R-:W-:Y:S01]  /*6e4b0*/  IMAD.WIDE R26, R146, 0x4, R8 ;  /* 0x00000004921a7825 */ /* 0x000fe200078e0208 */
[----:B------:R-:W-:Y:S01]  /*6e4c0*/  LOP3.LUT P2, RZ, R0, 0x1, RZ, 0xc0, !PT ;  /* 0x0000000100ff7812 */ /* 0x000fe2000784c0ff */
[----:B------:R-:W4:Y:S01]  /*6e4d0*/  LDL.LU R150, [R1+0x1078] ;  /* 0x0010780001967983 */ /* 0x000f220000300800 */
[----:B------:R-:W-:-:S09]  /*6e4e0*/  ULDC UR5, c[0x0][0x228] ;  /* 0x00008a0000057ab9 */ /* 0x000fd20000000800 */
[----:B------:R1:W-:Y:S04]  /*6e4f0*/  @P0 STG.E desc[UR60][R26.64], R144 ;  /* 0x000000901a000986 */ /* 0x0003e8000c10193c */
[----:B-1----:R-:W4:Y:S04]  /*6e500*/  LDL.LU R144, [R1+0x107c] ;  /* 0x00107c0001907983 */ /* 0x002f280000300800 */
[----:B------:R-:W4:Y:S04]  /*6e510*/  LDL.LU R25, [R1+0x440] ;  /* 0x0004400001197983 */ /* 0x000f280000300800 */
[----:B------:R-:W4:Y:S04]  /*6e520*/  LDL.LU R137, [R1+0x240] ;  /* 0x0002400001897983 */ /* 0x000f280000300800 */
[----:B------:R-:W4:Y:S04]  /*6e530*/  LDL.LU R139, [R1+0x40] ;  /* 0x00004000018b7983 */ /* 0x000f280000300800 */
[----:B------:R-:W4:Y:S04]  /*6e540*/  LDL.LU R155, [R1+0xe94] ;  /* 0x000e9400019b7983 */ /* 0x000f280000300800 */
[----:B------:R-:W4:Y:S01]  /*6e550*/  LDL.LU R151, [R1+0xe84] ;  /* 0x000e840001977983 */ /* 0x000f220000300800 */
[----:B------:R-:W-:Y:S01]  /*6e560*/  ISETP.LT.AND P0, PT, R153, UR5, !P2 ;  /* 0x0000000599007c0c */ /* 0x000fe2000d701270 */
[----:B------:R-:W-:-:S02]  /*6e570*/  ULDC UR5, c[0x0][0x228] ;  /* 0x00008a0000057ab9 */ /* 0x000fc40000000800 */
[----:B------:R-:W4:Y:S04]  /*6e580*/  LDL.LU R149, [R1+0xa44] ;  /* 0x000a440001957983 */ /* 0x000f280000300800 */
[----:B------:R-:W4:Y:S01]  /*6e590*/  LDL.LU R148, [R1+0x834] ;  /* 0x0008340001947983 */ /* 0x000f220000300800 */
[----:B------:R-:W-:-:S03]  /*6e5a0*/  LOP3.LUT P1, RZ, R11, 0x20, RZ, 0xc0, !PT ;  /* 0x000000200bff7812 */ /* 0x000fc6000782c0ff */
[----:B------:R-:W4:Y:S04]  /*6e5b0*/  LDL.LU R147, [R1+0x644] ;  /* 0x0006440001937983 */ /* 0x000f280000300800 */
[----:B------:R-:W4:Y:S04]  /*6e5c0*/  LDL.LU R145, [R1+0x444] ;  /* 0x0004440001917983 */ /* 0x000f280000300800 */
[----:B------:R-:W4:Y:S01]  /*6e5d0*/  LDL.LU R146, [R1+0x244] ;  /* 0x0002440001927983 */ /* 0x000f220000300800 */
[----:B------:R-:W-:Y:S02]  /*6e5e0*/  LOP3.LUT P6, RZ, R11, 0x40000, RZ, 0xc0, !PT ;  /* 0x000400000bff7812 */ /* 0x000fe400078cc0ff */
[----:B------:R-:W-:-:S11]  /*6e5f0*/  LOP3.LUT R24, R24, 0xffefffff, RZ, 0xc0, !PT ;  /* 0xffefffff18187812 */ /* 0x000fd600078ec0ff */
[----:B------:R-:W-:Y:S02]  /*6e600*/  @P6 LOP3.LUT R24, R24, 0x100000, RZ, 0xfc, !PT ;  /* 0x0010000018186812 */ /* 0x000fe400078efcff */
        /* <DEDUP_REMOVED lines=9> */
[----:B------:R-:W-:Y:S01]  /*6e6a0*/  LOP3.LUT P6, RZ, R11, 0x400, RZ, 0xc0, !PT ;  /* 0x000004000bff7812 */ /* 0x000fe200078cc0ff */
[----:B--2---:R-:W-:-:S05]  /*6e6b0*/  IMAD.WIDE R26, R19, 0x4, R2 ;  /* 0x00000004131a7825 */ /* 0x004fca00078e0202 */
[----:B------:R1:W-:Y:S01]  /*6e6c0*/  @P0 STG.E desc[UR60][R26.64], R22 ;  /* 0x000000161a000986 */ /* 0x0003e2000c10193c */
[----:B------:R-:W-:Y:S02]  /*6e6d0*/  ISETP.LT.AND P0, PT, R156, UR5, !P2 ;  /* 0x000000059c007c0c */ /* 0x000fe4000d701270 */
[C---:B------:R-:W-:Y:S02]  /*6e6e0*/  LOP3.LUT P5, RZ, R11.reuse, 0x80000, RZ, 0xc0, !PT ;  /* 0x000800000bff7812 */ /* 0x040fe400078ac0ff */
[C---:B------:R-:W-:Y:S02]  /*6e6f0*/  LOP3.LUT P4, RZ, R11.reuse, 0x100000, RZ, 0xc0, !PT ;  /* 0x001000000bff7812 */ /* 0x040fe4000788c0ff */
[----:B------:R-:W-:Y:S01]  /*6e700*/  LOP3.LUT P3, RZ, R11, 0x200000, RZ, 0xc0, !PT ;  /* 0x002000000bff7812 */ /* 0x000fe2000786c0ff */
[----:B------:R-:W-:Y:S01]  /*6e710*/  UMOV UR12, UR13 ;  /* 0x0000000d000c7c82 */ /* 0x000fe20008000000 */
[----:B-1----:R-:W-:Y:S01]  /*6e720*/  IMAD.WIDE R26, R19, 0x4, R4 ;  /* 0x00000004131a7825 */ /* 0x002fe200078e0204 */
[----:B------:R-:W-:Y:S01]  /*6e730*/  LOP3.LUT R24, R24, 0xfeffffff, RZ, 0xc0, !PT ;  /* 0xfeffffff18187812 */ /* 0x000fe200078ec0ff */
[----:B------:R-:W-:-:S03]  /*6e740*/  ULDC UR5, c[0x0][0x22c] ;  /* 0x00008b0000057ab9 */ /* 0x000fc60000000800 */
[----:B---3--:R1:W-:Y:S02]  /*6e750*/  @P0 STG.E desc[UR60][R26.64], R21 ;  /* 0x000000151a000986 */ /* 0x0083e4000c10193c */
[C---:B-1----:R-:W-:Y:S02]  /*6e760*/  IMAD.WIDE R26, R19.reuse, 0x4, R6 ;  /* 0x00000004131a7825 */ /* 0x042fe400078e0206 */
[----:B------:R-:W2:Y:S04]  /*6e770*/  LDL.LU R21, [R1+0x44] ;  /* 0x0000440001157983 */ /* 0x000ea80000300800 */
[----:B----4-:R1:W-:Y:S02]  /*6e780*/  @P1 STG.E desc[UR60][R26.64], R20 ;  /* 0x000000141a001986 */ /* 0x0103e4000c10193c */
[----:B-1----:R-:W-:-:S02]  /*6e790*/  IMAD.WIDE R26, R19, 0x4, R8 ;  /* 0x00000004131a7825 */ /* 0x002fc400078e0208 */
[----:B------:R-:W3:Y:S04]  /*6e7a0*/  LDL.LU R20, [R1+0xe98] ;  /* 0x000e980001147983 */ /* 0x000ee80000300800 */
[----:B------:R-:W4:Y:S04]  /*6e7b0*/  LDL.LU R19, [R1+0xe88] ;  /* 0x000e880001137983 */ /* 0x000f280000300800 */
[----:B------:R-:W3:Y:S01]  /*6e7c0*/  LDL.LU R22, [R1+0x1080] ;  /* 0x0010800001167983 */ /* 0x000ee20000300800 */
[----:B------:R-:W-:Y:S02]  /*6e7d0*/  @P6 LOP3.LUT R24, R24, 0x1000000, RZ, 0xfc, !PT ;  /* 0x0100000018186812 */ /* 0x000fe400078efcff */
[----:B------:R-:W-:-:S02]  /*6e7e0*/  LOP3.LUT P6, RZ, R11, 0x200, RZ, 0xc0, !PT ;  /* 0x000002000bff7812 */ /* 0x000fc400078cc0ff */
        /* <DEDUP_REMOVED lines=8> */
[----:B------:R-:W-:-:S13]  /*6e870*/  LOP3.LUT P6, RZ, R11, 0x40, RZ, 0xc0, !PT ;  /* 0x000000400bff7812 */ /* 0x000fda00078cc0ff */
[----:B------:R1:W-:Y:S01]  /*6e880*/  @P6 STG.E desc[UR60][R26.64], R252 ;  /* 0x000000fc1a006986 */ /* 0x0003e2000c10193c */
[----:B------:R-:W-:Y:S01]  /*6e890*/  LOP3.LUT P6, RZ, R24, 0x8000000, RZ, 0xc0, !PT ;  /* 0x0800000018ff7812 */ /* 0x000fe200078cc0ff */
[----:B-1----:R-:W-:-:S12]  /*6e8a0*/  IMAD.WIDE R26, R138, 0x4, R2 ;  /* 0x000000048a1a7825 */ /* 0x002fd800078e0202 */
        /* <DEDUP_REMOVED lines=11> */
[----:B-1----:R-:W-:Y:S01]  /*6e960*/  IMAD.WIDE R26, R150, 0x4, R2 ;  /* 0x00000004961a7825 */ /* 0x002fe200078e0202 */
[----:B------:R-:W-:Y:S01]  /*6e970*/  LOP3.LUT P0, RZ, R11, 0x20000, RZ, 0xc0, !PT ;  /* 0x000200000bff7812 */ /* 0x000fe2000780c0ff */
[----:B------:R-:W4:Y:S10]  /*6e980*/  LDL.LU R139, [R1+0x1088] ;  /* 0x00108800018b7983 */ /* 0x000f340000300800 */
        /* <DEDUP_REMOVED lines=8> */
[----:B-1----:R-:W-:-:S05]  /*6ea10*/  IMAD.WIDE R26, R150, 0x4, R8 ;  /* 0x00000004961a7825 */ /* 0x002fca00078e0208 */
[----:B------:R1:W-:Y:S02]  /*6ea20*/  @P0 STG.E desc[UR60][R26.64], R148 ;  /* 0x000000941a000986 */ /* 0x0003e4000c10193c */
[----:B-1----:R-:W-:-:S05]  /*6ea30*/  IMAD.WIDE R26, R144, 0x4, R2 ;  /* 0x00000004901a7825 */ /* 0x002fca00078e0202 */
[----:B------:R1:W-:Y:S01]  /*6ea40*/  @P6 STG.E desc[UR60][R26.64], R147 ;  /* 0x000000931a006986 */ /* 0x0003e2000c10193c */
[----:B------:R-:W-:Y:S01]  /*6ea50*/  LOP3.LUT P2, RZ, R11, 0x400000, RZ, 0xc0, !PT ;  /* 0x004000000bff7812 */ /* 0x000fe2000784c0ff */
[----:B-1----:R-:W-:-:S05]  /*6ea60*/  IMAD.WIDE R26, R144, 0x4, R4 ;  /* 0x00000004901a7825 */ /* 0x002fca00078e0204 */
[----:B------:R1:W-:Y:S01]  /*6ea70*/  @P5 STG.E desc[UR60][R26.64], R145 ;  /* 0x000000911a005986 */ /* 0x0003e2000c10193c */
[----:B------:R-:W-:Y:S01]  /*6ea80*/  LOP3.LUT P1, RZ, R11, 0x800000, RZ, 0xc0, !PT ;  /* 0x008000000bff7812 */ /* 0x000fe2000782c0ff */
[----:B-1----:R-:W-:-:S05]  /*6ea90*/  IMAD.WIDE R26, R144, 0x4, R6 ;  /* 0x00000004901a7825 */ /* 0x002fca00078e0206 */
[----:B------:R1:W-:Y:S02]  /*6eaa0*/  @P4 STG.E desc[UR60][R26.64], R146 ;  /* 0x000000921a004986 */ /* 0x0003e4000c10193c */
[----:B-1----:R-:W-:-:S05]  /*6eab0*/  IMAD.WIDE R26, R144, 0x4, R8 ;  /* 0x00000004901a7825 */ /* 0x002fca00078e0208 */
[----:B--2---:R3:W-:Y:S02]  /*6eac0*/  @P3 STG.E desc[UR60][R26.64], R21 ;  /* 0x000000151a003986 */ /* 0x0047e4000c10193c */
[----:B---3--:R-:W-:-:S05]  /*6ead0*/  IMAD.WIDE R26, R22, 0x4, R2 ;  /* 0x00000004161a7825 */ /* 0x008fca00078e0202 */
[----:B------:R1:W-:Y:S02]  /*6eae0*/  @P2 STG.E desc[UR60][R26.64], R20 ;  /* 0x000000141a002986 */ /* 0x0003e4000c10193c */
[----:B-1----:R-:W-:-:S05]  /*6eaf0*/  IMAD.WIDE R26, R22, 0x4, R4 ;  /* 0x00000004161a7825 */ /* 0x002fca00078e0204 */
[----:B----4-:R1:W-:Y:S04]  /*6eb00*/  @P1 STG.E desc[UR60][R26.64], R19 ;  /* 0x000000131a001986 */ /* 0x0103e8000c10193c */
[----:B-1----:R-:W2:Y:S04]  /*6eb10*/  LDL.LU R19, [R1+0xa48] ;  /* 0x000a480001137983 */ /* 0x002ea80000300800 */
[----:B------:R-:W3:Y:S04]  /*6eb20*/  LDL.LU R155, [R1+0x838] ;  /* 0x00083800019b7983 */ /* 0x000ee80000300800 */
[----:B------:R-:W4:Y:S04]  /*6eb30*/  LDL.LU R145, [R1+0x648] ;  /* 0x0006480001917983 */ /* 0x000f280000300800 */
[----:B------:R-:W4:Y:S04]  /*6eb40*/  LDL.LU R146, [R1+0x448] ;  /* 0x0004480001927983 */ /* 0x000f280000300800 */
[----:B------:R-:W4:Y:S04]  /*6eb50*/  LDL.LU R144, [R1+0x248] ;  /* 0x0002480001907983 */ /* 0x000f280000300800 */
[----:B------:R-:W4:Y:S01]  /*6eb60*/  LDL.LU R21, [R1+0x1084] ;  /* 0x0010840001157983 */ /* 0x000f220000300800 */
[----:B------:R-:W-:-:S03]  /*6eb70*/  LOP3.LUT P4, RZ, R11, 0x1000000, RZ, 0xc0, !PT ;  /* 0x010000000bff7812 */ /* 0x000fc6000788c0ff */
[----:B------:R-:W4:Y:S01]  /*6eb80*/  LDL.LU R20, [R1+0x48] ;  /* 0x0000480001147983 */ /* 0x000f220000300800 */
[----:B------:R-:W-:Y:S01]  /*6eb90*/  IMAD.WIDE R26, R22, 0x4, R6 ;  /* 0x00000004161a7825 */ /* 0x000fe200078e0206 */
        /* <DEDUP_REMOVED lines=13> */
[----:B--2---:R1:W-:Y:S04]  /*6ec70*/  @P4 STG.E desc[UR60][R26.64], R19 ;  /* 0x000000131a004986 */ /* 0x0043e8000c10193c */
[----:B-1----:R-:W2:Y:S04]  /*6ec80*/  LDL.LU R19, [R1+0xe9c] ;  /* 0x000e9c0001137983 */ /* 0x002ea80000300800 */
[----:B------:R-:W2:Y:S01]  /*6ec90*/  LDL.LU R137, [R1+0xe8c] ;  /* 0x000e8c0001897983 */ /* 0x000ea20000300800 */
[----:B------:R-:W-:-:S02]  /*6eca0*/  LOP3.LUT R24, R24, 0xfffeffff, RZ, 0xc0, !PT ;  /* 0xfffeffff18187812 */ /* 0x000fc400078ec0ff */
[C---:B------:R-:W-:Y:S01]  /*6ecb0*/  LOP3.LUT P3, RZ, R11.reuse, 0x2000000, RZ, 0xc0, !PT ;  /* 0x020000000bff7812 */ /* 0x040fe2000786c0ff */
[----:B------:R-:W2:Y:S01]  /*6ecc0*/  LDL.LU R138, [R1+0xa4c] ;  /* 0x000a4c00018a7983 */ /* 0x000ea20000300800 */
[----:B------:R-:W-:Y:S02]  /*6ecd0*/  @P0 LOP3.LUT R24, R24, 0x10000, RZ, 0xfc, !PT ;  /* 0x0001000018180812 */ /* 0x000fe400078efcff */
[----:B------:R-:W-:Y:S01]  /*6ece0*/  LOP3.LUT P0, RZ, R11, 0x80000000, RZ, 0xc0, !PT ;  /* 0x800000000bff7812 */ /* 0x000fe2000780c0ff */
[----:B------:R-:W-:Y:S01]  /*6ecf0*/  IMAD.WIDE R26, R22, 0x4, R8 ;  /* 0x00000004161a7825 */ /* 0x000fe200078e0208 */
[----:B------:R-:W2:Y:S01]  /*6ed00*/  LDL.LU R151, [R1+0x64c] ;  /* 0x00064c0001977983 */ /* 0x000ea20000300800 */
[----:B------:R-:W-:-:S03]  /*6ed10*/  LOP3.LUT R24, R24, 0xfffdffff, RZ, 0xc0, !PT ;  /* 0xfffdffff18187812 */ /* 0x000fc600078ec0ff */
[----:B------:R-:W2:Y:S04]  /*6ed20*/  LDL.LU R149, [R1+0x44c] ;  /* 0x00044c0001957983 */ /* 0x000ea80000300800 */
[----:B------:R-:W2:Y:S04]  /*6ed30*/  LDL.LU R150, [R1+0x24c] ;  /* 0x00024c0001967983 */ /* 0x000ea80000300800 */
[----:B------:R-:W2:Y:S01]  /*6ed40*/  LDL.LU R148, [R1+0x108c] ;  /* 0x00108c0001947983 */ /* 0x000ea20000300800 */
[----:B------:R-:W-:-:S03]  /*6ed50*/  @P0 LOP3.LUT R24, R24, 0x20000, RZ, 0xfc, !PT ;  /* 0x0002000018180812 */ /* 0x000fc600078efcff */
[----:B------:R-:W2:Y:S01]  /*6ed60*/  LDL.LU R147, [R1+0x4c] ;  /* 0x00004c0001937983 */ /* 0x000ea20000300800 */
[----:B------:R-:W-:-:S03]  /*6ed70*/  LOP3.LUT P0, RZ, R11, 0x40000000, RZ, 0xc0, !PT ;  /* 0x400000000bff7812 */ /* 0x000fc6000780c0ff */
[----:B------:R-:W2:Y:S04]  /*6ed80*/  LDL.LU R22, [R1+0x1090] ;  /* 0x0010900001167983 */ /* 0x000ea80000300800 */
[----:B---3--:R1:W-:Y:S01]  /*6ed90*/  @P3 STG.E desc[UR60][R26.64], R155 ;  /* 0x0000009b1a003986 */ /* 0x0083e2000c10193c */
[----:B------:R-:W-:-:S03]  /*6eda0*/  LOP3.LUT R24, R24, 0xfffbffff, RZ, 0xc0, !PT ;  /* 0xfffbffff18187812 */ /* 0x000fc600078ec0ff */
[----:B-1----:R-:W3:Y:S02]  /*6edb0*/  LDL.LU R155, [R1+0x83c] ;  /* 0x00083c00019b7983 */ /* 0x002ee40000300800 */
[----:B------:R-:W-:Y:S02]  /*6edc0*/  @P0 LOP3.LUT R24, R24, 0x40000, RZ, 0xfc, !PT ;  /* 0x0004000018180812 */ /* 0x000fe400078efcff */
[C---:B------:R-:W-:Y:S02]  /*6edd0*/  LOP3.LUT P0, RZ, R11.reuse, 0x20000000, RZ, 0xc0, !PT ;  /* 0x200000000bff7812 */ /* 0x040fe4000780c0ff */
[C---:B------:R-:W-:Y:S02]  /*6ede0*/  LOP3.LUT P2, RZ, R11.reuse, 0x4000000, RZ, 0xc0, !PT ;  /* 0x040000000bff7812 */ /* 0x040fe4000784c0ff */
[----:B------:R-:W-:Y:S01]  /*6edf0*/  LOP3.LUT P1, RZ, R11, 0x8000000, RZ, 0xc0, !PT ;  /* 0x080000000bff7812 */ /* 0x000fe2000782c0ff */
[----:B----4-:R-:W-:Y:S01]  /*6ee00*/  IMAD.WIDE R26, R21, 0x4, R2 ;  /* 0x00000004151a7825 */ /* 0x010fe200078e0202 */
[----:B------:R-:W-:-:S07]  /*6ee10*/  LOP3.LUT R24, R24, 0xfff7ffff, RZ, 0xc0, !PT ;  /* 0xfff7ffff18187812 */ /* 0x000fce00078ec0ff */
[----:B------:R-:W-:Y:S02]  /*6ee20*/  @P0 LOP3.LUT R24, R24, 0x80000, RZ, 0xfc, !PT ;  /* 0x0008000018180812 */ /* 0x000fe400078efcff */
[----:B------:R-:W-:Y:S01]  /*6ee30*/  LOP3.LUT P0, RZ, R11, 0x10000000, RZ, 0xc0, !PT ;  /* 0x100000000bff7812 */ /* 0x000fe2000780c0ff */
[----:B------:R1:W-:Y:S02]  /*6ee40*/  @P2 STG.E desc[UR60][R26.64], R145 ;  /* 0x000000911a002986 */ /* 0x0003e4000c10193c */
[C---:B-1----:R-:W-:Y:S02]  /*6ee50*/  IMAD.WIDE R26, R21.reuse, 0x4, R4 ;  /* 0x00000004151a7825 */ /* 0x042fe400078e0204 */
[----:B------:R-:W4:Y:S04]  /*6ee60*/  LDL.LU R145, [R1+0xeb0] ;  /* 0x000eb00001917983 */ /* 0x000f280000300800 */
[----:B------:R1:W-:Y:S02]  /*6ee70*/  @P1 STG.E desc[UR60][R26.64], R146 ;  /* 0x000000921a001986 */ /* 0x0003e4000c10193c */
[----:B-1----:R-:W-:-:S02]  /*6ee80*/  IMAD.WIDE R26, R21, 0x4, R6 ;  /* 0x00000004151a7825 */ /* 0x002fc400078e0206 */
[----:B------:R-:W4:Y:S04]  /*6ee90*/  LDL.LU R146, [R1+0xea0] ;  /* 0x000ea00001927983 */ /* 0x000f280000300800 */
[----:B------:R1:W-:Y:S01]  /*6eea0*/  @P0 STG.E desc[UR60][R26.64], R144 ;  /* 0x000000901a000986 */ /* 0x0003e2000c10193c */
[C---:B------:R-:W-:Y:S01]  /*6eeb0*/  LOP3.LUT P0, RZ, R24.reuse, 0x80000, RZ, 0xc0, !PT ;  /* 0x0008000018ff7812 */ /* 0x040fe2000780c0ff */
[----:B-1----:R-:W-:Y:S02]  /*6eec0*/  IMAD.WIDE R26, R21, 0x4, R8 ;  /* 0x00000004151a7825 */ /* 0x002fe400078e0208 */
[----:B------:R-:W4:Y:S10]  /*6eed0*/  LDL.LU R144, [R1+0xc40] ;  /* 0x000c400001907983 */ /* 0x000f340000300800 */
[----:B------:R1:W-:Y:S01]  /*6eee0*/  @P0 STG.E desc[UR60][R26.64], R20 ;  /* 0x000000141a000986 */ /* 0x0003e2000c10193c */
[----:B------:R-:W-:Y:S01]  /*6eef0*/  LOP3.LUT P0, RZ, R24, 0x40000, RZ, 0xc0, !PT ;  /* 0x0004000018ff7812 */ /* 0x000fe2000780c0ff */
[----:B-1----:R-:W-:-:S02]  /*6ef00*/  IMAD.WIDE R26, R139, 0x4, R2 ;  /* 0x000000048b1a7825 */ /* 0x002fc400078e0202 */
[----:B------:R-:W4:Y:S10]  /*6ef10*/  LDL.LU R20, [R1+0xa50] ;  /* 0x000a500001147983 */ /* 0x000f340000300800 */
[----:B--2---:R1:W-:Y:S04]  /*6ef20*/  @P0 STG.E desc[UR60][R26.64], R19 ;  /* 0x000000131a000986 */ /* 0x0043e8000c10193c */
[----:B-1----:R-:W2:Y:S04]  /*6ef30*/  LDL.LU R19, [R1+0x840] ;  /* 0x0008400001137983 */ /* 0x002ea80000300800 */
[----:B------:R-:W2:Y:S01]  /*6ef40*/  LDL.LU R21, [R1+0x1094] ;  /* 0x0010940001157983 */ /* 0x000ea20000300800 */
[----:B------:R-:W-:Y:S01]  /*6ef50*/  LOP3.LUT P0, RZ, R24, 0x20000, RZ, 0xc0, !PT ;  /* 0x0002000018ff7812 */ /* 0x000fe2000780c0ff */
[----:B------:R-:W-:-:S12]  /*6ef60*/  IMAD.WIDE R26, R139, 0x4, R4 ;  /* 0x000000048b1a7825 */ /* 0x000fd800078e0204 */
[----:B------:R1:W-:Y:S01]  /*6ef70*/  @P0 STG.E desc[UR60][R26.64], R137 ;  /* 0x000000891a000986 */ /* 0x0003e2000c10193c */
[----:B------:R-:W-:Y:S01]  /*6ef80*/  LOP3.LUT P0, RZ, R24, 0x10000, RZ, 0xc0, !PT ;  /* 0x0001000018ff7812 */ /* 0x000fe2000780c0ff */
[----:B-1----:R-:W-:-:S12]  /*6ef90*/  IMAD.WIDE R26, R139, 0x4, R6 ;  /* 0x000000048b1a7825 */ /* 0x002fd800078e0206 */
[----:B------:R1:W-:Y:S01]  /*6efa0*/  @P0 STG.E desc[UR60][R26.64], R138 ;  /* 0x0000008a1a000986 */ /* 0x0003e2000c10193c */
[----:B------:R-:W-:Y:S01]  /*6efb0*/  LOP3.LUT P0, RZ, R24, 0x8000, RZ, 0xc0, !PT ;  /* 0x0000800018ff7812 */ /* 0x000fe2000780c0ff */
[----:B-1----:R-:W-:-:S12]  /*6efc0*/  IMAD.WIDE R26, R139, 0x4, R8 ;  /* 0x000000048b1a7825 */ /* 0x002fd800078e0208 */
[----:B---3--:R1:W-:Y:S01]  /*6efd0*/  @P0 STG.E desc[UR60][R26.64], R155 ;  /* 0x0000009b1a000986 */ /* 0x0083e2000c10193c */
[----:B------:R-:W-:Y:S01]  /*6efe0*/  LOP3.LUT P0, RZ, R24, 0x4000, RZ, 0xc0, !PT ;  /* 0x0000400018ff7812 */ /* 0x000fe2000780c0ff */
[----:B-1----:R-:W-:Y:S01]  /*6eff0*/  IMAD.WIDE R26, R148, 0x4, R2 ;  /* 0x00000004941a7825 */ /* 0x002fe200078e0202 */
[----:B------:R-:W-:Y:S01]  /*6f000*/  LOP3.LUT P6, RZ, R12, 0x20, RZ, 0xc0, !PT ;  /* 0x000000200cff7812 */ /* 0x000fe200078cc0ff */
[----:B------:R-:W3:Y:S10]  /*6f010*/  LDL.LU R155, [R1+0x109c] ;  /* 0x00109c00019b7983 */ /* 0x000ef40000300800 */
[----:B------:R1:W-:Y:S01]  /*6f020*/  @P0 STG.E desc[UR60][R26.64], R151 ;  /* 0x000000971a000986 */ /* 0x0003e2000c10193c */
[----:B------:R-:W-:Y:S01]  /*6f030*/  LOP3.LUT P0, RZ, R24, 0x2000, RZ, 0xc0, !PT ;  /* 0x0000200018ff7812 */ /* 0x000fe2000780c0ff */
[----:B-1----:R-:W-:-:S12]  /*6f040*/  IMAD.WIDE R26, R148, 0x4, R4 ;  /* 0x00000004941a7825 */ /* 0x002fd800078e0204 */
[----:B------:R1:W-:Y:S01]  /*6f050*/  @P0 STG.E desc[UR60][R26.64], R149 ;  /* 0x000000951a000986 */ /* 0x0003e2000c10193c */
[----:B------:R-:W-:Y:S02]  /*6f060*/  LOP3.LUT P0, RZ, R24, 0x1000, RZ, 0xc0, !PT ;  /* 0x0000100018ff7812 */ /* 0x000fe4000780c0ff */
[----:B------:R-:W-:Y:S01]  /*6f070*/  LOP3.LUT P5, RZ, R12, 0x40, RZ, 0xc0, !PT ;  /* 0x000000400cff7812 */ /* 0x000fe200078ac0ff */
[----:B-1----:R-:W-:-:S10]  /*6f080*/  IMAD.WIDE R26, R148, 0x4, R6 ;  /* 0x00000004941a7825 */ /* 0x002fd400078e0206 */
[----:B------:R1:W-:Y:S01]  /*6f090*/  @P0 STG.E desc[UR60][R26.64], R150 ;  /* 0x000000961a000986 */ /* 0x0003e2000c10193c */
[----:B------:R-:W-:Y:S01]  /*6f0a0*/  LOP3.LUT P4, RZ, R12, 0x80, RZ, 0xc0, !PT ;  /* 0x000000800cff7812 */ /* 0x000fe2000788c0ff */
[----:B-1----:R-:W-:-:S05]  /*6f0b0*/  IMAD.WIDE R26, R148, 0x4, R8 ;  /* 0x00000004941a7825 */ /* 0x002fca00078e0208 */
[----:B------:R1:W-:Y:S01]  /*6f0c0*/  @P6 STG.E desc[UR60][R26.64], R147 ;  /* 0x000000931a006986 */ /* 0x0003e2000c10193c */
[----:B------:R-:W-:Y:S01]  /*6f0d0*/  LOP3.LUT P3, RZ, R12, 0x100, RZ, 0xc0, !PT ;  /* 0x000001000cff7812 */ /* 0x000fe2000786c0ff */
[----:B-1----:R-:W-:-:S05]  /*6f0e0*/  IMAD.WIDE R26, R22, 0x4, R2 ;  /* 0x00000004161a7825 */ /* 0x002fca00078e0202 */
[----:B----4-:R1:W-:Y:S01]  /*6f0f0*/  @P5 STG.E desc[UR60][R26.64], R145 ;  /* 0x000000911a005986 */ /* 0x0103e2000c10193c */
[----:B------:R-:W-:Y:S01]  /*6f100*/  LOP3.LUT P2, RZ, R12, 0x200, RZ, 0xc0, !PT ;  /* 0x000002000cff7812 */ /* 0x000fe2000784c0ff */
[----:B-1----:R-:W-:-:S05]  /*6f110*/  IMAD.WIDE R26, R22, 0x4, R4 ;  /* 0x00000004161a7825 */ /* 0x002fca00078e0204 */
[----:B------:R1:W-:Y:S01]  /*6f120*/  @P4 STG.E desc[UR60][R26.64], R146 ;  /* 0x000000921a004986 */ /* 0x0003e2000c10193c */
[----:B------:R-:W-:Y:S01]  /*6f130*/  LOP3.LUT P1, RZ, R12, 0x400, RZ, 0xc0, !PT ;  /* 0x000004000cff7812 */ /* 0x000fe2000782c0ff */
[----:B-1----:R-:W-:-:S05]  /*6f140*/  IMAD.WIDE R26, R22, 0x4, R6 ;  /* 0x00000004161a7825 */ /* 0x002fca00078e0206 */
[----:B------:R1:W-:Y:S02]  /*6f150*/  @P3 STG.E desc[UR60][R26.64], R144 ;  /* 0x000000901a003986 */ /* 0x0003e4000c10193c */
[----:B-1----:R-:W-:Y:S02]  /*6f160*/  IMAD.WIDE R26, R22, 0x4, R8 ;  /* 0x00000004161a7825 */ /* 0x002fe400078e0208 */
[----:B------:R-:W4:Y:S04]  /*6f170*/  LDL.LU R144, [R1+0x650] ;  /* 0x0006500001907983 */ /* 0x000f280000300800 */
[----:B------:R2:W-:Y:S04]  /*6f180*/  @P2 STG.E desc[UR60][R26.64], R20 ;  /* 0x000000141a002986 */ /* 0x0005e8000c10193c */
[----:B------:R-:W3:Y:S01]  /*6f190*/  LDL.LU R22, [R1+0x450] ;  /* 0x0004500001167983 */ /* 0x000ee20000300800 */
[----:B------:R-:W-:Y:S01]  /*6f1a0*/  R2UR UR13, R136 ;  /* 0x00000000880d72ca */ /* 0x000fe200000e0000 */
[----:B--2---:R-:W-:-:S05]  /*6f1b0*/  IMAD.WIDE R26, R21, 0x4, R2 ;  /* 0x00000004151a7825 */ /* 0x004fca00078e0202 */
[----:B------:R1:W-:Y:S04]  /*6f1c0*/  @P1 STG.E desc[UR60][R26.64], R19 ;  /* 0x000000131a001986 */ /* 0x0003e8000c10193c */
[----:B-1----:R-:W2:Y:S04]  /*6f1d0*/  LDL.LU R19, [R1+0x250] ;  /* 0x0002500001137983 */ /* 0x002ea80000300800 */
[----:B------:R-:W2:Y:S04]  /*6f1e0*/  LDL.LU R136, [R1+0xeb4] ;  /* 0x000eb40001887983 */ /* 0x000ea80000300800 */
[----:B------:R-:W2:Y:S04]  /*6f1f0*/  LDL.LU R252, [R1+0xea4] ;  /* 0x000ea40001fc7983 */ /* 0x000ea80000300800 */
[----:B------:R-:W2:Y:S04]  /*6f200*/  LDL.LU R20, [R1+0x1098] ;  /* 0x0010980001147983 */ /* 0x000ea80000300800 */
[----:B------:R-:W2:Y:S01]  /*6f210*/  LDL.LU R159, [R1+0xc44] ;  /* 0x000c4400019f7983 */ /* 0x000ea20000300800 */
[----:B------:R-:W-:-:S02]  /*6f220*/  LOP3.LUT P0, RZ, R12, 0x800000, RZ, 0xc0, !PT ;  /* 0x008000000cff7812 */ /* 0x000fc4000780c0ff */
[----:B------:R-:W-:Y:S01]  /*6f230*/  LOP3.LUT R24, R24, 0xffffffef, RZ, 0xc0, !PT ;  /* 0xffffffef18187812 */ /* 0x000fe200078ec0ff */
[----:B------:R-:W2:Y:S04]  /*6f240*/  LDL.LU R25, [R1+0xa54] ;  /* 0x000a540001197983 */ /* 0x000ea80000300800 */
[----:B------:R-:W2:Y:S04]  /*6f250*/  LDL.LU R137, [R1+0x844] ;  /* 0x0008440001897983 */ /* 0x000ea80000300800 */
[----:B------:R-:W2:Y:S02]  /*6f260*/  LDL.LU R138, [R1+0x654] ;  /* 0x00065400018a7983 */ /* 0x000ea40000300800 */
[----:B------:R-:W-:-:S02]  /*6f270*/  @P0 LOP3.LUT R24, R24, 0x10, RZ, 0xfc, !PT ;  /* 0x0000001018180812 */ /* 0x000fc400078efcff */
[----:B------:R-:W-:Y:S01]  /*6f280*/  LOP3.LUT P0, RZ, R12, 0x400000, RZ, 0xc0, !PT ;  /* 0x004000000cff7812 */ /* 0x000fe2000780c0ff */
[----:B------:R-:W2:Y:S01]  /*6f290*/  LDL.LU R139, [R1+0x454] ;  /* 0x00045400018b7983 */ /* 0x000ea20000300800 */
[----:B------:R-:W-:-:S03]  /*6f2a0*/  LOP3.LUT R24, R24, 0xffffffdf, RZ, 0xc0, !PT ;  /* 0xffffffdf18187812 */ /* 0x000fc600078ec0ff */
[----:B------:R-:W2:Y:S04]  /*6f2b0*/  LDL.LU R151, [R1+0x254] ;  /* 0x0002540001977983 */ /* 0x000ea80000300800 */
[----:B------:R-:W2:Y:S04]  /*6f2c0*/  LDL.LU R149, [R1+0xeb8] ;  /* 0x000eb80001957983 */ /* 0x000ea80000300800 */
[----:B------:R-:W-:Y:S01]  /*6f2d0*/  @P0 LOP3.LUT R24, R24, 0x20, RZ, 0xfc, !PT ;  /* 0x0000002018180812 */ /* 0x000fe200078efcff */
[----:B------:R-:W2:Y:S01]  /*6f2e0*/  LDL.LU R150, [R1+0xea8] ;  /* 0x000ea80001967983 */ /* 0x000ea20000300800 */
[----:B------:R-:W-:-:S02]  /*6f2f0*/  LOP3.LUT P0, RZ, R12, 0x200000, RZ, 0xc0, !PT ;  /* 0x002000000cff7812 */ /* 0x000fc4000780c0ff */
[----:B------:R-:W-:Y:S01]  /*6f300*/  LOP3.LUT R24, R24, 0xffffffbf, RZ, 0xc0, !PT ;  /* 0xffffffbf18187812 */ /* 0x000fe200078ec0ff */
[----:B------:R-:W2:Y:S01]  /*6f310*/  LDL.LU R148, [R1+0xc48] ;  /* 0x000c480001947983 */ /* 0x000ea20000300800 */
[----:B------:R-:W-:-:S03]  /*6f320*/  LOP3.LUT P4, RZ, R12, 0x800, RZ, 0xc0, !PT ;  /* 0x000008000cff7812 */ /* 0x000fc6000788c0ff */
[----:B------:R-:W2:Y:S01]  /*6f330*/  LDL.LU R147, [R1+0x10a0] ;  /* 0x0010a00001937983 */ /* 0x000ea20000300800 */
[C---:B------:R-:W-:Y:S01]  /*6f340*/  LOP3.LUT P3, RZ, R12.reuse, 0x1000, RZ, 0xc0, !PT ;  /* 0x000010000cff7812 */ /* 0x040fe2000786c0ff */
[----:B------:R-:W-:Y:S01]  /*6f350*/  IMAD.WIDE R26, R21, 0x4, R4 ;  /* 0x00000004151a7825 */ /* 0x000fe200078e0204 */
[----:B------:R-:W-:Y:S01]  /*6f360*/  LOP3.LUT P2, RZ, R12, 0x2000, RZ, 0xc0, !PT ;  /* 0x000020000cff7812 */ /* 0x000fe2000784c0ff */
[----:B------:R-:W2:Y:S02]  /*6f370*/  LDL.LU R145, [R1+0xa58] ;  /* 0x000a580001917983 */ /* 0x000ea40000300800 */
[----:B------:R-:W-:Y:S02]  /*6f380*/  @P0 LOP3.LUT R24, R24, 0x40, RZ, 0xfc, !PT ;  /* 0x0000004018180812 */ /* 0x000fe400078efcff */
[----:B------:R-:W-:Y:S01]  /*6f390*/  LOP3.LUT P0, RZ, R12, 0x100000, RZ, 0xc0, !PT ;  /* 0x001000000cff7812 */ /* 0x000fe2000780c0ff */
[----:B------:R-:W2:Y:S01]  /*6f3a0*/  LDL.LU R146, [R1+0x848] ;  /* 0x0008480001927983 */ /* 0x000ea20000300800 */
        /* <DEDUP_REMOVED lines=9> */
[----:B------:R-:W-:Y:S02]  /*6f440*/  LOP3.LUT R24, R24, 0xfffffbff, RZ, 0xc0, !PT ;  /* 0xfffffbff18187812 */ /* 0x000fe400078ec0ff */
[----:B------:R-:W-:-:S09]  /*6f450*/  LOP3.LUT P1, RZ, R12, 0x4000, RZ, 0xc0, !PT ;  /* 0x000040000cff7812 */ /* 0x000fd2000782c0ff */
[----:B------:R-:W-:Y:S02]  /*6f460*/  @P0 LOP3.LUT R24, R24, 0x400, RZ, 0xfc, !PT ;  /* 0x0000040018180812 */ /* 0x000fe400078efcff */
[----:B------:R-:W-:Y:S02]  /*6f470*/  LOP3.LUT P0, RZ, R12, 0x10000, RZ, 0xc0, !PT ;  /* 0x000100000cff7812 */ /* 0x000fe4000780c0ff */
[----:B------:R-:W-:-:S11]  /*6f480*/  LOP3.LUT R24, R24, 0xfffff7ff, RZ, 0xc0, !PT ;  /* 0xfffff7ff18187812 */ /* 0x000fd600078ec0ff */
[----:B------:R-:W-:Y:S02]  /*6f490*/  @P0 LOP3.LUT R24, R24, 0x800, RZ, 0xfc, !PT ;  /* 0x0000080018180812 */ /* 0x000fe400078efcff */
[----:B------:R-:W-:Y:S01]  /*6f4a0*/  LOP3.LUT P0, RZ, R12, 0x8000, RZ, 0xc0, !PT ;  /* 0x000080000cff7812 */ /* 0x000fe2000780c0ff */
[----:B----4-:R1:W-:Y:S02]  /*6f4b0*/  @P4 STG.E desc[UR60][R26.64], R144 ;  /* 0x000000901a004986 */ /* 0x0103e4000c10193c */
[C---:B-1----:R-:W-:Y:S02]  /*6f4c0*/  IMAD.WIDE R26, R21.reuse, 0x4, R6 ;  /* 0x00000004151a7825 */ /* 0x042fe400078e0206 */
[----:B------:R-:W4:Y:S04]  /*6f4d0*/  LDL.LU R144, [R1+0x658] ;  /* 0x0006580001907983 */ /* 0x000f280000300800 */
[----:B---3--:R1:W-:Y:S02]  /*6f4e0*/  @P3 STG.E desc[UR60][R26.64], R22 ;  /* 0x000000161a003986 */ /* 0x0083e4000c10193c */
[----:B-1----:R-:W-:-:S02]  /*6f4f0*/  IMAD.WIDE R26, R21, 0x4, R8 ;  /* 0x00000004151a7825 */ /* 0x002fc400078e0208 */
[----:B------:R-:W3:Y:S04]  /*6f500*/  LDL.LU R22, [R1+0x458] ;  /* 0x0004580001167983 */ /* 0x000ee80000300800 */
[----:B------:R-:W4:Y:S04]  /*6f510*/  LDL.LU R21, [R1+0x10a4] ;  /* 0x0010a40001157983 */ /* 0x000f280000300800 */
[----:B--2---:R1:W-:Y:S02]  /*6f520*/  @P2 STG.E desc[UR60][R26.64], R19 ;  /* 0x000000131a002986 */ /* 0x0043e4000c10193c */
[----:B-1----:R-:W-:-:S02]  /*6f530*/  IMAD.WIDE R26, R20, 0x4, R2 ;  /* 0x00000004141a7825 */ /* 0x002fc400078e0202 */
[----:B------:R-:W2:Y:S04]  /*6f540*/  LDL.LU R19, [R1+0x2b8c] ;  /* 0x002b8c0001137983 */ /* 0x000ea80000300800 */
[----:B------:R1:W-:Y:S02]  /*6f550*/  @P1 STG.E desc[UR60][R26.64], R136 ;  /* 0x000000881a001986 */ /* 0x0003e4000c10193c */
[----:B-1----:R-:W-:-:S05]  /*6f560*/  IMAD.WIDE R26, R20, 0x4, R4 ;  /* 0x00000004141a7825 */ /* 0x002fca00078e0204 */
[----:B------:R1:W-:Y:S01]  /*6f570*/  @P0 STG.E desc[UR60][R26.64], R252 ;  /* 0x000000fc1a000986 */ /* 0x0003e2000c10193c */
[----:B------:R-:W-:Y:S01]  /*6f580*/  LOP3.LUT P0, RZ, R24, 0x800, RZ, 0xc0, !PT ;  /* 0x0000080018ff7812 */ /* 0x000fe2000780c0ff */
[----:B-1----:R-:W-:-:S12]  /*6f590*/  IMAD.WIDE R26, R20, 0x4, R6 ;  /* 0x00000004141a7825 */ /* 0x002fd800078e0206 */
[----:B------:R1:W-:Y:S02]  /*6f5a0*/  @P0 STG.E desc[UR60][R26.64], R159 ;  /* 0x0000009f1a000986 */ /* 0x0003e4000c10193c */
[----:B-1----:R-:W-:Y:S02]  /*6f5b0*/  IMAD.WIDE R26, R20, 0x4, R8 ;  /* 0x00000004141a7825 */ /* 0x002fe400078e0208 */
[----:B------:R-:W2:Y:S01]  /*6f5c0*/  LDL.LU R20, [R1+0x258] ;  /* 0x0002580001147983 */ /* 0x000ea20000300800 */
        /* <DEDUP_REMOVED lines=17> */
[----:B------:R-:W-:Y:S02]  /*6f6e0*/  LOP3.LUT P0, RZ, R24, 0x10, RZ, 0xc0, !PT ;  /* 0x0000001018ff7812 */ /* 0x000fe4000780c0ff */
[C---:B------:R-:W-:Y:S02]  /*6f6f0*/  LOP3.LUT P6, RZ, R12.reuse, 0x1000000, RZ, 0xc0, !PT ;  /* 0x010000000cff7812 */ /* 0x040fe400078cc0ff */
[----:B------:R-:W-:Y:S01]  /*6f700*/  LOP3.LUT P5, RZ, R12, 0x2000000, RZ, 0xc0, !PT ;  /* 0x020000000cff7812 */ /* 0x000fe200078ac0ff */
[----:B-1----:R-:W-:-:S08]  /*6f710*/  IMAD.WIDE R26, R147, 0x4, R4 ;  /* 0x00000004931a7825 */ /* 0x002fd000078e0204 */
[----:B------:R1:W-:Y:S01]  /*6f720*/  @P0 STG.E desc[UR60][R26.64], R150 ;  /* 0x000000961a000986 */ /* 0x0003e2000c10193c */
[----:B------:R-:W-:Y:S01]  /*6f730*/  LOP3.LUT P4, RZ, R12, 0x4000000, RZ, 0xc0, !PT ;  /* 0x040000000cff7812 */ /* 0x000fe2000788c0ff */
[----:B-1----:R-:W-:-:S05]  /*6f740*/  IMAD.WIDE R26, R147, 0x4, R6 ;  /* 0x00000004931a7825 */ /* 0x002fca00078e0206 */
[----:B------:R1:W-:Y:S01]  /*6f750*/  @P6 STG.E desc[UR60][R26.64], R148 ;  /* 0x000000941a006986 */ /* 0x0003e2000c10193c */
[----:B------:R-:W-:Y:S01]  /*6f760*/  LOP3.LUT P3, RZ, R12, 0x8000000, RZ, 0xc0, !PT ;  /* 0x080000000cff7812 */ /* 0x000fe2000786c0ff */
[----:B-1----:R-:W-:-:S05]  /*6f770*/  IMAD.WIDE R26, R147, 0x4, R8 ;  /* 0x00000004931a7825 */ /* 0x002fca00078e0208 */
[----:B------:R4:W-:Y:S01]  /*6f780*/  @P5 STG.E desc[UR60][R26.64], R145 ;  /* 0x000000911a005986 */ /* 0x0009e2000c10193c */
[----:B------:R-:W-:Y:S01]  /*6f790*/  LOP3.LUT P2, RZ, R12, 0x10000000, RZ, 0xc0, !PT ;  /* 0x100000000cff7812 */ /* 0x000fe2000784c0ff */
[----:B----4-:R-:W-:-:S05]  /*6f7a0*/  IMAD.WIDE R26, R21, 0x4, R2 ;  /* 0x00000004151a7825 */ /* 0x010fca00078e0202 */
[----:B------:R1:W-:Y:S01]  /*6f7b0*/  @P4 STG.E desc[UR60][R26.64], R146 ;  /* 0x000000921a004986 */ /* 0x0003e2000c10193c */
[----:B------:R-:W-:Y:S01]  /*6f7c0*/  LOP3.LUT P1, RZ, R12, 0x20000000, RZ, 0xc0, !PT ;  /* 0x200000000cff7812 */ /* 0x000fe2000782c0ff */
[----:B-1----:R-:W-:-:S05]  /*6f7d0*/  IMAD.WIDE R26, R21, 0x4, R4 ;  /* 0x00000004151a7825 */ /* 0x002fca00078e0204 */
[----:B------:R1:W-:Y:S02]  /*6f7e0*/  @P3 STG.E desc[UR60][R26.64], R144 ;  /* 0x000000901a003986 */ /* 0x0003e4000c10193c */
[----:B-1----:R-:W-:-:S05]  /*6f7f0*/  IMAD.WIDE R26, R21, 0x4, R6 ;  /* 0x00000004151a7825 */ /* 0x002fca00078e0206 */
[----:B---3--:R1:W-:Y:S02]  /*6f800*/  @P2 STG.E desc[UR60][R26.64], R22 ;  /* 0x000000161a002986 */ /* 0x0083e4000c10193c */
[----:B-1----:R-:W-:-:S05]  /*6f810*/  IMAD.WIDE R26, R21, 0x4, R8 ;  /* 0x00000004151a7825 */ /* 0x002fca00078e0208 */
[----:B--2---:R1:W-:Y:S04]  /*6f820*/  @P1 STG.E desc[UR60][R26.64], R20 ;  /* 0x000000141a001986 */ /* 0x0043e8000c10193c */
[----:B-1----:R-:W2:Y:S04]  /*6f830*/  LDL.LU R20, [R1+0xebc] ;  /* 0x000ebc0001147983 */ /* 0x002ea80000300800 */
[----:B------:R-:W3:Y:S04]  /*6f840*/  LDL.LU R147, [R1+0xeac] ;  /* 0x000eac0001937983 */ /* 0x000ee80000300800 */
[----:B------:R-:W4:Y:S04]  /*6f850*/  LDL.LU R145, [R1+0xc4c] ;  /* 0x000c4c0001917983 */ /* 0x000f280000300800 */
[----:B------:R-:W2:Y:S04]  /*6f860*/  LDL.LU R146, [R1+0x10a8] ;  /* 0x0010a80001927983 */ /* 0x000ea80000300800 */
[----:B------:R-:W4:Y:S04]  /*6f870*/  LDL.LU R144, [R1+0xa5c] ;  /* 0x000a5c0001907983 */ /* 0x000f280000300800 */
[----:B------:R-:W4:Y:S04]  /*6f880*/  LDL.LU R22, [R1+0x84c] ;  /* 0x00084c0001167983 */ /* 0x000f280000300800 */
[----:B------:R-:W4:Y:S04]  /*6f890*/  LDL.LU R21, [R1+0x65c] ;  /* 0x00065c0001157983 */ /* 0x000f280000300800 */
[----:B------:R-:W4:Y:S01]  /*6f8a0*/  LDL.LU R25, [R1+0x10ac] ;  /* 0x0010ac0001197983 */ /* 0x000f220000300800 */
[----:B------:R-:W-:-:S02]  /*6f8b0*/  LOP3.LUT P4, RZ, R12, 0x40000000, RZ, 0xc0, !PT ;  /* 0x400000000cff7812 */ /* 0x000fc4000788c0ff */
        /* <DEDUP_REMOVED lines=13> */
[----:B------:R-:W-:Y:S01]  /*6f990*/  LOP3.LUT R24, R24, 0xfffffffe, RZ, 0xc0, !PT ;  /* 0xfffffffe18187812 */ /* 0x000fe200078ec0ff */
[----:B--2---:R-:W-:-:S05]  /*6f9a0*/  IMAD.WIDE R26, R146, 0x4, R2 ;  /* 0x00000004921a7825 */ /* 0x004fca00078e0202 */
[----:B------:R1:W-:Y:S04]  /*6f9b0*/  @P4 STG.E desc[UR60][R26.64], R20 ;  /* 0x000000141a004986 */ /* 0x0003e8000c10193c */
[----:B-1----:R-:W2:Y:S04]  /*6f9c0*/  LDL.LU R20, [R1+0x45c] ;  /* 0x00045c0001147983 */ /* 0x002ea80000300800 */
[----:B------:R-:W2:Y:S04]  /*6f9d0*/  LDL.LU R137, [R1+0x25c] ;  /* 0x00025c0001897983 */ /* 0x000ea80000300800 */
[----:B------:R-:W2:Y:S04]  /*6f9e0*/  LDL.LU R138, [R1+0xec0] ;  /* 0x000ec000018a7983 */ /* 0x000ea80000300800 */
[----:B------:R-:W2:Y:S01]  /*6f9f0*/  LDL.LU R151, [R1+0x10b0] ;  /* 0x0010b00001977983 */ /* 0x000ea20000300800 */
[----:B------:R-:W-:-:S02]  /*6fa00*/  @P0 LOP3.LUT R24, R24, 0x1, RZ, 0xfc, !PT ;  /* 0x0000000118180812 */ /* 0x000fc400078efcff */
[----:B------:R-:W-:Y:S01]  /*6fa10*/  LOP3.LUT P0, RZ, R13, 0x20, RZ, 0xc0, !PT ;  /* 0x000000200dff7812 */ /* 0x000fe2000780c0ff */
[----:B------:R-:W2:Y:S01]  /*6fa20*/  LDL.LU R139, [R1+0xc50] ;  /* 0x000c5000018b7983 */ /* 0x000ea20000300800 */
[----:B------:R-:W-:-:S03]  /*6fa30*/  LOP3.LUT R24, R24, 0xfffffffd, RZ, 0xc0, !PT ;  /* 0xfffffffd18187812 */ /* 0x000fc600078ec0ff */
[----:B------:R-:W2:Y:S01]  /*6fa40*/  LDL.LU R155, [R1+0xa60] ;  /* 0x000a6000019b7983 */ /* 0x000ea20000300800 */
[----:B------:R-:W-:Y:S02]  /*6fa50*/  LOP3.LUT P3, RZ, R12, 0x80000000, RZ, 0xc0, !PT ;  /* 0x800000000cff7812 */ /* 0x000fe4000786c0ff */
[C---:B------:R-:W-:Y:S01]  /*6fa60*/  LOP3.LUT P2, RZ, R13.reuse, 0x1, RZ, 0xc0, !PT ;  /* 0x000000010dff7812 */ /* 0x040fe2000784c0ff */
[----:B------:R-:W-:Y:S01]  /*6fa70*/  IMAD.WIDE R26, R146, 0x4, R4 ;  /* 0x00000004921a7825 */ /* 0x000fe200078e0204 */
[----:B------:R-:W2:Y:S03]  /*6fa80*/  LDL.LU R149, [R1+0x850] ;  /* 0x0008500001957983 */ /* 0x000ea60000300800 */
[----:B------:R-:W-:Y:S02]  /*6fa90*/  @P0 LOP3.LUT R24, R24, 0x2, RZ, 0xfc, !PT ;  /* 0x0000000218180812 */ /* 0x000fe400078efcff */
[----:B------:R-:W-:-:S02]  /*6faa0*/  LOP3.LUT P0, RZ, R13, 0x10, RZ, 0xc0, !PT ;  /* 0x000000100dff7812 */ /* 0x000fc4000780c0ff */
[----:B------:R-:W-:Y:S02]  /*6fab0*/  LOP3.LUT R24, R24, 0xfffffffb, RZ, 0xc0, !PT ;  /* 0xfffffffb18187812 */ /* 0x000fe400078ec0ff */
[----:B------:R-:W-:-:S09]  /*6fac0*/  LOP3.LUT P1, RZ, R13, 0x2, RZ, 0xc0, !PT ;  /* 0x000000020dff7812 */ /* 0x000fd2000782c0ff */
[----:B------:R-:W-:Y:S02]  /*6fad0*/  @P0 LOP3.LUT R24, R24, 0x4, RZ, 0xfc, !PT ;  /* 0x0000000418180812 */ /* 0x000fe400078efcff */
[----:B------:R-:W-:Y:S01]  /*6fae0*/  LOP3.LUT P0, RZ, R13, 0x8, RZ, 0xc0, !PT ;  /* 0x000000080dff7812 */ /* 0x000fe2000780c0ff */
[----:B---3--:R1:W-:Y:S01]  /*6faf0*/  @P3 STG.E desc[UR60][R26.64], R147 ;  /* 0x000000931a003986 */ /* 0x0083e2000c10193c */
[----:B------:R-:W-:Y:S01]  /*6fb00*/  LOP3.LUT R24, R24, 0xfffffff7, RZ, 0xc0, !PT ;  /* 0xfffffff718187812 */ /* 0x000fe200078ec0ff */
[----:B-1----:R-:W-:-:S10]  /*6fb10*/  IMAD.WIDE R26, R146, 0x4, R6 ;  /* 0x00000004921a7825 */ /* 0x002fd400078e0206 */
[----:B------:R-:W-:Y:S02]  /*6fb20*/  @P0 LOP3.LUT R24, R24, 0x8, RZ, 0xfc, !PT ;  /* 0x0000000818180812 */ /* 0x000fe400078efcff */
[----:B------:R-:W-:Y:S01]  /*6fb30*/  LOP3.LUT P0, RZ, R13, 0x4, RZ, 0xc0, !PT ;  /* 0x000000040dff7812 */ /* 0x000fe2000780c0ff */
[----:B----4-:R1:W-:Y:S04]  /*6fb40*/  @P2 STG.E desc[UR60][R26.64], R145 ;  /* 0x000000911a002986 */ /* 0x0103e8000c10193c */
[----:B-1----:R-:W3:Y:S01]  /*6fb50*/  LDL.LU R145, [R1+0x10b4] ;  /* 0x0010b40001917983 */ /* 0x002ee20000300800 */
[----:B------:R-:W-:-:S03]  /*6fb60*/  IMAD.WIDE R26, R146, 0x4, R8 ;  /* 0x00000004921a7825 */ /* 0x000fc600078e0208 */
[----:B------:R-:W4:Y:S04]  /*6fb70*/  LDL.LU R150, [R1+0x660] ;  /* 0x0006600001967983 */ /* 0x000f280000300800 */
[----:B------:R1:W-:Y:S04]  /*6fb80*/  @P1 STG.E desc[UR60][R26.64], R144 ;  /* 0x000000901a001986 */ /* 0x0003e8000c10193c */
[----:B------:R-:W4:Y:S04]  /*6fb90*/  LDL.LU R148, [R1+0x460] ;  /* 0x0004600001947983 */ /* 0x000f280000300800 */
[----:B------:R-:W4:Y:S01]  /*6fba0*/  LDL.LU R147, [R1+0x260] ;  /* 0x0002600001937983 */ /* 0x000f220000300800 */
[----:B-1----:R-:W-:-:S03]  /*6fbb0*/  IMAD.WIDE R26, R25, 0x4, R2 ;  /* 0x00000004191a7825 */ /* 0x002fc600078e0202 */
[----:B------:R-:W4:Y:S04]  /*6fbc0*/  LDL.LU R146, [R1+0x60] ;  /* 0x0000600001927983 */ /* 0x000f280000300800 */
[----:B------:R1:W-:Y:S01]  /*6fbd0*/  @P0 STG.E desc[UR60][R26.64], R22 ;  /* 0x000000161a000986 */ /* 0x0003e2000c10193c */
[----:B------:R-:W-:-:S03]  /*6fbe0*/  LOP3.LUT P0, RZ, R24, 0x8, RZ, 0xc0, !PT ;  /* 0x0000000818ff7812 */ /* 0x000fc6000780c0ff */
[----:B------:R-:W4:Y:S01]  /*6fbf0*/  LDL.LU R144, [R1+0x10b8] ;  /* 0x0010b80001907983 */ /* 0x000f220000300800 */
[----:B-1----:R-:W-:-:S03]  /*6fc00*/  IMAD.WIDE R26, R25, 0x4, R4 ;  /* 0x00000004191a7825 */ /* 0x002fc600078e0204 */
[----:B------:R-:W4:Y:S06]  /*6fc10*/  LDL.LU R22, [R1+0xec4] ;  /* 0x000ec40001167983 */ /* 0x000f2c0000300800 */
[----:B------:R1:W-:Y:S01]  /*6fc20*/  @P0 STG.E desc[UR60][R26.64], R21 ;  /* 0x000000151a000986 */ /* 0x0003e2000c10193c */
[----:B------:R-:W-:-:S03]  /*6fc30*/  LOP3.LUT P0, RZ, R24, 0x4, RZ, 0xc0, !PT ;  /* 0x0000000418ff7812 */ /* 0x000fc6000780c0ff */
[----:B-1----:R-:W4:Y:S01]  /*6fc40*/  LDL.LU R21, [R1+0xc54] ;  /* 0x000c540001157983 */ /* 0x002f220000300800 */
[----:B------:R-:W-:-:S09]  /*6fc50*/  IMAD.WIDE R26, R25, 0x4, R6 ;  /* 0x00000004191a7825 */ /* 0x000fd200078e0206 */
[----:B--2---:R1:W-:Y:S04]  /*6fc60*/  @P0 STG.E desc[UR60][R26.64], R20 ;  /* 0x000000141a000986 */ /* 0x0043e8000c10193c */
[----:B-1----:R-:W2:Y:S01]  /*6fc70*/  LDL.LU R20, [R1+0xa64] ;  /* 0x000a640001147983 */ /* 0x002ea20000300800 */
[----:B------:R-:W-:Y:S01]  /*6fc80*/  LOP3.LUT P0, RZ, R24, 0x2, RZ, 0xc0, !PT ;  /* 0x0000000218ff7812 */ /* 0x000fe2000780c0ff */
[----:B------:R-:W-:-:S12]  /*6fc90*/  IMAD.WIDE R26, R25, 0x4, R8 ;  /* 0x00000004191a7825 */ /* 0x000fd800078e0208 */
[----:B------:R-:W-:Y:S01]  /*6fca0*/  @P0 STG.E desc[UR60][R26.64], R137 ;  /* 0x000000891a000986 */ /* 0x000fe2000c10193c */
        /* <DEDUP_REMOVED lines=15> */
[----:B---3--:R-:W-:-:S08]  /*6fda0*/  IMAD.WIDE R24, R145, 0x4, R2 ;  /* 0x0000000491187825 */ /* 0x008fd000078e0202 */
[----:B----4-:R1:W-:Y:S01]  /*6fdb0*/  @P0 STG.E desc[UR60][R24.64], R150 ;  /* 0x0000009618000986 */ /* 0x0103e2000c10193c */
[----:B------:R-:W-:Y:S01]  /*6fdc0*/  LOP3.LUT P4, RZ, R13, 0x2000, RZ, 0xc0, !PT ;  /* 0x000020000dff7812 */ /* 0x000fe2000788c0ff */
[----:B-1----:R-:W-:-:S05]  /*6fdd0*/  IMAD.WIDE R24, R145, 0x4, R4 ;  /* 0x0000000491187825 */ /* 0x002fca00078e0204 */
[----:B------:R1:W-:Y:S01]  /*6fde0*/  @P6 STG.E desc[UR60][R24.64], R148 ;  /* 0x0000009418006986 */ /* 0x0003e2000c10193c */
[----:B------:R-:W-:Y:S01]  /*6fdf0*/  LOP3.LUT P3, RZ, R13, 0x4000, RZ, 0xc0, !PT ;  /* 0x000040000dff7812 */ /* 0x000fe2000786c0ff */
[----:B-1----:R-:W-:-:S05]  /*6fe00*/  IMAD.WIDE R24, R145, 0x4, R6 ;  /* 0x0000000491187825 */ /* 0x002fca00078e0206 */
[----:B------:R1:W-:Y:S01]  /*6fe10*/  @P5 STG.E desc[UR60][R24.64], R147 ;  /* 0x0000009318005986 */ /* 0x0003e2000c10193c */
[----:B------:R-:W-:Y:S01]  /*6fe20*/  LOP3.LUT P2, RZ, R13, 0x8000, RZ, 0xc0, !PT ;  /* 0x000080000dff7812 */ /* 0x000fe2000784c0ff */
[----:B-1----:R-:W-:Y:S01]  /*6fe30*/  IMAD.WIDE R24, R145, 0x4, R8 ;  /* 0x0000000491187825 */ /* 0x002fe200078e0208 */
[----:B------:R-:W-:Y:S01]  /*6fe40*/  LOP3.LUT P1, RZ, R13, 0x10000, RZ, 0xc0, !PT ;  /* 0x000100000dff7812 */ /* 0x000fe2000782c0ff */
[----:B------:R-:W3:Y:S04]  /*6fe50*/  LDL.LU R145, [R1+0x854] ;  /* 0x0008540001917983 */ /* 0x000ee80000300800 */
[----:B------:R1:W-:Y:S02]  /*6fe60*/  @P4 STG.E desc[UR60][R24.64], R146 ;  /* 0x0000009218004986 */ /* 0x0003e4000c10193c */
[----:B-1----:R-:W-:-:S02]  /*6fe70*/  IMAD.WIDE R24, R144, 0x4, R2 ;  /* 0x0000000490187825 */ /* 0x002fc400078e0202 */
[----:B------:R-:W4:Y:S04]  /*6fe80*/  LDL.LU R146, [R1+0x664] ;  /* 0x0006640001927983 */ /* 0x000f280000300800 */
[----:B------:R1:W-:Y:S02]  /*6fe90*/  @P3 STG.E desc[UR60][R24.64], R22 ;  /* 0x0000001618003986 */ /* 0x0003e4000c10193c */
[C---:B-1----:R-:W-:Y:S02]  /*6fea0*/  IMAD.WIDE R24, R144.reuse, 0x4, R4 ;  /* 0x0000000490187825 */ /* 0x042fe400078e0204 */
[----:B------:R-:W4:Y:S04]  /*6feb0*/  LDL.LU R22, [R1+0x464] ;  /* 0x0004640001167983 */ /* 0x000f280000300800 */
[----:B------:R1:W-:Y:S02]  /*6fec0*/  @P2 STG.E desc[UR60][R24.64], R21 ;  /* 0x0000001518002986 */ /* 0x0003e4000c10193c */
[----:B-1----:R-:W-:-:S02]  /*6fed0*/  IMAD.WIDE R24, R144, 0x4, R6 ;  /* 0x0000000490187825 */ /* 0x002fc400078e0206 */
[----:B------:R-:W4:Y:S04]  /*6fee0*/  LDL.LU R21, [R1+0x264] ;  /* 0x0002640001157983 */ /* 0x000f280000300800 */
[----:B--2---:R1:W-:Y:S04]  /*6fef0*/  @P1 STG.E desc[UR60][R24.64], R20 ;  /* 0x0000001418001986 */ /* 0x0043e8000c10193c */
[----:B-1----:R-:W2:Y:S04]  /*6ff00*/  LDL.LU R20, [R1+0x10bc] ;  /* 0x0010bc0001147983 */ /* 0x002ea80000300800 */
[----:B------:R-:W4:Y:S01]  /*6ff10*/  LDL.LU R27, [R1+0x64] ;  /* 0x00006400011b7983 */ /* 0x000f220000300800 */
[----:B------:R-:W-:-:S03]  /*6ff20*/  IMAD.WIDE R24, R144, 0x4, R8 ;  /* 0x0000000490187825 */ /* 0x000fc600078e0208 */
        /* <DEDUP_REMOVED lines=10> */
[----:B------:R-:W-:-:S02]  /*6ffd0*/  LOP3.LUT P4, RZ, R13, 0x20000, RZ, 0xc0, !PT ;  /* 0x000200000dff7812 */ /* 0x000fc4000788c0ff */
[C---:B------:R-:W-:Y:S01]  /*6ffe0*/  LOP3.LUT P3, RZ, R13.reuse, 0x40000, RZ, 0xc0, !PT ;  /* 0x000400000dff7812 */ /* 0x040fe2000786c0ff */
[----:B------:R-:W4:Y:S01]  /*6fff0*/  LDL.LU R150, [R1+0x68] ;  /* 0x0000680001967983 */ /* 0x000f220000300800 */
[----:B------:R-:W-:-:S03]  /*70000*/  LOP3.LUT P2, RZ, R13, 0x80000, RZ, 0xc0, !PT ;  /* 0x000800000dff7812 */ /* 0x000fc6000784c0ff */
[----:B------:R-:W4:Y:S01]  /*70010*/  LDL.LU R148, [R1+0xecc] ;  /* 0x000ecc0001947983 */ /* 0x000f220000300800 */
[----:B------:R-:W-:-:S03]  /*70020*/  LOP3.LUT P1, RZ, R13, 0x100000, RZ, 0xc0, !PT ;  /* 0x001000000dff7812 */ /* 0x000fc6000782c0ff */
[----:B------:R-:W4:Y:S01]  /*70030*/  LDL.LU R147, [R1+0xc5c] ;  /* 0x000c5c0001937983 */ /* 0x000f220000300800 */
[----:B------:R-:W-:Y:S02]  /*70040*/  LOP3.LUT P0, RZ, R13, 0x20000000, RZ, 0xc0, !PT ;  /* 0x200000000dff7812 */ /* 0x000fe4000780c0ff */
[----:B------:R-:W-:Y:S01]  /*70050*/  LOP3.LUT R10, R10, 0xffefffff, RZ, 0xc0, !PT ;  /* 0xffefffff0a0a7812 */ /* 0x000fe200078ec0ff */
[----:B---3--:R2:W-:Y:S10]  /*70060*/  @P4 STG.E desc[UR60][R24.64], R145 ;  /* 0x0000009118004986 */ /* 0x0085f4000c10193c */
[----:B------:R-:W-:-:S02]  /*70070*/  @P0 LOP3.LUT R10, R10, 0x100000, RZ, 0xfc, !PT ;  /* 0x001000000a0a0812 */ /* 0x000fc400078efcff */
        /* <DEDUP_REMOVED lines=11> */
[----:B----4-:R1:W-:Y:S02]  /*70130*/  @P3 STG.E desc[UR60][R24.64], R146 ;  /* 0x0000009218003986 */ /* 0x0103e4000c10193c */
[C---:B-1----:R-:W-:Y:S02]  /*70140*/  IMAD.WIDE R24, R20.reuse, 0x4, R4 ;  /* 0x0000000414187825 */ /* 0x042fe400078e0204 */
[----:B------:R-:W2:Y:S04]  /*70150*/  LDL.LU R146, [R1+0xa6c] ;  /* 0x000a6c0001927983 */ /* 0x000ea80000300800 */
[----:B------:R1:W-:Y:S02]  /*70160*/  @P2 STG.E desc[UR60][R24.64], R22 ;  /* 0x0000001618002986 */ /* 0x0003e4000c10193c */
[----:B-1----:R-:W-:-:S02]  /*70170*/  IMAD.WIDE R24, R20, 0x4, R6 ;  /* 0x0000000414187825 */ /* 0x002fc400078e0206 */
[----:B------:R-:W3:Y:S04]  /*70180*/  LDL.LU R22, [R1+0x85c] ;  /* 0x00085c0001167983 */ /* 0x000ee80000300800 */
[----:B------:R1:W-:Y:S02]  /*70190*/  @P1 STG.E desc[UR60][R24.64], R21 ;  /* 0x0000001518001986 */ /* 0x0003e4000c10193c */
[----:B-1----:R-:W-:Y:S02]  /*701a0*/  IMAD.WIDE R24, R20, 0x4, R8 ;  /* 0x0000000414187825 */ /* 0x002fe400078e0208 */
[----:B------:R-:W4:Y:S04]  /*701b0*/  LDL.LU R21, [R1+0x66c] ;  /* 0x00066c0001157983 */ /* 0x000f280000300800 */
[----:B------:R-:W4:Y:S04]  /*701c0*/  LDL.LU R20, [R1+0x46c] ;  /* 0x00046c0001147983 */ /* 0x000f280000300800 */
[----:B------:R-:W4:Y:S01]  /*701d0*/  LDL.LU R145, [R1+0x10cc] ;  /* 0x0010cc0001917983 */ /* 0x000f220000300800 */
[----:B------:R-:W-:-:S04]  /*701e0*/  LOP3.LUT R10, R10, 0xfeffffff, RZ, 0xc0, !PT ;  /* 0xfeffffff0a0a7812 */ /* 0x000fc800078ec0ff */
        /* <DEDUP_REMOVED lines=45> */
[----:B-1----:R-:W-:Y:S02]  /*704c0*/  IMAD.WIDE R24, R144, 0x4, R6 ;  /* 0x0000000490187825 */ /* 0x002fe400078e0206 */
[----:B------:R-:W4:Y:S01]  /*704d0*/  LDL.LU R147, [R1+0x26c] ;  /* 0x00026c0001937983 */ /* 0x000f220000300800 */
[----:B------:R-:W-:-:S03]  /*704e0*/  LOP3.LUT P1, RZ, R14, 0x8, RZ, 0xc0, !PT ;  /* 0x000000080eff7812 */ /* 0x000fc6000782c0ff */
[----:B--2---:R1:W-:Y:S02]  /*704f0*/  @P4 STG.E desc[UR60][R24.64], R146 ;  /* 0x0000009218004986 */ /* 0x0043e4000c10193c */
[----:B-1----:R-:W-:Y:S02]  /*70500*/  IMAD.WIDE R24, R144, 0x4, R8 ;  /* 0x0000000490187825 */ /* 0x002fe400078e0208 */
[----:B------:R-:W2:Y:S04]  /*70510*/  LDL.LU R144, [R1+0x6c] ;  /* 0x00006c0001907983 */ /* 0x000ea80000300800 */
[----:B---3--:R1:W-:Y:S04]  /*70520*/  @P3 STG.E desc[UR60][R24.64], R22 ;  /* 0x0000001618003986 */ /* 0x0083e8000c10193c */
[----:B------:R-:W3:Y:S04]  /*70530*/  LDL.LU R146, [R1+0xed0] ;  /* 0x000ed00001927983 */ /* 0x000ee80000300800 */
[----:B-1----:R-:W3:Y:S01]  /*70540*/  LDL.LU R22, [R1+0xc60] ;  /* 0x000c600001167983 */ /* 0x002ee20000300800 */
[----:B----4-:R-:W-:-:S05]  /*70550*/  IMAD.WIDE R24, R145, 0x4, R2 ;  /* 0x0000000491187825 */ /* 0x010fca00078e0202 */
[----:B------:R1:W-:Y:S02]  /*70560*/  @P2 STG.E desc[UR60][R24.64], R21 ;  /* 0x0000001518002986 */ /* 0x0003e4000c10193c */
[----:B-1----:R-:W-:Y:S02]  /*70570*/  IMAD.WIDE R24, R145, 0x4, R4 ;  /* 0x0000000491187825 */ /* 0x002fe400078e0204 */
[----:B------:R-:W4:Y:S04]  /*70580*/  LDL.LU R21, [R1+0xa70] ;  /* 0x000a700001157983 */ /* 0x000f280000300800 */
[----:B------:R1:W-:Y:S04]  /*70590*/  @P1 STG.E desc[UR60][R24.64], R20 ;  /* 0x0000001418001986 */ /* 0x0003e8000c10193c */
[----:B-1----:R-:W3:Y:S04]  /*705a0*/  LDL.LU R20, [R1+0x10d0] ;  /* 0x0010d00001147983 */ /* 0x002ee80000300800 */
        /* <DEDUP_REMOVED lines=12> */
[----:B------:R-:W-:Y:S01]  /*70670*/  IMAD.WIDE R24, R145, 0x4, R6 ;  /* 0x0000000491187825 */ /* 0x000fe200078e0206 */
[----:B------:R-:W4:Y:S01]  /*70680*/  LDL.LU R148, [R1+0x864] ;  /* 0x0008640001947983 */ /* 0x000f220000300800 */
[C---:B------:R-:W-:Y:S02]  /*70690*/  LOP3.LUT P2, RZ, R14.reuse, 0x40, RZ, 0xc0, !PT ;  /* 0x000000400eff7812 */ /* 0x040fe4000784c0ff */
[C---:B------:R-:W-:Y:S02]  /*706a0*/  LOP3.LUT P1, RZ, R14.reuse, 0x80, RZ, 0xc0, !PT ;  /* 0x000000800eff7812 */ /* 0x040fe4000782c0ff */
        /* <DEDUP_REMOVED lines=11> */
[----:B------:R1:W-:Y:S02]  /*70760*/  @P4 STG.E desc[UR60][R24.64], R147 ;  /* 0x0000009318004986 */ /* 0x0003e4000c10193c */
[----:B-1----:R-:W-:-:S05]  /*70770*/  IMAD.WIDE R24, R145, 0x4, R8 ;  /* 0x0000000491187825 */ /* 0x002fca00078e0208 */
[----:B--2---:R1:W-:Y:S04]  /*70780*/  @P3 STG.E desc[UR60][R24.64], R144 ;  /* 0x0000009018003986 */ /* 0x0043e8000c10193c */
[----:B-1----:R-:W2:Y:S04]  /*70790*/  LDL.LU R144, [R1+0x10dc] ;  /* 0x0010dc0001907983 */ /* 0x002ea80000300800 */
[----:B------:R-:W2:Y:S04]  /*707a0*/  LDL.LU R147, [R1+0x674] ;  /* 0x0006740001937983 */ /* 0x000ea80000300800 */
[----:B------:R-:W2:Y:S01]  /*707b0*/  LDL.LU R145, [R1+0x474] ;  /* 0x0004740001917983 */ /* 0x000ea20000300800 */
[----:B---3--:R-:W-:-:S05]  /*707c0*/  IMAD.WIDE R24, R20, 0x4, R2 ;  /* 0x0000000414187825 */ /* 0x008fca00078e0202 */
[----:B------:R1:W-:Y:S04]  /*707d0*/  @P2 STG.E desc[UR60][R24.64], R146 ;  /* 0x0000009218002986 */ /* 0x0003e8000c10193c */
[----:B-1----:R-:W3:Y:S01]  /*707e0*/  LDL.LU R146, [R1+0x274] ;  /* 0x0002740001927983 */ /* 0x002ee20000300800 */
[----:B------:R-:W-:-:S05]  /*707f0*/  IMAD.WIDE R24, R20, 0x4, R4 ;  /* 0x0000000414187825 */ /* 0x000fca00078e0204 */
[----:B------:R1:W-:Y:S04]  /*70800*/  @P1 STG.E desc[UR60][R24.64], R22 ;  /* 0x0000001618001986 */ /* 0x0003e8000c10193c */
[----:B-1----:R-:W3:Y:S01]  /*70810*/  LDL.LU R22, [R1+0x74] ;  /* 0x0000740001167983 */ /* 0x002ee20000300800 */
        /* <DEDUP_REMOVED lines=12> */
[----:B------:R-:W-:-:S10]  /*708e0*/  IMAD.WIDE R24, R20, 0x4, R6 ;  /* 0x0000000414187825 */ /* 0x000fd400078e0206 */
[----:B------:R-:W-:Y:S02]  /*708f0*/  @P0 LOP3.LUT R10, R10, 0x80000, RZ, 0xfc, !PT ;  /* 0x000800000a0a0812 */ /* 0x000fe400078efcff */
[----:B------:R-:W-:-:S13]  /*70900*/  LOP3.LUT P0, RZ, R14, 0x100, RZ, 0xc0, !PT ;  /* 0x000001000eff7812 */ /* 0x000fda000780c0ff */
[----:B----4-:R1:W-:Y:S01]  /*70910*/  @P0 STG.E desc[UR60][R24.64], R21 ;  /* 0x0000001518000986 */ /* 0x0103e2000c10193c */
[----:B------:R-:W-:Y:S01]  /*70920*/  LOP3.LUT P0, RZ, R10, 0x80000, RZ, 0xc0, !PT ;  /* 0x000800000aff7812 */ /* 0x000fe2000780c0ff */
[----:B-1----:R-:W-:Y:S02]  /*70930*/  IMAD.WIDE R24, R20, 0x4, R8 ;  /* 0x0000000414187825 */ /* 0x002fe400078e0208 */
[----:B------:R-:W4:Y:S04]  /*70940*/  LDL.LU R20, [R1+0xed8] ;  /* 0x000ed80001147983 */ /* 0x000f280000300800 */
[----:B------:R-:W4:Y:S06]  /*70950*/  LDL.LU R21, [R1+0x10e0] ;  /* 0x0010e00001157983 */ /* 0x000f2c0000300800 */
        /* <DEDUP_REMOVED lines=21> */
[----:B------:R-:W-:-:S02]  /*70ab0*/  LOP3.LUT P0, RZ, R10, 0x1000, RZ, 0xc0, !PT ;  /* 0x000010000aff7812 */ /* 0x000fc4000780c0ff */
[----:B------:R-:W-:Y:S01]  /*70ac0*/  LOP3.LUT P5, RZ, R14, 0x40000, RZ, 0xc0, !PT ;  /* 0x000400000eff7812 */ /* 0x000fe200078ac0ff */
[----:B-1----:R-:W-:-:S10]  /*70ad0*/  IMAD.WIDE R24, R150, 0x4, R6 ;  /* 0x0000000496187825 */ /* 0x002fd400078e0206 */
[----:B------:R1:W-:Y:S01]  /*70ae0*/  @P0 STG.E desc[UR60][R24.64], R149 ;  /* 0x0000009518000986 */ /* 0x0003e2000c10193c */
[----:B------:R-:W-:Y:S01]  /*70af0*/  LOP3.LUT P4, RZ, R14, 0x80000, RZ, 0xc0, !PT ;  /* 0x000800000eff7812 */ /* 0x000fe2000788c0ff */
[----:B-1----:R-:W-:-:S05]  /*70b00*/  IMAD.WIDE R24, R150, 0x4, R8 ;  /* 0x0000000496187825 */ /* 0x002fca00078e0208 */
[----:B------:R2:W-:Y:S01]  /*70b10*/  @P6 STG.E desc[UR60][R24.64], R148 ;  /* 0x0000009418006986 */ /* 0x0005e2000c10193c */
[----:B------:R-:W-:Y:S01]  /*70b20*/  LOP3.LUT P3, RZ, R14, 0x100000, RZ, 0xc0, !PT ;  /* 0x001000000eff7812 */ /* 0x000fe2000786c0ff */
[----:B--2---:R-:W-:-:S05]  /*70b30*/  IMAD.WIDE R24, R144, 0x4, R2 ;  /* 0x0000000490187825 */ /* 0x004fca00078e0202 */
[----:B------:R1:W-:Y:S01]  /*70b40*/  @P5 STG.E desc[UR60][R24.64], R147 ;  /* 0x0000009318005986 */ /* 0x0003e2000c10193c */
[----:B------:R-:W-:Y:S01]  /*70b50*/  LOP3.LUT P2, RZ, R14, 0x200000, RZ, 0xc0, !PT ;  /* 0x002000000eff7812 */ /* 0x000fe2000784c0ff */
[----:B-1----:R-:W-:-:S05]  /*70b60*/  IMAD.WIDE R24, R144, 0x4, R4 ;  /* 0x0000000490187825 */ /* 0x002fca00078e0204 */
[----:B------:R1:W-:Y:S02]  /*70b70*/  @P4 STG.E desc[UR60][R24.64], R145 ;  /* 0x0000009118004986 */ /* 0x0003e4000c10193c */
[----:B-1----:R-:W-:-:S05]  /*70b80*/  IMAD.WIDE R24, R144, 0x4, R6 ;  /* 0x0000000490187825 */ /* 0x002fca00078e0206 */
[----:B---3--:R1:W-:Y:S02]  /*70b90*/  @P3 STG.E desc[UR60][R24.64], R146 ;  /* 0x0000009218003986 */ /* 0x0083e4000c10193c */
[----:B-1----:R-:W-:Y:S02]  /*70ba0*/  IMAD.WIDE R24, R144, 0x4, R8 ;  /* 0x0000000490187825 */ /* 0x002fe400078e0208 */
[----:B------:R-:W2:Y:S04]  /*70bb0*/  LDL.LU R144, [R1+0xc68] ;  /* 0x000c680001907983 */ /* 0x000ea80000300800 */
[----:B------:R1:W-:Y:S04]  /*70bc0*/  @P2 STG.E desc[UR60][R24.64], R22 ;  /* 0x0000001618002986 */ /* 0x0003e8000c10193c */
[----:B-1----:R-:W3:Y:S01]  /*70bd0*/  LDL.LU R22, [R1+0xa78] ;  /* 0x000a780001167983 */ /* 0x002ee20000300800 */
[----:B------:R-:W-:-:S03]  /*70be0*/  LOP3.LUT P1, RZ, R14, 0x400000, RZ, 0xc0, !PT ;  /* 0x004000000eff7812 */ /* 0x000fc6000782c0ff */
[----:B------:R-:W3:Y:S04]  /*70bf0*/  LDL.LU R26, [R1+0x868] ;  /* 0x00086800011a7983 */ /* 0x000ee80000300800 */
[----:B------:R-:W3:Y:S04]  /*70c00*/  LDL.LU R27, [R1+0x678] ;  /* 0x00067800011b7983 */ /* 0x000ee80000300800 */
[----:B------:R-:W3:Y:S01]  /*70c10*/  LDL.LU R136, [R1+0x478] ;  /* 0x0004780001887983 */ /* 0x000ee20000300800 */
[----:B----4-:R-:W-:-:S05]  /*70c20*/  IMAD.WIDE R24, R21, 0x4, R2 ;  /* 0x0000000415187825 */ /* 0x010fca00078e0202 */
[----:B------:R1:W-:Y:S04]  /*70c30*/  @P1 STG.E desc[UR60][R24.64], R20 ;  /* 0x0000001418001986 */ /* 0x0003e8000c10193c */
[----:B-1----:R-:W4:Y:S04]  /*70c40*/  LDL.LU R20, [R1+0x10e4] ;  /* 0x0010e40001147983 */ /* 0x002f280000300800 */
        /* <DEDUP_REMOVED lines=11> */
[----:B------:R-:W-:Y:S01]  /*70d00*/  LOP3.LUT P3, RZ, R14, 0x1000000, RZ, 0xc0, !PT ;  /* 0x010000000eff7812 */ /* 0x000fe2000786c0ff */
[----:B------:R-:W-:Y:S01]  /*70d10*/  IMAD.WIDE R24, R21, 0x4, R4 ;  /* 0x0000000415187825 */ /* 0x000fe200078e0204 */
        /* <DEDUP_REMOVED lines=10> */
[----:B--2---:R1:W-:Y:S02]  /*70dc0*/  @P4 STG.E desc[UR60][R24.64], R144 ;  /* 0x0000009018004986 */ /* 0x0043e4000c10193c */
[C---:B-1----:R-:W-:Y:S02]  /*70dd0*/  IMAD.WIDE R24, R21.reuse, 0x4, R6 ;  /* 0x0000000415187825 */ /* 0x042fe400078e0206 */
[----:B------:R-:W2:Y:S04]  /*70de0*/  LDL.LU R144, [R1+0xc70] ;  /* 0x000c700001907983 */ /* 0x000ea80000300800 */
[----:B---3--:R1:W-:Y:S02]  /*70df0*/  @P3 STG.E desc[UR60][R24.64], R22 ;  /* 0x0000001618003986 */ /* 0x0083e4000c10193c */
[----:B-1----:R-:W-:-:S02]  /*70e00*/  IMAD.WIDE R24, R21, 0x4, R8 ;  /* 0x0000000415187825 */ /* 0x002fc400078e0208 */
[----:B------:R-:W3:Y:S04]  /*70e10*/  LDL.LU R22, [R1+0xa80] ;  /* 0x000a800001167983 */ /* 0x000ee80000300800 */
[----:B------:R-:W2:Y:S01]  /*70e20*/  LDL.LU R21, [R1+0x10f0] ;  /* 0x0010f00001157983 */ /* 0x000ea20000300800 */
        /* <DEDUP_REMOVED lines=14> */
[C---:B------:R-:W-:Y:S02]  /*70f10*/  LOP3.LUT P0, RZ, R14.reuse, 0x10000000, RZ, 0xc0, !PT ;  /* 0x100000000eff7812 */ /* 0x040fe4000780c0ff */
[----:B------:R-:W-:Y:S02]  /*70f20*/  LOP3.LUT P1, RZ, R14, 0x4000000, RZ, 0xc0, !PT ;  /* 0x040000000eff7812 */ /* 0x000fe4000782c0ff */
[----:B------:R-:W-:Y:S01]  /*70f30*/  LOP3.LUT R10, R10, 0xfffff7ff, RZ, 0xc0, !PT ;  /* 0xfffff7ff0a0a7812 */ /* 0x000fe200078ec0ff */
[----:B------:R4:W-:Y:S08]  /*70f40*/  @P2 STG.E desc[UR60][R24.64], R26 ;  /* 0x0000001a18002986 */ /* 0x0009f0000c10193c */
[----:B------:R-:W-:-:S02]  /*70f50*/  @P0 LOP3.LUT R10, R10, 0x800, RZ, 0xfc, !PT ;  /* 0x000008000a0a0812 */ /* 0x000fc400078efcff */
[----:B------:R-:W-:Y:S01]  /*70f60*/  LOP3.LUT P0, RZ, R14, 0x8000000, RZ, 0xc0, !PT ;  /* 0x080000000eff7812 */ /* 0x000fe2000780c0ff */
[----:B----4-:R-:W-:-:S05]  /*70f70*/  IMAD.WIDE R24, R20, 0x4, R2 ;  /* 0x0000000414187825 */ /* 0x010fca00078e0202 */
[----:B------:R1:W-:Y:S02]  /*70f80*/  @P1 STG.E desc[UR60][R24.64], R27 ;  /* 0x0000001b18001986 */ /* 0x0003e4000c10193c */
[----:B-1----:R-:W-:-:S05]  /*70f90*/  IMAD.WIDE R24, R20, 0x4, R4 ;  /* 0x0000000414187825 */ /* 0x002fca00078e0204 */
        /* <DEDUP_REMOVED lines=15> */
[C---:B------:R-:W-:Y:S01]  /*71090*/  LOP3.LUT P0, RZ, R10.reuse, 0x80, RZ, 0xc0, !PT ;  /* 0x000000800aff7812 */ /* 0x040fe2000780c0ff */
        /* <DEDUP_REMOVED lines=20> */
[----:B--2---:R-:W-:-:S05]  /*711e0*/  IMAD.WIDE R24, R21, 0x4, R2 ;  /* 0x0000000415187825 */ /* 0x004fca00078e0202 */
[----:B------:R1:W-:Y:S02]  /*711f0*/  @P4 STG.E desc[UR60][R24.64], R146 ;  /* 0x0000009218004986 */ /* 0x0003e4000c10193c */
[----:B-1----:R-:W-:-:S05]  /*71200*/  IMAD.WIDE R24, R21, 0x4, R4 ;  /* 0x0000000415187825 */ /* 0x002fca00078e0204 */
[----:B------:R1:W-:Y:S02]  /*71210*/  @P3 STG.E desc[UR60][R24.64], R144 ;  /* 0x0000009018003986 */ /* 0x0003e4000c10193c */
[----:B-1----:R-:W-:-:S05]  /*71220*/  IMAD.WIDE R24, R21, 0x4, R6 ;  /* 0x0000000415187825 */ /* 0x002fca00078e0206 */
[----:B---3--:R1:W-:Y:S04]  /*71230*/  @P2 STG.E desc[UR60][R24.64], R22 ;  /* 0x0000001618002986 */ /* 0x0083e8000c10193c */
[----:B-1----:R-:W2:Y:S04]  /*71240*/  LDL.LU R22, [R1+0x680] ;  /* 0x0006800001167983 */ /* 0x002ea80000300800 */
[----:B------:R-:W3:Y:S04]  /*71250*/  LDL.LU R145, [R1+0x480] ;  /* 0x0004800001917983 */ /* 0x000ee80000300800 */
[----:B------:R-:W3:Y:S04]  /*71260*/  LDL.LU R146, [R1+0x280] ;  /* 0x0002800001927983 */ /* 0x000ee80000300800 */
[----:B------:R-:W2:Y:S01]  /*71270*/  LDL.LU R144, [R1+0x10f4] ;  /* 0x0010f40001907983 */ /* 0x000ea20000300800 */
[----:B------:R-:W-:Y:S01]  /*71280*/  LOP3.LUT P1, RZ, R15, 0x200, RZ, 0xc0, !PT ;  /* 0x000002000fff7812 */ /* 0x000fe2000782c0ff */
[----:B------:R-:W-:Y:S01]  /*71290*/  IMAD.WIDE R24, R21, 0x4, R8 ;  /* 0x0000000415187825 */ /* 0x000fe200078e0208 */
[----:B------:R-:W-:-:S11]  /*712a0*/  LOP3.LUT P4, RZ, R15, 0x400, RZ, 0xc0, !PT ;  /* 0x000004000fff7812 */ /* 0x000fd6000788c0ff */
[----:B----4-:R1:W-:Y:S04]  /*712b0*/  @P1 STG.E desc[UR60][R24.64], R20 ;  /* 0x0000001418001986 */ /* 0x0103e8000c10193c */
[----:B-1----:R-:W4:Y:S04]  /*712c0*/  LDL.LU R20, [R1+0x80] ;  /* 0x0000800001147983 */ /* 0x002f280000300800 */
[----:B------:R-:W4:Y:S04]  /*712d0*/  LDL.LU R21, [R1+0xee4] ;  /* 0x000ee40001157983 */ /* 0x000f280000300800 */
[----:B------:R-:W4:Y:S01]  /*712e0*/  LDL.LU R27, [R1+0x10f8] ;  /* 0x0010f800011b7983 */ /* 0x000f220000300800 */
[----:B------:R-:W-:-:S02]  /*712f0*/  LOP3.LUT P3, RZ, R15, 0x800, RZ, 0xc0, !PT ;  /* 0x000008000fff7812 */ /* 0x000fc4000786c0ff */
[C---:B------:R-:W-:Y:S02]  /*71300*/  LOP3.LUT P2, RZ, R15.reuse, 0x1000, RZ, 0xc0, !PT ;  /* 0x000010000fff7812 */ /* 0x040fe4000784c0ff */
[----:B------:R-:W-:Y:S02]  /*71310*/  LOP3.LUT P0, RZ, R15, 0x400000, RZ, 0xc0, !PT ;  /* 0x004000000fff7812 */ /* 0x000fe4000780c0ff */
[----:B------:R-:W-:-:S11]  /*71320*/  LOP3.LUT R12, R12, 0xefffffff, RZ, 0xc0, !PT ;  /* 0xefffffff0c0c7812 */ /* 0x000fd600078ec0ff */
[----:B------:R-:W-:Y:S02]  /*71330*/  @P0 LOP3.LUT R12, R12, 0x10000000, RZ, 0xfc, !PT ;  /* 0x100000000c0c0812 */ /* 0x000fe400078efcff */
[----:B------:R-:W-:Y:S01]  /*71340*/  LOP3.LUT P0, RZ, R15, 0x200000, RZ, 0xc0, !PT ;  /* 0x002000000fff7812 */ /* 0x000fe2000780c0ff */
[----:B--2---:R-:W-:-:S05]  /*71350*/  IMAD.WIDE R24, R144, 0x4, R2 ;  /* 0x0000000490187825 */ /* 0x004fca00078e0202 */
[----:B------:R1:W-:Y:S04]  /*71360*/  @P4 STG.E desc[UR60][R24.64], R22 ;  /* 0x0000001618004986 */ /* 0x0003e8000c10193c */
[----:B-1----:R-:W2:Y:S04]  /*71370*/  LDL.LU R22, [R1+0xc74] ;  /* 0x000c740001167983 */ /* 0x002ea80000300800 */
        /* <DEDUP_REMOVED lines=10> */
[----:B------:R-:W-:-:S03]  /*71420*/  IMAD.WIDE R24, R144, 0x4, R4 ;  /* 0x0000000490187825 */ /* 0x000fc600078e0204 */
[----:B------:R-:W2:Y:S04]  /*71430*/  LDL.LU R147, [R1+0x878] ;  /* 0x0008780001937983 */ /* 0x000ea80000300800 */
[----:B---3--:R1:W-:Y:S02]  /*71440*/  @P3 STG.E desc[UR60][R24.64], R145 ;  /* 0x0000009118003986 */ /* 0x0083e4000c10193c */
[C---:B-1----:R-:W-:Y:S02]  /*71450*/  IMAD.WIDE R24, R144.reuse, 0x4, R6 ;  /* 0x0000000490187825 */ /* 0x042fe400078e0206 */
[----:B------:R-:W3:Y:S04]  /*71460*/  LDL.LU R145, [R1+0x688] ;  /* 0x0006880001917983 */ /* 0x000ee80000300800 */
[----:B------:R1:W-:Y:S02]  /*71470*/  @P2 STG.E desc[UR60][R24.64], R146 ;  /* 0x0000009218002986 */ /* 0x0003e4000c10193c */
[----:B-1----:R-:W-:-:S02]  /*71480*/  IMAD.WIDE R24, R144, 0x4, R8 ;  /* 0x0000000490187825 */ /* 0x002fc400078e0208 */
[----:B------:R-:W3:Y:S04]  /*71490*/  LDL.LU R146, [R1+0x488] ;  /* 0x0004880001927983 */ /* 0x000ee80000300800 */
[----:B------:R-:W3:Y:S04]  /*714a0*/  LDL.LU R144, [R1+0x288] ;  /* 0x0002880001907983 */ /* 0x000ee80000300800 */
[----:B------:R-:W3:Y:S01]  /*714b0*/  LDL.LU R151, [R1+0x1108] ;  /* 0x0011080001977983 */ /* 0x000ee20000300800 */
        /* <DEDUP_REMOVED lines=14> */
[C---:B------:R-:W-:Y:S02]  /*715a0*/  LOP3.LUT P0, RZ, R15.reuse, 0x10000, RZ, 0xc0, !PT ;  /* 0x000100000fff7812 */ /* 0x040fe4000780c0ff */
[----:B------:R-:W-:Y:S02]  /*715b0*/  LOP3.LUT R10, R10, 0xfffffffb, RZ, 0xc0, !PT ;  /* 0xfffffffb0a0a7812 */ /* 0x000fe400078ec0ff */
[----:B------:R-:W-:-:S09]  /*715c0*/  LOP3.LUT P1, RZ, R15, 0x2000, RZ, 0xc0, !PT ;  /* 0x000020000fff7812 */ /* 0x000fd2000782c0ff */
[----:B------:R-:W-:Y:S02]  /*715d0*/  @P0 LOP3.LUT R10, R10, 0x4, RZ, 0xfc, !PT ;  /* 0x000000040a0a0812 */ /* 0x000fe400078efcff */
[----:B------:R-:W-:Y:S02]  /*715e0*/  LOP3.LUT P0, RZ, R15, 0x8000, RZ, 0xc0, !PT ;  /* 0x000080000fff7812 */ /* 0x000fe4000780c0ff */
[----:B------:R-:W-:Y:S01]  /*715f0*/  LOP3.LUT R10, R10, 0xfffffff7, RZ, 0xc0, !PT ;  /* 0xfffffff70a0a7812 */ /* 0x000fe200078ec0ff */
[----:B----4-:R1:W-:Y:S10]  /*71600*/  @P1 STG.E desc[UR60][R24.64], R20 ;  /* 0x0000001418001986 */ /* 0x0103f4000c10193c */
[----:B------:R-:W-:-:S02]  /*71610*/  @P0 LOP3.LUT R10, R10, 0x8, RZ, 0xfc, !PT ;  /* 0x000000080a0a0812 */ /* 0x000fc400078efcff */
[----:B------:R-:W-:Y:S01]  /*71620*/  LOP3.LUT P0, RZ, R15, 0x4000, RZ, 0xc0, !PT ;  /* 0x000040000fff7812 */ /* 0x000fe2000780c0ff */
[----:B-1----:R-:W-:Y:S01]  /*71630*/  IMAD.WIDE R24, R27, 0x4, R2 ;  /* 0x000000041b187825 */ /* 0x002fe200078e0202 */
[----:B------:R-:W-:Y:S01]  /*71640*/  LOP3.LUT P6, RZ, R15, 0x800000, RZ, 0xc0, !PT ;  /* 0x008000000fff7812 */ /* 0x000fe200078cc0ff */
[----:B------:R-:W4:Y:S10]  /*71650*/  LDL.LU R20, [R1+0x2b88] ;  /* 0x002b880001147983 */ /* 0x000f340000300800 */
[----:B------:R1:W-:Y:S01]  /*71660*/  @P0 STG.E desc[UR60][R24.64], R21 ;  /* 0x0000001518000986 */ /* 0x0003e2000c10193c */
[C---:B------:R-:W-:Y:S01]  /*71670*/  LOP3.LUT P0, RZ, R10.reuse, 0x8, RZ, 0xc0, !PT ;  /* 0x000000080aff7812 */ /* 0x040fe2000780c0ff */
[----:B-1----:R-:W-:Y:S01]  /*71680*/  IMAD.WIDE R24, R27, 0x4, R4 ;  /* 0x000000041b187825 */ /* 0x002fe200078e0204 */
[----:B------:R-:W-:Y:S01]  /*71690*/  LOP3.LUT P5, RZ, R15, 0x1000000, RZ, 0xc0, !PT ;  /* 0x010000000fff7812 */ /* 0x000fe200078ac0ff */
[----:B------:R-:W4:Y:S10]  /*716a0*/  LDL.LU R21, [R1+0x2b84] ;  /* 0x002b840001157983 */ /* 0x000f340000300800 */
[----:B--2---:R1:W-:Y:S01]  /*716b0*/  @P0 STG.E desc[UR60][R24.64], R22 ;  /* 0x0000001618000986 */ /* 0x0043e2000c10193c */
[C---:B------:R-:W-:Y:S01]  /*716c0*/  LOP3.LUT P0, RZ, R10.reuse, 0x4, RZ, 0xc0, !PT ;  /* 0x000000040aff7812 */ /* 0x040fe2000780c0ff */
[----:B-1----:R-:W-:Y:S01]  /*716d0*/  IMAD.WIDE R24, R27, 0x4, R6 ;  /* 0x000000041b187825 */ /* 0x002fe200078e0206 */
[----:B------:R-:W-:Y:S01]  /*716e0*/  LOP3.LUT P4, RZ, R15, 0x2000000, RZ, 0xc0, !PT ;  /* 0x020000000fff7812 */ /* 0x000fe2000788c0ff */
[----:B------:R-:W2:Y:S10]  /*716f0*/  LDL.LU R22, [R1+0x2b80] ;  /* 0x002b800001167983 */ /* 0x000eb40000300800 */
        /* <DEDUP_REMOVED lines=29> */
[----:B---3--:R-:W-:-:S05]  /*718d0*/  IMAD.WIDE R24, R151, 0x4, R2 ;  /* 0x0000000497187825 */ /* 0x008fca00078e0202 */
[----:B------:R1:W-:Y:S02]  /*718e0*/  @P3 STG.E desc[UR60][R24.64], R145 ;  /* 0x0000009118003986 */ /* 0x0003e4000c10193c */
[----:B-1----:R-:W-:-:S05]  /*718f0*/  IMAD.WIDE R24, R151, 0x4, R4 ;  /* 0x0000000497187825 */ /* 0x002fca00078e0204 */
[----:B------:R1:W-:Y:S02]  /*71900*/  @P2 STG.E desc[UR60][R24.64], R146 ;  /* 0x0000009218002986 */ /* 0x0003e4000c10193c */
[----:B-1----:R-:W-:-:S05]  /*71910*/  IMAD.WIDE R24, R151, 0x4, R6 ;  /* 0x0000000497187825 */ /* 0x002fca00078e0206 */
[----:B------:R1:W-:Y:S04]  /*71920*/  @P1 STG.E desc[UR60][R24.64], R144 ;  /* 0x0000009018001986 */ /* 0x0003e8000c10193c */
[----:B-1----:R-:W3:Y:S04]  /*71930*/  LDL.LU R144, [R1+0x88] ;  /* 0x0000880001907983 */ /* 0x002ee80000300800 */
[----:B------:R-:W2:Y:S04]  /*71940*/  LDL.LU R149, [R1+0xeec] ;  /* 0x000eec0001957983 */ /* 0x000ea80000300800 */
[----:B------:R-:W4:Y:S04]  /*71950*/  LDL.LU R150, [R1+0xc7c] ;  /* 0x000c7c0001967983 */ /* 0x000f280000300800 */
[----:B------:R-:W4:Y:S04]  /*71960*/  LDL.LU R148, [R1+0xa8c] ;  /* 0x000a8c0001947983 */ /* 0x000f280000300800 */
[----:B------:R-:W2:Y:S04]  /*71970*/  LDL.LU R147, [R1+0x110c] ;  /* 0x00110c0001937983 */ /* 0x000ea80000300800 */
        /* <DEDUP_REMOVED lines=18> */
[----:B------:R-:W-:Y:S01]  /*71aa0*/  LOP3.LUT P2, RZ, R15, 0x80000000, RZ, 0xc0, !PT ;  /* 0x800000000fff7812 */ /* 0x000fe2000784c0ff */
[----:B---3--:R1:W-:Y:S04]  /*71ab0*/  @P4 STG.E desc[UR60][R24.64], R144 ;  /* 0x0000009018004986 */ /* 0x0083e8000c10193c */
[----:B-1----:R-:W3:Y:S04]  /*71ac0*/  LDL.LU R144, [R1+0x48c] ;  /* 0x00048c0001907983 */ /* 0x002ee80000300800 */
[----:B------:R-:W3:Y:S04]  /*71ad0*/  LDL.LU R27, [R1+0x28c] ;  /* 0x00028c00011b7983 */ /* 0x000ee80000300800 */
[----:B------:R-:W3:Y:S04]  /*71ae0*/  LDL.LU R252, [R1+0x8c] ;  /* 0x00008c0001fc7983 */ /* 0x000ee80000300800 */
[----:B------:R-:W3:Y:S04]  /*71af0*/  LDL.LU R139, [R1+0x1114] ;  /* 0x00111400018b7983 */ /* 0x000ee80000300800 */
[----:B------:R-:W3:Y:S04]  /*71b00*/  LDL.LU R159, [R1+0xef0] ;  /* 0x000ef000019f7983 */ /* 0x000ee80000300800 */
[----:B------:R-:W3:Y:S01]  /*71b10*/  LDL.LU R137, [R1+0xc80] ;  /* 0x000c800001897983 */ /* 0x000ee20000300800 */
[----:B------:R-:W-:Y:S01]  /*71b20*/  LOP3.LUT R12, R12, 0xfeffffff, RZ, 0xc0, !PT ;  /* 0xfeffffff0c0c7812 */ /* 0x000fe200078ec0ff */
[----:B--2---:R-:W-:Y:S01]  /*71b30*/  IMAD.WIDE R24, R147, 0x4, R2 ;  /* 0x0000000493187825 */ /* 0x004fe200078e0202 */
[----:B------:R-:W-:Y:S01]  /*71b40*/  LOP3.LUT P1, RZ, R16, 0x1, RZ, 0xc0, !PT ;  /* 0x0000000110ff7812 */ /* 0x000fe2000782c0ff */
[----:B------:R-:W2:Y:S01]  /*71b50*/  LDL.LU R138, [R1+0xa90] ;  /* 0x000a9000018a7983 */ /* 0x000ea20000300800 */
[----:B------:R-:W-:-:S02]  /*71b60*/  @P0 LOP3.LUT R12, R12, 0x1000000, RZ, 0xfc, !PT ;  /* 0x010000000c0c0812 */ /* 0x000fc400078efcff */
[----:B------:R-:W-:Y:S01]  /*71b70*/  LOP3.LUT P0, RZ, R16, 0x10, RZ, 0xc0, !PT ;  /* 0x0000001010ff7812 */ /* 0x000fe2000780c0ff */
[----:B------:R1:W-:Y:S01]  /*71b80*/  @P3 STG.E desc[UR60][R24.64], R149 ;  /* 0x0000009518003986 */ /* 0x0003e2000c10193c */
[----:B------:R-:W-:Y:S01]  /*71b90*/  LOP3.LUT R12, R12, 0xfdffffff, RZ, 0xc0, !PT ;  /* 0xfdffffff0c0c7812 */ /* 0x000fe200078ec0ff */
[----:B-1----:R-:W-:-:S05]  /*71ba0*/  IMAD.WIDE R24, R147, 0x4, R4 ;  /* 0x0000000493187825 */ /* 0x002fca00078e0204 */
[----:B----4-:R1:W-:Y:S05]  /*71bb0*/  @P2 STG.E desc[UR60][R24.64], R150 ;  /* 0x0000009618002986 */ /* 0x0103ea000c10193c */
[----:B------:R-:W-:Y:S02]  /*71bc0*/  @P0 LOP3.LUT R12, R12, 0x2000000, RZ, 0xfc, !PT ;  /* 0x020000000c0c0812 */ /* 0x000fe400078efcff */
[----:B------:R-:W-:Y:S01]  /*71bd0*/  LOP3.LUT P0, RZ, R16, 0x8, RZ, 0xc0, !PT ;  /* 0x0000000810ff7812 */ /* 0x000fe2000780c0ff */
[----:B-1----:R-:W-:-:S05]  /*71be0*/  IMAD.WIDE R24, R147, 0x4, R6 ;  /* 0x0000000493187825 */ /* 0x002fca00078e0206 */
[----:B------:R1:W-:Y:S01]  /*71bf0*/  @P1 STG.E desc[UR60][R24.64], R148 ;  /* 0x0000009418001986 */ /* 0x0003e2000c10193c */
[----:B------:R-:W-:-:S03]  /*71c00*/  LOP3.LUT R12, R12, 0xfbffffff, RZ, 0xc0, !PT ;  /* 0xfbffffff0c0c7812 */ /* 0x000fc600078ec0ff */
[----:B-1----:R-:W4:Y:S04]  /*71c10*/  LDL.LU R148, [R1+0x1118] ;  /* 0x0011180001947983 */ /* 0x002f280000300800 */
[----:B------:R-:W4:Y:S04]  /*71c20*/  LDL.LU R155, [R1+0x880] ;  /* 0x00088000019b7983 */ /* 0x000f280000300800 */
[----:B------:R-:W4:Y:S01]  /*71c30*/  LDL.LU R151, [R1+0x690] ;  /* 0x0006900001977983 */ /* 0x000f220000300800 */
[----:B------:R-:W-:Y:S02]  /*71c40*/  @P0 LOP3.LUT R12, R12, 0x4000000, RZ, 0xfc, !PT ;  /* 0x040000000c0c0812 */ /* 0x000fe400078efcff */
[----:B------:R-:W-:Y:S01]  /*71c50*/  LOP3.LUT P0, RZ, R16, 0x4, RZ, 0xc0, !PT ;  /* 0x0000000410ff7812 */ /* 0x000fe2000780c0ff */
[----:B------:R-:W4:Y:S01]  /*71c60*/  LDL.LU R149, [R1+0x490] ;  /* 0x0004900001957983 */ /* 0x000f220000300800 */
[----:B------:R-:W-:Y:S01]  /*71c70*/  LOP3.LUT R12, R12, 0xf7ffffff, RZ, 0xc0, !PT ;  /* 0xf7ffffff0c0c7812 */ /* 0x000fe200078ec0ff */
[----:B------:R-:W-:-:S02]  /*71c80*/  IMAD.WIDE R24, R147, 0x4, R8 ;  /* 0x0000000493187825 */ /* 0x000fc400078e0208 */
[----:B------:R-:W4:Y:S08]  /*71c90*/  LDL.LU R150, [R1+0x290] ;  /* 0x0002900001967983 */ /* 0x000f300000300800 */
[----:B------:R-:W-:Y:S02]  /*71ca0*/  @P0 LOP3.LUT R12, R12, 0x8000000, RZ, 0xfc, !PT ;  /* 0x080000000c0c0812 */ /* 0x000fe400078efcff */
[----:B------:R-:W-:-:S13]  /*71cb0*/  LOP3.LUT P0, RZ, R16, 0x2, RZ, 0xc0, !PT ;  /* 0x0000000210ff7812 */ /* 0x000fda000780c0ff */
[----:B------:R1:W-:Y:S01]  /*71cc0*/  @P0 STG.E desc[UR60][R24.64], R145 ;  /* 0x0000009118000986 */ /* 0x0003e2000c10193c */
[----:B------:R-:W-:Y:S01]  /*71cd0*/  LOP3.LUT P0, RZ, R12, 0x8000000, RZ, 0xc0, !PT ;  /* 0x080000000cff7812 */ /* 0x000fe2000780c0ff */
[----:B-1----:R-:W-:Y:S02]  /*71ce0*/  IMAD.WIDE R24, R136, 0x4, R2 ;  /* 0x0000000488187825 */ /* 0x002fe400078e0202 */
[----:B------:R-:W4:Y:S10]  /*71cf0*/  LDL.LU R145, [R1+0x90] ;  /* 0x0000900001917983 */ /* 0x000f340000300800 */
[----:B------:R1:W-:Y:S01]  /*71d00*/  @P0 STG.E desc[UR60][R24.64], R146 ;  /* 0x0000009218000986 */ /* 0x0003e2000c10193c */
[----:B------:R-:W-:-:S03]  /*71d10*/  LOP3.LUT P0, RZ, R12, 0x4000000, RZ, 0xc0, !PT ;  /* 0x040000000cff7812 */ /* 0x000fc6000780c0ff */
[----:B-1----:R-:W4:Y:S04]  /*71d20*/  LDL.LU R146, [R1+0xef4] ;  /* 0x000ef40001927983 */ /* 0x002f280000300800 */
[----:B------:R-:W4:Y:S01]  /*71d30*/  LDL.LU R147, [R1+0x111c] ;  /* 0x00111c0001937983 */ /* 0x000f220000300800 */
[----:B------:R-:W-:-:S05]  /*71d40*/  IMAD.WIDE R24, R136, 0x4, R4 ;  /* 0x0000000488187825 */ /* 0x000fca00078e0204 */
[----:B---3--:R1:W-:Y:S04]  /*71d50*/  @P0 STG.E desc[UR60][R24.64], R144 ;  /* 0x0000009018000986 */ /* 0x0083e8000c10193c */
[----:B-1----:R-:W3:Y:S01]  /*71d60*/  LDL.LU R144, [R1+0xc84] ;  /* 0x000c840001907983 */ /* 0x002ee20000300800 */
[----:B------:R-:W-:Y:S01]  /*71d70*/  LOP3.LUT P0, RZ, R12, 0x2000000, RZ, 0xc0, !PT ;  /* 0x020000000cff7812 */ /* 0x000fe2000780c0ff */
[----:B------:R-:W-:-:S12]  /*71d80*/  IMAD.WIDE R24, R136, 0x4, R6 ;  /* 0x0000000488187825 */ /* 0x000fd800078e0206 */
[----:B------:R1:W-:Y:S01]  /*71d90*/  @P0 STG.E desc[UR60][R24.64], R27 ;  /* 0x0000001b18000986 */ /* 0x0003e2000c10193c */
[----:B------:R-:W-:Y:S01]  /*71da0*/  LOP3.LUT P0, RZ, R12, 0x1000000, RZ, 0xc0, !PT ;  /* 0x010000000cff7812 */ /* 0x000fe2000780c0ff */
[----:B-1----:R-:W-:-:S12]  /*71db0*/  IMAD.WIDE R24, R136, 0x4, R8 ;  /* 0x0000000488187825 */ /* 0x002fd800078e0208 */
[----:B------:R1:W-:Y:S01]  /*71dc0*/  @P0 STG.E desc[UR60][R24.64], R252 ;  /* 0x000000fc18000986 */ /* 0x0003e2000c10193c */
[----:B------:R-:W-:Y:S01]  /*71dd0*/  LOP3.LUT P0, RZ, R12, 0x800000, RZ, 0xc0, !PT ;  /* 0x008000000cff7812 */ /* 0x000fe2000780c0ff */
[C---:B-1----:R-:W-:Y:S01]  /*71de0*/  IMAD.WIDE R24, R139.reuse, 0x4, R2 ;  /* 0x000000048b187825 */ /* 0x042fe200078e0202 */
[----:B------:R-:W-:Y:S01]  /*71df0*/  LOP3.LUT P6, RZ, R16, 0x400, RZ, 0xc0, !PT ;  /* 0x0000040010ff7812 */ /* 0x000fe200078cc0ff */
[----:B------:R-:W3:Y:S10]  /*71e00*/  LDL.LU R252, [R1+0x1124] ;  /* 0x0011240001fc7983 */ /* 0x000ef40000300800 */
[----:B------:R1:W-:Y:S01]  /*71e10*/  @P0 STG.E desc[UR60][R24.64], R159 ;  /* 0x0000009f18000986 */ /* 0x0003e2000c10193c */
[----:B------:R-:W-:Y:S01]  /*71e20*/  LOP3.LUT P0, RZ, R12, 0x400000, RZ, 0xc0, !PT ;  /* 0x004000000cff7812 */ /* 0x000fe2000780c0ff */
[----:B-1----:R-:W-:-:S12]  /*71e30*/  IMAD.WIDE R24, R139, 0x4, R4 ;  /* 0x000000048b187825 */ /* 0x002fd800078e0204 */
[----:B------:R1:W-:Y:S01]  /*71e40*/  @P0 STG.E desc[UR60][R24.64], R137 ;  /* 0x0000008918000986 */ /* 0x0003e2000c10193c */
[----:B------:R-:W-:Y:S01]  /*71e50*/  LOP3.LUT P0, RZ, R12, 0x200000, RZ, 0xc0, !PT ;  /* 0x002000000cff7812 */ /* 0x000fe2000780c0ff */
[----:B-1----:R-:W-:-:S12]  /*71e60*/  IMAD.WIDE R24, R139, 0x4, R6 ;  /* 0x000000048b187825 */ /* 0x002fd800078e0206 */
[----:B--2---:R1:W-:Y:S01]  /*71e70*/  @P0 STG.E desc[UR60][R24.64], R138 ;  /* 0x0000008a18000986 */ /* 0x0043e2000c10193c */
[----:B------:R-:W-:Y:S02]  /*71e80*/  LOP3.LUT P0, RZ, R12, 0x100000, RZ, 0xc0, !PT ;  /* 0x001000000cff7812 */ /* 0x000fe4000780c0ff */
[----:B------:R-:W-:Y:S01]  /*71e90*/  LOP3.LUT P5, RZ, R16, 0x800, RZ, 0xc0, !PT ;  /* 0x0000080010ff7812 */ /* 0x000fe200078ac0ff */
[----:B-1----:R-:W-:-:S10]  /*71ea0*/  IMAD.WIDE R24, R139, 0x4, R8 ;  /* 0x000000048b187825 */ /* 0x002fd400078e0208 */
[----:B----4-:R1:W-:Y:S02]  /*71eb0*/  @P0 STG.E desc[UR60][R24.64], R155 ;  /* 0x0000009b18000986 */ /* 0x0103e4000c10193c */
[----:B-1----:R-:W-:-:S05]  /*71ec0*/  IMAD.WIDE R24, R148, 0x4, R2 ;  /* 0x0000000494187825 */ /* 0x002fca00078e0202 */
[----:B------:R1:W-:Y:S02]  /*71ed0*/  @P6 STG.E desc[UR60][R24.64], R151 ;  /* 0x0000009718006986 */ /* 0x0003e4000c10193c */
[----:B-1----:R-:W-:-:S05]  /*71ee0*/  IMAD.WIDE R24, R148, 0x4, R4 ;  /* 0x0000000494187825 */ /* 0x002fca00078e0204 */
[----:B------:R1:W-:Y:S04]  /*71ef0*/  @P5 STG.E desc[UR60][R24.64], R149 ;  /* 0x0000009518005986 */ /* 0x0003e8000c10193c */
[----:B-1----:R-:W2:Y:S01]  /*71f00*/  LDL.LU R149, [R1+0xa94] ;  /* 0x000a940001957983 */ /* 0x002ea20000300800 */
[C---:B------:R-:W-:Y:S02]  /*71f10*/  LOP3.LUT P4, RZ, R16.reuse, 0x1000, RZ, 0xc0, !PT ;  /* 0x0000100010ff7812 */ /* 0x040fe4000788c0ff */
[----:B------:R-:W-:Y:S01]  /*71f20*/  LOP3.LUT P3, RZ, R16, 0x2000, RZ, 0xc0, !PT ;  /* 0x0000200010ff7812 */ /* 0x000fe2000786c0ff */
[----:B------:R-:W-:Y:S01]  /*71f30*/  IMAD.WIDE R24, R148, 0x4, R6 ;  /* 0x0000000494187825 */ /* 0x000fe200078e0206 */
[C---:B------:R-:W-:Y:S02]  /*71f40*/  LOP3.LUT P2, RZ, R16.reuse, 0x4000, RZ, 0xc0, !PT ;  /* 0x0000400010ff7812 */ /* 0x040fe4000784c0ff */
[----:B------:R-:W-:-:S07]  /*71f50*/  LOP3.LUT P1, RZ, R16, 0x8000, RZ, 0xc0, !PT ;  /* 0x0000800010ff7812 */ /* 0x000fce000782c0ff */
[----:B------:R1:W-:Y:S02]  /*71f60*/  @P4 STG.E desc[UR60][R24.64], R150 ;  /* 0x0000009618004986 */ /* 0x0003e4000c10193c */
[----:B-1----:R-:W-:Y:S02]  /*71f70*/  IMAD.WIDE R24, R148, 0x4, R8 ;  /* 0x0000000494187825 */ /* 0x002fe400078e0208 */
[----:B------:R-:W4:Y:S04]  /*71f80*/  LDL.LU R150, [R1+0x884] ;  /* 0x0008840001967983 */ /* 0x000f280000300800 */
[----:B------:R1:W-:Y:S04]  /*71f90*/  @P3 STG.E desc[UR60][R24.64], R145 ;  /* 0x0000009118003986 */ /* 0x0003e8000c10193c */
[----:B------:R-:W4:Y:S01]  /*71fa0*/  LDL.LU R148, [R1+0x694] ;  /* 0x0006940001947983 */ /* 0x000f220000300800 */
[----:B-1----:R-:W-:-:S03]  /*71fb0*/  IMAD.WIDE R24, R147, 0x4, R2 ;  /* 0x0000000493187825 */ /* 0x002fc600078e0202 */
[----:B------:R-:W4:Y:S04]  /*71fc0*/  LDL.LU R145, [R1+0x494] ;  /* 0x0004940001917983 */ /* 0x000f280000300800 */
[----:B------:R1:W-:Y:S02]  /*71fd0*/  @P2 STG.E desc[UR60][R24.64], R146 ;  /* 0x0000009218002986 */ /* 0x0003e4000c10193c */
[----:B-1----:R-:W-:Y:S02]  /*71fe0*/  IMAD.WIDE R24, R147, 0x4, R4 ;  /* 0x0000000493187825 */ /* 0x002fe400078e0204 */
[----:B------:R-:W4:Y:S04]  /*71ff0*/  LDL.LU R146, [R1+0x294] ;  /* 0x0002940001927983 */ /* 0x000f280000300800 */
[----:B---3--:R1:W-:Y:S04]  /*72000*/  @P1 STG.E desc[UR60][R24.64], R144 ;  /* 0x0000009018001986 */ /* 0x0083e8000c10193c */
[----:B-1----:R-:W3:Y:S01]  /*72010*/  LDL.LU R144, [R1+0x1120] ;  /* 0x0011200001907983 */ /* 0x002ee20000300800 */
[----:B------:R-:W-:-:S03]  /*72020*/  LOP3.LUT P0, RZ, R16, 0x10000000, RZ, 0xc0, !PT ;  /* 0x1000000010ff7812 */ /* 0x000fc6000780c0ff */
[----:B------:R-:W3:Y:S01]  /*72030*/  LDL.LU R10, [R1+0x94] ;  /* 0x00009400010a7983 */ /* 0x000ee20000300800 */
[----:B------:R-:W-:-:S03]  /*72040*/  LOP3.LUT R12, R12, 0xffffefff, RZ, 0xc0, !PT ;  /* 0xffffefff0c0c7812 */ /* 0x000fc600078ec0ff */
[----:B------:R-:W3:Y:S04]  /*72050*/  LDL.LU R26, [R1+0xef8] ;  /* 0x000ef800011a7983 */ /* 0x000ee80000300800 */
[----:B------:R-:W3:Y:S02]  /*72060*/  LDL.LU R27, [R1+0xc88] ;  /* 0x000c8800011b7983 */ /* 0x000ee40000300800 */
[----:B------:R-:W-:Y:S02]  /*72070*/  @P0 LOP3.LUT R12, R12, 0x1000, RZ, 0xfc, !PT ;  /* 0x000010000c0c0812 */ /* 0x000fe400078efcff */
[----:B------:R-:W-:Y:S01]  /*72080*/  LOP3.LUT P0, RZ, R16, 0x8000000, RZ, 0xc0, !PT ;  /* 0x0800000010ff7812 */ /* 0x000fe2000780c0ff */
[----:B------:R-:W3:Y:S01]  /*72090*/  LDL.LU R136, [R1+0xa98] ;  /* 0x000a980001887983 */ /* 0x000ee20000300800 */
[----:B------:R-:W-:-:S02]  /*720a0*/  LOP3.LUT R12, R12, 0xffffdfff, RZ, 0xc0, !PT ;  /* 0xffffdfff0c0c7812 */ /* 0x000fc400078ec0ff */
[----:B------:R-:W-:Y:S01]  /*720b0*/  LOP3.LUT P4, RZ, R16, 0x10000, RZ, 0xc0, !PT ;  /* 0x0001000010ff7812 */ /* 0x000fe2000788c0ff */
[----:B------:R-:W-:Y:S01]  /*720c0*/  IMAD.WIDE R24, R147, 0x4, R6 ;  /* 0x0000000493187825 */ /* 0x000fe200078e0206 */
[----:B------:R-:W3:Y:S04]  /*720d0*/  LDL.LU R137, [R1+0x698] ;  /* 0x0006980001897983 */ /* 0x000ee80000300800 */
[----:B------:R-:W3:Y:S03]  /*720e0*/  LDL.LU R138, [R1+0x498] ;  /* 0x00049800018a7983 */ /* 0x000ee60000300800 */
[----:B------:R-:W-:Y:S01]  /*720f0*/  @P0 LOP3.LUT R12, R12, 0x2000, RZ, 0xfc, !PT ;  /* 0x000020000c0c0812 */ /* 0x000fe200078efcff */
[----:B------:R-:W3:Y:S01]  /*72100*/  LDL.LU R139, [R1+0x298] ;  /* 0x00029800018b7983 */ /* 0x000ee20000300800 */
[----:B------:R-:W-:-:S02]  /*72110*/  LOP3.LUT P0, RZ, R16, 0x4000000, RZ, 0xc0, !PT ;  /* 0x0400000010ff7812 */ /* 0x000fc4000780c0ff */
[----:B------:R-:W-:Y:S01]  /*72120*/  LOP3.LUT R12, R12, 0xffffbfff, RZ, 0xc0, !PT ;  /* 0xffffbfff0c0c7812 */ /* 0x000fe200078ec0ff */
[----:B------:R-:W3:Y:S04]  /*72130*/  LDL.LU R155, [R1+0x1128] ;  /* 0x00112800019b7983 */ /* 0x000ee80000300800 */
[----:B------:R-:W3:Y:S06]  /*72140*/  LDL.LU R151, [R1+0x98] ;  /* 0x0000980001977983 */ /* 0x000eec0000300800 */
        /* <DEDUP_REMOVED lines=11> */
[----:B--2---:R1:W-:Y:S02]  /*72200*/  @P4 STG.E desc[UR60][R24.64], R149 ;  /* 0x0000009518004986 */ /* 0x0043e4000c10193c */
[----:B-1----:R-:W-:Y:S02]  /*72210*/  IMAD.WIDE R24, R147, 0x4, R8 ;  /* 0x0000000493187825 */ /* 0x002fe400078e0208 */
[----:B------:R-:W2:Y:S04]  /*72220*/  LDL.LU R147, [R1+0x112c] ;  /* 0x00112c0001937983 */ /* 0x000ea80000300800 */
[----:B------:R-:W2:Y:S01]  /*72230*/  LDL.LU R159, [R1+0x888] ;  /* 0x00088800019f7983 */ /* 0x000ea20000300800 */
[----:B------:R-:W-:-:S02]  /*72240*/  LOP3.LUT R12, R12, 0xfffbffff, RZ, 0xc0, !PT ;  /* 0xfffbffff0c0c7812 */ /* 0x000fc400078ec0ff */
[----:B------:R-:W-:Y:S01]  /*72250*/  LOP3.LUT P3, RZ, R16, 0x20000, RZ, 0xc0, !PT ;  /* 0x0002000010ff7812 */ /* 0x000fe2000786c0ff */
[----:B------:R-:W2:Y:S01]  /*72260*/  LDL.LU R149, [R1+0xefc] ;  /* 0x000efc0001957983 */ /* 0x000ea20000300800 */
[----:B------:R-:W-:Y:S02]  /*72270*/  @P0 LOP3.LUT R12, R12, 0x40000, RZ, 0xfc, !PT ;  /* 0x000400000c0c0812 */ /* 0x000fe400078efcff */
[C---:B------:R-:W-:Y:S02]  /*72280*/  LOP3.LUT P0, RZ, R16.reuse, 0x200000, RZ, 0xc0, !PT ;  /* 0x0020000010ff7812 */ /* 0x040fe4000780c0ff */
[C---:B------:R-:W-:Y:S02]  /*72290*/  LOP3.LUT P2, RZ, R16.reuse, 0x40000, RZ, 0xc0, !PT ;  /* 0x0004000010ff7812 */ /* 0x040fe4000784c0ff */
[----:B------:R-:W-:Y:S02]  /*722a0*/  LOP3.LUT P1, RZ, R16, 0x80000, RZ, 0xc0, !PT ;  /* 0x0008000010ff7812 */ /* 0x000fe4000782c0ff */
[----:B------:R-:W-:-:S03]  /*722b0*/  LOP3.LUT R12, R12, 0xfff7ffff, RZ, 0xc0, !PT ;  /* 0xfff7ffff0c0c7812 */ /* 0x000fc600078ec0ff */
[----:B----4-:R1:W-:Y:S04]  /*722c0*/  @P3 STG.E desc[UR60][R24.64], R150 ;  /* 0x0000009618003986 */ /* 0x0103e8000c10193c */
[----:B------:R-:W-:Y:S02]  /*722d0*/  @P0 LOP3.LUT R12, R12, 0x80000, RZ, 0xfc, !PT ;  /* 0x000800000c0c0812 */ /* 0x000fe400078efcff */
[----:B------:R-:W-:Y:S01]  /*722e0*/  LOP3.LUT P0, RZ, R16, 0x100000, RZ, 0xc0, !PT ;  /* 0x0010000010ff7812 */ /* 0x000fe2000780c0ff */
[----:B-1----:R-:W4:Y:S01]  /*722f0*/  LDL.LU R150, [R1+0xc8c] ;  /* 0x000c8c0001967983 */ /* 0x002f220000300800 */
[----:B---3--:R-:W-:-:S05]  /*72300*/  IMAD.WIDE R24, R144, 0x4, R2 ;  /* 0x0000000490187825 */ /* 0x008fca00078e0202 */
[----:B------:R1:W-:Y:S02]  /*72310*/  @P2 STG.E desc[UR60][R24.64], R148 ;  /* 0x0000009418002986 */ /* 0x0003e4000c10193c */
[C---:B-1----:R-:W-:Y:S02]  /*72320*/  IMAD.WIDE R24, R144.reuse, 0x4, R4 ;  /* 0x0000000490187825 */ /* 0x042fe400078e0204 */
[----:B------:R-:W3:Y:S04]  /*72330*/  LDL.LU R148, [R1+0xa9c] ;  /* 0x000a9c0001947983 */ /* 0x000ee80000300800 */
[----:B------:R1:W-:Y:S02]  /*72340*/  @P1 STG.E desc[UR60][R24.64], R145 ;  /* 0x0000009118001986 */ /* 0x0003e4000c10193c */
[----:B-1----:R-:W-:-:S05]  /*72350*/  IMAD.WIDE R24, R144, 0x4, R6 ;  /* 0x0000000490187825 */ /* 0x002fca00078e0206 */
[----:B------:R1:W-:Y:S02]  /*72360*/  @P0 STG.E desc[UR60][R24.64], R146 ;  /* 0x0000009218000986 */ /* 0x0003e4000c10193c */
[----:B-1----:R-:W-:Y:S02]  /*72370*/  IMAD.WIDE R24, R144, 0x4, R8 ;  /* 0x0000000490187825 */ /* 0x002fe400078e0208 */
[----:B------:R-:W3:Y:S04]  /*72380*/  LDL.LU R146, [R1+0x88c] ;  /* 0x00088c0001927983 */ /* 0x000ee80000300800 */
[----:B------:R-:W3:Y:S04]  /*72390*/  LDL.LU R144, [R1+0x69c] ;  /* 0x00069c0001907983 */ /* 0x000ee80000300800 */
[----:B------:R-:W3:Y:S01]  /*723a0*/  LDL.LU R145, [R1+0x1130] ;  /* 0x0011300001917983 */ /* 0x000ee20000300800 */
        /* <DEDUP_REMOVED lines=13> */
[----:B--2---:R1:W-:Y:S01]  /*72480*/  @P0 STG.E desc[UR60][R24.64], R159 ;  /* 0x0000009f18000986 */ /* 0x0043e2000c10193c */
        /* <DEDUP_REMOVED lines=22> */
[----:B---3--:R1:W-:Y:S04]  /*725f0*/  @P3 STG.E desc[UR60][R24.64], R148 ;  /* 0x0000009418003986 */ /* 0x0083e8000c10193c */
[----:B-1----:R-:W2:Y:S01]  /*72600*/  LDL.LU R148, [R1+0x49c] ;  /* 0x00049c0001947983 */ /* 0x002ea20000300800 */
[----:B------:R-:W-:-:S03]  /*72610*/  IMAD.WIDE R24, R147, 0x4, R8 ;  /* 0x0000000493187825 */ /* 0x000fc600078e0208 */
[----:B------:R-:W3:Y:S04]  /*72620*/  LDL.LU R147, [R1+0x29c] ;  /* 0x00029c0001937983 */ /* 0x000ee80000300800 */
[----:B------:R1:W-:Y:S02]  /*72630*/  @P2 STG.E desc[UR60][R24.64], R146 ;  /* 0x0000009218002986 */ /* 0x0003e4000c10193c */
[----:B-1----:R-:W-:Y:S02]  /*72640*/  IMAD.WIDE R24, R145, 0x4, R2 ;  /* 0x0000000491187825 */ /* 0x002fe400078e0202 */
[----:B------:R-:W4:Y:S04]  /*72650*/  LDL.LU R146, [R1+0x9c] ;  /* 0x00009c0001927983 */ /* 0x000f280000300800 */
[----:B------:R-:W4:Y:S04]  /*72660*/  LDL.LU R15, [R1+0xf00] ;  /* 0x000f0000010f7983 */ /* 0x000f280000300800 */
[----:B------:R1:W-:Y:S04]  /*72670*/  @P1 STG.E desc[UR60][R24.64], R144 ;  /* 0x0000009018001986 */ /* 0x0003e8000c10193c */
[----:B------:R-:W4:Y:S04]  /*72680*/  LDL.LU R10, [R1+0xc90] ;  /* 0x000c9000010a7983 */ /* 0x000f280000300800 */
[----:B-1----:R-:W4:Y:S04]  /*72690*/  LDL.LU R144, [R1+0x1134] ;  /* 0x0011340001907983 */ /* 0x002f280000300800 */
[----:B------:R-:W4:Y:S01]  /*726a0*/  LDL.LU R26, [R1+0xaa0] ;  /* 0x000aa000011a7983 */ /* 0x000f220000300800 */
[----:B------:R-:W-:-:S02]  /*726b0*/  LOP3.LUT P0, RZ, R17, 0x8000, RZ, 0xc0, !PT ;  /* 0x0000800011ff7812 */ /* 0x000fc4000780c0ff */
[----:B------:R-:W-:Y:S01]  /*726c0*/  LOP3.LUT R12, R12, 0xffffffef, RZ, 0xc0, !PT ;  /* 0xffffffef0c0c7812 */ /* 0x000fe200078ec0ff */
[----:B------:R-:W4:Y:S04]  /*726d0*/  LDL.LU R27, [R1+0x890] ;  /* 0x00089000011b7983 */ /* 0x000f280000300800 */
[----:B------:R-:W4:Y:S04]  /*726e0*/  LDL.LU R137, [R1+0x1138] ;  /* 0x0011380001897983 */ /* 0x000f280000300800 */
[----:B------:R-:W4:Y:S02]  /*726f0*/  LDL.LU R136, [R1+0x6a0] ;  /* 0x0006a00001887983 */ /* 0x000f240000300800 */
[----:B------:R-:W-:-:S02]  /*72700*/  @P0 LOP3.LUT R12, R12, 0x10, RZ, 0xfc, !PT ;  /* 0x000000100c0c0812 */ /* 0x000fc400078efcff */
[----:B------:R-:W-:Y:S01]  /*72710*/  LOP3.LUT P0, RZ, R17, 0x4000, RZ, 0xc0, !PT ;  /* 0x0000400011ff7812 */ /* 0x000fe2000780c0ff */
[----:B------:R-:W4:Y:S01]  /*72720*/  LDL.LU R252, [R1+0x4a0] ;  /* 0x0004a00001fc7983 */ /* 0x000f220000300800 */
[----:B------:R-:W-:-:S03]  /*72730*/  LOP3.LUT R12, R12, 0xffffffdf, RZ, 0xc0, !PT ;  /* 0xffffffdf0c0c7812 */ /* 0x000fc600078ec0ff */
[----:B------:R-:W4:Y:S04]  /*72740*/  LDL.LU R159, [R1+0x2a0] ;  /* 0x0002a000019f7983 */ /* 0x000f280000300800 */
[----:B------:R-:W4:Y:S04]  /*72750*/  LDL.LU R138, [R1+0xa0] ;  /* 0x0000a000018a7983 */ /* 0x000f280000300800 */
[----:B------:R-:W-:Y:S01]  /*72760*/  @P0 LOP3.LUT R12, R12, 0x20, RZ, 0xfc, !PT ;  /* 0x000000200c0c0812 */ /* 0x000fe200078efcff */
[----:B------:R-:W4:Y:S01]  /*72770*/  LDL.LU R139, [R1+0xf04] ;  /* 0x000f0400018b7983 */ /* 0x000f220000300800 */
[----:B------:R-:W-:-:S02]  /*72780*/  LOP3.LUT P0, RZ, R17, 0x2000, RZ, 0xc0, !PT ;  /* 0x0000200011ff7812 */ /* 0x000fc4000780c0ff */
[----:B------:R-:W-:Y:S01]  /*72790*/  LOP3.LUT R12, R12, 0xffffffbf, RZ, 0xc0, !PT ;  /* 0xffffffbf0c0c7812 */ /* 0x000fe200078ec0ff */
[----:B------:R-:W4:Y:S01]  /*727a0*/  LDL.LU R155, [R1+0xc94] ;  /* 0x000c9400019b7983 */ /* 0x000f220000300800 */
[----:B------:R-:W-:-:S03]  /*727b0*/  LOP3.LUT P4, RZ, R17, 0x8, RZ, 0xc0, !PT ;  /* 0x0000000811ff7812 */ /* 0x000fc6000788c0ff */
[----:B------:R-:W4:Y:S04]  /*727c0*/  LDL.LU R151, [R1+0xaa4] ;  /* 0x000aa40001977983 */ /* 0x000f280000300800 */
[----:B------:R-:W4:Y:S02]  /*727d0*/  LDL.LU R149, [R1+0x113c] ;  /* 0x00113c0001957983 */ /* 0x000f240000300800 */
[----:B------:R-:W-:Y:S02]  /*727e0*/  @P0 LOP3.LUT R12, R12, 0x40, RZ, 0xfc, !PT ;  /* 0x000000400c0c0812 */ /* 0x000fe400078efcff */
[C---:B------:R-:W-:Y:S02]  /*727f0*/  LOP3.LUT P0, RZ, R17.reuse, 0x1000, RZ, 0xc0, !PT ;  /* 0x0000100011ff7812 */ /* 0x040fe4000780c0ff */
[----:B------:R-:W-:Y:S01]  /*72800*/  LOP3.LUT P3, RZ, R17, 0x10, RZ, 0xc0, !PT ;  /* 0x0000001011ff7812 */ /* 0x000fe2000786c0ff */
[----:B------:R-:W-:Y:S01]  /*72810*/  IMAD.WIDE R24, R145, 0x4, R4 ;  /* 0x0000000491187825 */ /* 0x000fe200078e0204 */
[----:B------:R-:W-:Y:S01]  /*72820*/  LOP3.LUT R12, R12, 0xffffff7f, RZ, 0xc0, !PT ;  /* 0xffffff7f0c0c7812 */ /* 0x000fe200078ec0ff */
[----:B------:R-:W4:Y:S08]  /*72830*/  LDL.LU R150, [R1+0x894] ;  /* 0x0008940001967983 */ /* 0x000f300000300800 */
[----:B------:R-:W-:-:S02]  /*72840*/  @P0 LOP3.LUT R12, R12, 0x80, RZ, 0xfc, !PT ;  /* 0x000000800c0c0812 */ /* 0x000fc400078efcff */
        /* <DEDUP_REMOVED lines=10> */
[C---:B------:R-:W-:Y:S02]  /*728f0*/  LOP3.LUT P0, RZ, R17.reuse, 0x100, RZ, 0xc0, !PT ;  /* 0x0000010011ff7812 */ /* 0x040fe4000780c0ff */
[----:B------:R-:W-:Y:S02]  /*72900*/  LOP3.LUT P1, RZ, R17, 0x40, RZ, 0xc0, !PT ;  /* 0x0000004011ff7812 */ /* 0x000fe4000782c0ff */
[----:B------:R-:W-:-:S09]  /*72910*/  LOP3.LUT R12, R12, 0xfffff7ff, RZ, 0xc0, !PT ;  /* 0xfffff7ff0c0c7812 */ /* 0x000fd200078ec0ff */
[----:B------:R-:W-:Y:S02]  /*72920*/  @P0 LOP3.LUT R12, R12, 0x800, RZ, 0xfc, !PT ;  /* 0x000008000c0c0812 */ /* 0x000fe400078efcff */
[----:B------:R-:W-:Y:S01]  /*72930*/  LOP3.LUT P0, RZ, R17, 0x80, RZ, 0xc0, !PT ;  /* 0x0000008011ff7812 */ /* 0x000fe2000780c0ff */
[----:B--2---:R1:W-:Y:S02]  /*72940*/  @P4 STG.E desc[UR60][R24.64], R148 ;  /* 0x0000009418004986 */ /* 0x0043e4000c10193c */
[C---:B-1----:R-:W-:Y:S02]  /*72950*/  IMAD.WIDE R24, R145.reuse, 0x4, R6 ;  /* 0x0000000491187825 */ /* 0x042fe400078e0206 */
[----:B------:R-:W2:Y:S04]  /*72960*/  LDL.LU R148, [R1+0x6a4] ;  /* 0x0006a40001947983 */ /* 0x000ea80000300800 */
[----:B---3--:R1:W-:Y:S02]  /*72970*/  @P3 STG.E desc[UR60][R24.64], R147 ;  /* 0x0000009318003986 */ /* 0x0083e4000c10193c */
[----:B-1----:R-:W-:-:S02]  /*72980*/  IMAD.WIDE R24, R145, 0x4, R8 ;  /* 0x0000000491187825 */ /* 0x002fc400078e0208 */
[----:B------:R-:W3:Y:S04]  /*72990*/  LDL.LU R147, [R1+0x4a4] ;  /* 0x0004a40001937983 */ /* 0x000ee80000300800 */
[----:B------:R-:W3:Y:S04]  /*729a0*/  LDL.LU R145, [R1+0x2a4] ;  /* 0x0002a40001917983 */ /* 0x000ee80000300800 */
[----:B----4-:R1:W-:Y:S04]  /*729b0*/  @P2 STG.E desc[UR60][R24.64], R146 ;  /* 0x0000009218002986 */ /* 0x0103e8000c10193c */
[----:B-1----:R-:W4:Y:S01]  /*729c0*/  LDL.LU R146, [R1+0x1140] ;  /* 0x0011400001927983 */ /* 0x002f220000300800 */
[----:B------:R-:W-:-:S05]  /*729d0*/  IMAD.WIDE R24, R144, 0x4, R2 ;  /* 0x0000000490187825 */ /* 0x000fca00078e0202 */
[----:B------:R1:W-:Y:S02]  /*729e0*/  @P1 STG.E desc[UR60][R24.64], R15 ;  /* 0x0000000f18001986 */ /* 0x0003e4000c10193c */
[----:B-1----:R-:W-:-:S05]  /*729f0*/  IMAD.WIDE R24, R144, 0x4, R4 ;  /* 0x0000000490187825 */ /* 0x002fca00078e0204 */
[----:B------:R1:W-:Y:S01]  /*72a00*/  @P0 STG.E desc[UR60][R24.64], R10 ;  /* 0x0000000a18000986 */ /* 0x0003e2000c10193c */
[----:B------:R-:W-:Y:S01]  /*72a10*/  LOP3.LUT P0, RZ, R12, 0x800, RZ, 0xc0, !PT ;  /* 0x000008000cff7812 */ /* 0x000fe2000780c0ff */
[----:B-1----:R-:W-:-:S12]  /*72a20*/  IMAD.WIDE R24, R144, 0x4, R6 ;  /* 0x0000000490187825 */ /* 0x002fd800078e0206 */
[----:B------:R1:W-:Y:S02]  /*72a30*/  @P0 STG.E desc[UR60][R24.64], R26 ;  /* 0x0000001a18000986 */ /* 0x0003e4000c10193c */
[----:B-1----:R-:W-:Y:S02]  /*72a40*/  IMAD.WIDE R24, R144, 0x4, R8 ;  /* 0x0000000490187825 */ /* 0x002fe400078e0208 */
        /* <DEDUP_REMOVED lines=18> */
[----:B------:R-:W3:Y:S10]  /*72b70*/  LDL.LU R138, [R1+0x114c] ;  /* 0x00114c00018a7983 */ /* 0x000ef40000300800 */
        /* <DEDUP_REMOVED lines=10> */
[----:B------:R4:W-:Y:S01]  /*72c20*/  @P5 STG.E desc[UR60][R24.64], R150 ;  /* 0x0000009618005986 */ /* 0x0009e2000c10193c */
[C---:B------:R-:W-:Y:S02]  /*72c30*/  LOP3.LUT P2, RZ, R17.reuse, 0x100000, RZ, 0xc0, !PT ;  /* 0x0010000011ff7812 */ /* 0x040fe4000784c0ff */
[----:B------:R-:W-:Y:S01]  /*72c40*/  LOP3.LUT P1, RZ, R17, 0x200000, RZ, 0xc0, !PT ;  /* 0x0020000011ff7812 */ /* 0x000fe2000782c0ff */
[----:B----4-:R-:W-:-:S05]  /*72c50*/  IMAD.WIDE R24, R146, 0x4, R2 ;  /* 0x0000000492187825 */ /* 0x010fca00078e0202 */
[----:B--2---:R1:W-:Y:S02]  /*72c60*/  @P4 STG.E desc[UR60][R24.64], R148 ;  /* 0x0000009418004986 */ /* 0x0043e4000c10193c */
[----:B-1----:R-:W-:-:S05]  /*72c70*/  IMAD.WIDE R24, R146, 0x4, R4 ;  /* 0x0000000492187825 */ /* 0x002fca00078e0204 */
[----:B---3--:R1:W-:Y:S02]  /*72c80*/  @P3 STG.E desc[UR60][R24.64], R147 ;  /* 0x0000009318003986 */ /* 0x0083e4000c10193c */
[C---:B-1----:R-:W-:Y:S02]  /*72c90*/  IMAD.WIDE R24, R146.reuse, 0x4, R6 ;  /* 0x0000000492187825 */ /* 0x042fe400078e0206 */
[----:B------:R-:W2:Y:S04]  /*72ca0*/  LDL.LU R147, [R1+0xf08] ;  /* 0x000f080001937983 */ /* 0x000ea80000300800 */
[----:B------:R1:W-:Y:S02]  /*72cb0*/  @P2 STG.E desc[UR60][R24.64], R145 ;  /* 0x0000009118002986 */ /* 0x0003e4000c10193c */
[----:B-1----:R-:W-:-:S02]  /*72cc0*/  IMAD.WIDE R24, R146, 0x4, R8 ;  /* 0x0000000492187825 */ /* 0x002fc400078e0208 */
[----:B------:R-:W3:Y:S04]  /*72cd0*/  LDL.LU R145, [R1+0xc98] ;  /* 0x000c980001917983 */ /* 0x000ee80000300800 */
[----:B------:R-:W4:Y:S04]  /*72ce0*/  LDL.LU R146, [R1+0xaa8] ;  /* 0x000aa80001927983 */ /* 0x000f280000300800 */
[----:B------:R1:W-:Y:S04]  /*72cf0*/  @P1 STG.E desc[UR60][R24.64], R144 ;  /* 0x0000009018001986 */ /* 0x0003e8000c10193c */
[----:B-1----:R-:W2:Y:S04]  /*72d00*/  LDL.LU R144, [R1+0x1144] ;  /* 0x0011440001907983 */ /* 0x002ea80000300800 */
[----:B------:R-:W4:Y:S04]  /*72d10*/  LDL.LU R25, [R1+0x898] ;  /* 0x0008980001197983 */ /* 0x000f280000300800 */
[----:B------:R-:W4:Y:S01]  /*72d20*/  LDL.LU R15, [R1+0x6a8] ;  /* 0x0006a800010f7983 */ /* 0x000f220000300800 */
[----:B------:R-:W-:-:S03]  /*72d30*/  LOP3.LUT P0, RZ, R18, 0x4, RZ, 0xc0, !PT ;  /* 0x0000000412ff7812 */ /* 0x000fc6000780c0ff */
[----:B------:R-:W4:Y:S01]  /*72d40*/  LDL.LU R27, [R1+0x1148] ;  /* 0x00114800011b7983 */ /* 0x000f220000300800 */
[----:B------:R-:W-:-:S03]  /*72d50*/  LOP3.LUT R13, R13, 0xefffffff, RZ, 0xc0, !PT ;  /* 0xefffffff0d0d7812 */ /* 0x000fc600078ec0ff */
[----:B------:R-:W4:Y:S04]  /*72d60*/  LDL.LU R10, [R1+0x4a8] ;  /* 0x0004a800010a7983 */ /* 0x000f280000300800 */
[----:B------:R-:W4:Y:S02]  /*72d70*/  LDL.LU R26, [R1+0x2a8] ;  /* 0x0002a800011a7983 */ /* 0x000f240000300800 */
[----:B------:R-:W-:Y:S02]  /*72d80*/  @P0 LOP3.LUT R13, R13, 0x10000000, RZ, 0xfc, !PT ;  /* 0x100000000d0d0812 */ /* 0x000fe400078efcff */
[----:B------:R-:W-:Y:S01]  /*72d90*/  LOP3.LUT P0, RZ, R18, 0x2, RZ, 0xc0, !PT ;  /* 0x0000000212ff7812 */ /* 0x000fe2000780c0ff */
[----:B------:R-:W4:Y:S01]  /*72da0*/  LDL.LU R136, [R1+0xa8] ;  /* 0x0000a80001887983 */ /* 0x000f220000300800 */
[----:B------:R-:W-:-:S03]  /*72db0*/  LOP3.LUT R13, R13, 0xdfffffff, RZ, 0xc0, !PT ;  /* 0xdfffffff0d0d7812 */ /* 0x000fc600078ec0ff */
[----:B------:R-:W4:Y:S01]  /*72dc0*/  LDL.LU R252, [R1+0xf0c] ;  /* 0x000f0c0001fc7983 */ /* 0x000f220000300800 */
[----:B------:R-:W-:-:S03]  /*72dd0*/  LOP3.LUT R12, R12, 0xfffffffe, RZ, 0xc0, !PT ;  /* 0xfffffffe0c0c7812 */ /* 0x000fc600078ec0ff */
[----:B------:R-:W4:Y:S04]  /*72de0*/  LDL.LU R159, [R1+0xc9c] ;  /* 0x000c9c00019f7983 */ /* 0x000f280000300800 */
[----:B------:R-:W-:Y:S01]  /*72df0*/  @P0 LOP3.LUT R13, R13, 0x20000000, RZ, 0xfc, !PT ;  /* 0x200000000d0d0812 */ /* 0x000fe200078efcff */
[----:B------:R-:W4:Y:S01]  /*72e00*/  LDL.LU R137, [R1+0xaac] ;  /* 0x000aac0001897983 */ /* 0x000f220000300800 */
[----:B------:R-:W-:Y:S02]  /*72e10*/  LOP3.LUT P0, RZ, R18, 0x1, RZ, 0xc0, !PT ;  /* 0x0000000112ff7812 */ /* 0x000fe4000780c0ff */
[----:B------:R-:W-:Y:S01]  /*72e20*/  LOP3.LUT R13, R13, 0xbfffffff, RZ, 0xc0, !PT ;  /* 0xbfffffff0d0d7812 */ /* 0x000fe200078ec0ff */
[----:B------:R-:W4:Y:S01]  /*72e30*/  LDL.LU R139, [R1+0x89c] ;  /* 0x00089c00018b7983 */ /* 0x000f220000300800 */
[----:B------:R-:W-:-:S03]  /*72e40*/  LOP3.LUT P4, RZ, R17, 0x400000, RZ, 0xc0, !PT ;  /* 0x0040000011ff7812 */ /* 0x000fc6000788c0ff */
[----:B------:R-:W4:Y:S04]  /*72e50*/  LDL.LU R155, [R1+0x6ac] ;  /* 0x0006ac00019b7983 */ /* 0x000f280000300800 */
[----:B------:R-:W4:Y:S02]  /*72e60*/  LDL.LU R151, [R1+0x4ac] ;  /* 0x0004ac0001977983 */ /* 0x000f240000300800 */
[----:B------:R-:W-:Y:S02]  /*72e70*/  @P0 LOP3.LUT R13, R13, 0x40000000, RZ, 0xfc, !PT ;  /* 0x400000000d0d0812 */ /* 0x000fe400078efcff */
[----:B------:R-:W-:Y:S01]  /*72e80*/  LOP3.LUT P0, RZ, R17, 0x80000000, RZ, 0xc0, !PT ;  /* 0x8000000011ff7812 */ /* 0x000fe2000780c0ff */
[----:B------:R-:W4:Y:S01]  /*72e90*/  LDL.LU R149, [R1+0x2ac] ;  /* 0x0002ac0001957983 */ /* 0x000f220000300800 */
[----:B------:R-:W-:-:S03]  /*72ea0*/  LOP3.LUT R13, R13, 0x7fffffff, RZ, 0xc0, !PT ;  /* 0x7fffffff0d0d7812 */ /* 0x000fc600078ec0ff */
[----:B------:R-:W4:Y:S01]  /*72eb0*/  LDL.LU R150, [R1+0x1150] ;  /* 0x0011500001967983 */ /* 0x000f220000300800 */
[C---:B------:R-:W-:Y:S02]  /*72ec0*/  LOP3.LUT P3, RZ, R17.reuse, 0x800000, RZ, 0xc0, !PT ;  /* 0x0080000011ff7812 */ /* 0x040fe4000786c0ff */
[----:B------:R-:W-:Y:S01]  /*72ed0*/  LOP3.LUT P2, RZ, R17, 0x1000000, RZ, 0xc0, !PT ;  /* 0x0100000011ff7812 */ /* 0x000fe2000784c0ff */
[----:B------:R-:W4:Y:S04]  /*72ee0*/  LDL.LU R148, [R1+0xac] ;  /* 0x0000ac0001947983 */ /* 0x000f280000300800 */
[----:B------:R-:W-:Y:S02]  /*72ef0*/  @P0 LOP3.LUT R13, R13, 0x80000000, RZ, 0xfc, !PT ;  /* 0x800000000d0d0812 */ /* 0x000fe400078efcff */
[----:B------:R-:W-:-:S13]  /*72f00*/  LOP3.LUT P0, RZ, R17, 0x40000000, RZ, 0xc0, !PT ;  /* 0x4000000011ff7812 */ /* 0x000fda000780c0ff */
        /* <DEDUP_REMOVED lines=11> */
[----:B------:R-:W-:Y:S01]  /*72fc0*/  LOP3.LUT P0, RZ, R17, 0x4000000, RZ, 0xc0, !PT ;  /* 0x0400000011ff7812 */ /* 0x000fe2000780c0ff */
[----:B--2---:R-:W-:-:S05]  /*72fd0*/  IMAD.WIDE R16, R144, 0x4, R2 ;  /* 0x0000000490107825 */ /* 0x004fca00078e0202 */
[----:B------:R1:W-:Y:S02]  /*72fe0*/  @P4 STG.E desc[UR60][R16.64], R147 ;  /* 0x0000009310004986 */ /* 0x0003e4000c10193c */
[----:B-1----:R-:W-:-:S05]  /*72ff0*/  IMAD.WIDE R16, R144, 0x4, R4 ;  /* 0x0000000490107825 */ /* 0x002fca00078e0204 */
[----:B---3--:R1:W-:Y:S02]  /*73000*/  @P3 STG.E desc[UR60][R16.64], R145 ;  /* 0x0000009110003986 */ /* 0x0083e4000c10193c */
[C---:B-1----:R-:W-:Y:S02]  /*73010*/  IMAD.WIDE R16, R144.reuse, 0x4, R6 ;  /* 0x0000000490107825 */ /* 0x042fe400078e0206 */
[----:B------:R-:W2:Y:S04]  /*73020*/  LDL.LU R145, [R1+0xf10] ;  /* 0x000f100001917983 */ /* 0x000ea80000300800 */
[----:B----4-:R1:W-:Y:S02]  /*73030*/  @P2 STG.E desc[UR60][R16.64], R146 ;  /* 0x0000009210002986 */ /* 0x0103e4000c10193c */
[----:B-1----:R-:W-:-:S02]  /*73040*/  IMAD.WIDE R16, R144, 0x4, R8 ;  /* 0x0000000490107825 */ /* 0x002fc400078e0208 */
[----:B------:R-:W3:Y:S04]  /*73050*/  LDL.LU R146, [R1+0xca0] ;  /* 0x000ca00001927983 */ /* 0x000ee80000300800 */
[----:B------:R-:W4:Y:S04]  /*73060*/  LDL.LU R144, [R1+0xab0] ;  /* 0x000ab00001907983 */ /* 0x000f280000300800 */
[----:B------:R-:W2:Y:S04]  /*73070*/  LDL.LU R147, [R1+0x1154] ;  /* 0x0011540001937983 */ /* 0x000ea80000300800 */
[----:B------:R1:W-:Y:S02]  /*73080*/  @P1 STG.E desc[UR60][R16.64], R25 ;  /* 0x0000001910001986 */ /* 0x0003e4000c10193c */
[----:B-1----:R-:W-:-:S05]  /*73090*/  IMAD.WIDE R16, R27, 0x4, R2 ;  /* 0x000000041b107825 */ /* 0x002fca00078e0202 */
        /* <DEDUP_REMOVED lines=36> */
[----:B------:R-:W4:Y:S04]  /*732e0*/  LDL.LU R150, [R1+0x8a0] ;  /* 0x0008a00001967983 */ /* 0x000f280000300800 */
[----:B------:R1:W-:Y:S04]  /*732f0*/  @P4 STG.E desc[UR60][R16.64], R148 ;  /* 0x0000009410004986 */ /* 0x0003e8000c10193c */
[----:B-1----:R-:W4:Y:S01]  /*73300*/  LDL.LU R148, [R1+0x6b0] ;  /* 0x0006b00001947983 */ /* 0x002f220000300800 */
[----:B--2---:R-:W-:-:S05]  /*73310*/  IMAD.WIDE R16, R147, 0x4, R2 ;  /* 0x0000000493107825 */ /* 0x004fca00078e0202 */
[----:B------:R1:W-:Y:S02]  /*73320*/  @P3 STG.E desc[UR60][R16.64], R145 ;  /* 0x0000009110003986 */ /* 0x0003e4000c10193c */
[C---:B-1----:R-:W-:Y:S02]  /*73330*/  IMAD.WIDE R16, R147.reuse, 0x4, R4 ;  /* 0x0000000493107825 */ /* 0x042fe400078e0204 */
[----:B------:R-:W2:Y:S04]  /*73340*/  LDL.LU R145, [R1+0x4b0] ;  /* 0x0004b00001917983 */ /* 0x000ea80000300800 */
[----:B---3--:R1:W-:Y:S02]  /*73350*/  @P2 STG.E desc[UR60][R16.64], R146 ;  /* 0x0000009210002986 */ /* 0x0083e4000c10193c */
[----:B-1----:R-:W-:-:S02]  /*73360*/  IMAD.WIDE R16, R147, 0x4, R6 ;  /* 0x0000000493107825 */ /* 0x002fc400078e0206 */
[----:B------:R-:W3:Y:S04]  /*73370*/  LDL.LU R146, [R1+0x2b0] ;  /* 0x0002b00001927983 */ /* 0x000ee80000300800 */
[----:B----4-:R1:W-:Y:S04]  /*73380*/  @P1 STG.E desc[UR60][R16.64], R144 ;  /* 0x0000009010001986 */ /* 0x0103e8000c10193c */
[----:B-1----:R-:W4:Y:S04]  /*73390*/  LDL.LU R144, [R1+0x1158] ;  /* 0x0011580001907983 */ /* 0x002f280000300800 */
[----:B------:R-:W3:Y:S01]  /*733a0*/  LDL.LU R15, [R1+0xb0] ;  /* 0x0000b000010f7983 */ /* 0x000ee20000300800 */
[----:B------:R-:W-:-:S03]  /*733b0*/  IMAD.WIDE R16, R147, 0x4, R8 ;  /* 0x0000000493107825 */ /* 0x000fc600078e0208 */
[----:B------:R-:W3:Y:S04]  /*733c0*/  LDL.LU R136, [R1+0x115c] ;  /* 0x00115c0001887983 */ /* 0x000ee80000300800 */
        /* <DEDUP_REMOVED lines=8> */
[----:B------:R-:W3:Y:S01]  /*73450*/  LDL.LU R138, [R1+0x2b4] ;  /* 0x0002b400018a7983 */ /* 0x000ee20000300800 */
[----:B------:R-:W-:-:S02]  /*73460*/  LOP3.LUT P4, RZ, R18, 0x200, RZ, 0xc0, !PT ;  /* 0x0000020012ff7812 */ /* 0x000fc4000788c0ff */
[C---:B------:R-:W-:Y:S01]  /*73470*/  LOP3.LUT P3, RZ, R18.reuse, 0x400, RZ, 0xc0, !PT ;  /* 0x0000040012ff7812 */ /* 0x040fe2000786c0ff */
[----:B------:R-:W3:Y:S01]  /*73480*/  LDL.LU R155, [R1+0xb4] ;  /* 0x0000b400019b7983 */ /* 0x000ee20000300800 */
[----:B------:R-:W-:-:S03]  /*73490*/  LOP3.LUT P2, RZ, R18, 0x800, RZ, 0xc0, !PT ;  /* 0x0000080012ff7812 */ /* 0x000fc6000784c0ff */
[----:B------:R-:W3:Y:S01]  /*734a0*/  LDL.LU R149, [R1+0xf18] ;  /* 0x000f180001957983 */ /* 0x000ee20000300800 */
[C---:B------:R-:W-:Y:S02]  /*734b0*/  LOP3.LUT P1, RZ, R18.reuse, 0x1000, RZ, 0xc0, !PT ;  /* 0x0000100012ff7812 */ /* 0x040fe4000782c0ff */
[----:B------:R-:W-:Y:S02]  /*734c0*/  LOP3.LUT P0, RZ, R18, 0x200000, RZ, 0xc0, !PT ;  /* 0x0020000012ff7812 */ /* 0x000fe4000780c0ff */
[----:B------:R-:W-:-:S11]  /*734d0*/  LOP3.LUT R13, R13, 0xffefffff, RZ, 0xc0, !PT ;  /* 0xffefffff0d0d7812 */ /* 0x000fd600078ec0ff */
[----:B------:R-:W-:Y:S02]  /*734e0*/  @P0 LOP3.LUT R13, R13, 0x100000, RZ, 0xfc, !PT ;  /* 0x001000000d0d0812 */ /* 0x000fe400078efcff */
[----:B------:R-:W-:Y:S02]  /*734f0*/  LOP3.LUT P0, RZ, R18, 0x100000, RZ, 0xc0, !PT ;  /* 0x0010000012ff7812 */ /* 0x000fe4000780c0ff */
[----:B------:R-:W-:Y:S01]  /*73500*/  LOP3.LUT R13, R13, 0xffdfffff, RZ, 0xc0, !PT ;  /* 0xffdfffff0d0d7812 */ /* 0x000fe200078ec0ff */
[----:B------:R1:W-:Y:S04]  /*73510*/  @P4 STG.E desc[UR60][R16.64], R150 ;  /* 0x0000009610004986 */ /* 0x0003e8000c10193c */
[----:B-1----:R-:W3:Y:S06]  /*73520*/  LDL.LU R150, [R1+0xca8] ;  /* 0x000ca80001967983 */ /* 0x002eec0000300800 */
[----:B------:R-:W-:-:S02]  /*73530*/  @P0 LOP3.LUT R13, R13, 0x200000, RZ, 0xfc, !PT ;  /* 0x002000000d0d0812 */ /* 0x000fc400078efcff */
[----:B------:R-:W-:Y:S02]  /*73540*/  LOP3.LUT P0, RZ, R18, 0x80000, RZ, 0xc0, !PT ;  /* 0x0008000012ff7812 */ /* 0x000fe4000780c0ff */
[----:B------:R-:W-:-:S11]  /*73550*/  LOP3.LUT R13, R13, 0xffbfffff, RZ, 0xc0, !PT ;  /* 0xffbfffff0d0d7812 */ /* 0x000fd600078ec0ff */
[----:B------:R-:W-:Y:S02]  /*73560*/  @P0 LOP3.LUT R13, R13, 0x400000, RZ, 0xfc, !PT ;  /* 0x004000000d0d0812 */ /* 0x000fe400078efcff */
[----:B------:R-:W-:Y:S02]  /*73570*/  LOP3.LUT P0, RZ, R18, 0x40000, RZ, 0xc0, !PT ;  /* 0x0004000012ff7812 */ /* 0x000fe4000780c0ff */
[----:B------:R-:W-:Y:S01]  /*73580*/  LOP3.LUT R13, R13, 0xff7fffff, RZ, 0xc0, !PT ;  /* 0xff7fffff0d0d7812 */ /* 0x000fe200078ec0ff */
[----:B----4-:R-:W-:-:S05]  /*73590*/  IMAD.WIDE R16, R144, 0x4, R2 ;  /* 0x0000000490107825 */ /* 0x010fca00078e0202 */
[----:B------:R1:W-:Y:S02]  /*735a0*/  @P3 STG.E desc[UR60][R16.64], R148 ;  /* 0x0000009410003986 */ /* 0x0003e4000c10193c */
[C---:B-1----:R-:W-:Y:S02]  /*735b0*/  IMAD.WIDE R16, R144.reuse, 0x4, R4 ;  /* 0x0000000490107825 */ /* 0x042fe400078e0204 */
[----:B------:R-:W4:Y:S04]  /*735c0*/  LDL.LU R148, [R1+0xab8] ;  /* 0x000ab80001947983 */ /* 0x000f280000300800 */
[----:B--2---:R1:W-:Y:S02]  /*735d0*/  @P2 STG.E desc[UR60][R16.64], R145 ;  /* 0x0000009110002986 */ /* 0x0043e4000c10193c */
[----:B-1----:R-:W-:-:S02]  /*735e0*/  IMAD.WIDE R16, R144, 0x4, R6 ;  /* 0x0000000490107825 */ /* 0x002fc400078e0206 */
[----:B------:R-:W2:Y:S04]  /*735f0*/  LDL.LU R145, [R1+0x8a8] ;  /* 0x0008a80001917983 */ /* 0x000ea80000300800 */
[----:B---3--:R1:W-:Y:S02]  /*73600*/  @P1 STG.E desc[UR60][R16.64], R146 ;  /* 0x0000009210001986 */ /* 0x0083e4000c10193c */
[----:B-1----:R-:W-:Y:S02]  /*73610*/  IMAD.WIDE R16, R144, 0x4, R8 ;  /* 0x0000000490107825 */ /* 0x002fe400078e0208 */
[----:B------:R-:W3:Y:S04]  /*73620*/  LDL.LU R146, [R1+0x6b8] ;  /* 0x0006b80001927983 */ /* 0x000ee80000300800 */
[----:B------:R-:W3:Y:S04]  /*73630*/  LDL.LU R144, [R1+0x4b8] ;  /* 0x0004b80001907983 */ /* 0x000ee80000300800 */
[----:B------:R-:W3:Y:S01]  /*73640*/  LDL.LU R151, [R1+0x1168] ;  /* 0x0011680001977983 */ /* 0x000ee20000300800 */
        /* <DEDUP_REMOVED lines=53> */
[----:B--2---:R3:W-:Y:S02]  /*739a0*/  @P3 STG.E desc[UR60][R16.64], R145 ;  /* 0x0000009110003986 */ /* 0x0047e4000c10193c */
[----:B---3--:R-:W-:-:S05]  /*739b0*/  IMAD.WIDE R16, R151, 0x4, R2 ;  /* 0x0000000497107825 */ /* 0x008fca00078e0202 */
[----:B------:R1:W-:Y:S02]  /*739c0*/  @P2 STG.E desc[UR60][R16.64], R146 ;  /* 0x0000009210002986 */ /* 0x0003e4000c10193c */
[----:B-1----:R-:W-:-:S05]  /*739d0*/  IMAD.WIDE R16, R151, 0x4, R4 ;  /* 0x0000000497107825 */ /* 0x002fca00078e0204 */
[----:B------:R1:W-:Y:S04]  /*739e0*/  @P1 STG.E desc[UR60][R16.64], R144 ;  /* 0x0000009010001986 */ /* 0x0003e8000c10193c */
        /* <DEDUP_REMOVED lines=24> */
[----:B------:R-:W2:Y:S04]  /*73b70*/  LDL.LU R27, [R1+0x4bc] ;  /* 0x0004bc00011b7983 */ /* 0x000ea80000300800 */
[----:B------:R-:W2:Y:S01]  /*73b80*/  LDL.LU R136, [R1+0x2bc] ;  /* 0x0002bc0001887983 */ /* 0x000ea20000300800 */
[----:B------:R-:W-:-:S03]  /*73b90*/  LOP3.LUT R13, R13, 0xfffeffff, RZ, 0xc0, !PT ;  /* 0xfffeffff0d0d7812 */ /* 0x000fc600078ec0ff */
[----:B------:R-:W2:Y:S01]  /*73ba0*/  LDL.LU R159, [R1+0xbc] ;  /* 0x0000bc00019f7983 */ /* 0x000ea20000300800 */
[----:B------:R-:W-:Y:S02]  /*73bb0*/  @P0 LOP3.LUT R13, R13, 0x10000, RZ, 0xfc, !PT ;  /* 0x000100000d0d0812 */ /* 0x000fe400078efcff */
[----:B------:R-:W-:Y:S01]  /*73bc0*/  LOP3.LUT P0, RZ, R19, 0x8, RZ, 0xc0, !PT ;  /* 0x0000000813ff7812 */ /* 0x000fe2000780c0ff */
[----:B------:R-:W2:Y:S01]  /*73bd0*/  LDL.LU R155, [R1+0x1174] ;  /* 0x00117400019b7983 */ /* 0x000ea20000300800 */
[----:B------:R-:W-:Y:S02]  /*73be0*/  LOP3.LUT R13, R13, 0xfffdffff, RZ, 0xc0, !PT ;  /* 0xfffdffff0d0d7812 */ /* 0x000fe400078ec0ff */
[C---:B------:R-:W-:Y:S01]  /*73bf0*/  LOP3.LUT P3, RZ, R18.reuse, 0x20000000, RZ, 0xc0, !PT ;  /* 0x2000000012ff7812 */ /* 0x040fe2000786c0ff */
[----:B------:R-:W2:Y:S01]  /*73c00*/  LDL.LU R137, [R1+0xf20] ;  /* 0x000f200001897983 */ /* 0x000ea20000300800 */
[C---:B------:R-:W-:Y:S01]  /*73c10*/  LOP3.LUT P2, RZ, R18.reuse, 0x40000000, RZ, 0xc0, !PT ;  /* 0x4000000012ff7812 */ /* 0x040fe2000784c0ff */
[----:B------:R-:W-:Y:S01]  /*73c20*/  IMAD.WIDE R16, R151, 0x4, R8 ;  /* 0x0000000497107825 */ /* 0x000fe200078e0208 */
[----:B------:R-:W-:Y:S01]  /*73c30*/  LOP3.LUT P1, RZ, R18, 0x80000000, RZ, 0xc0, !PT ;  /* 0x8000000012ff7812 */ /* 0x000fe2000782c0ff */
[----:B------:R-:W2:Y:S04]  /*73c40*/  LDL.LU R138, [R1+0xcb0] ;  /* 0x000cb000018a7983 */ /* 0x000ea80000300800 */
[----:B------:R-:W-:-:S02]  /*73c50*/  @P0 LOP3.LUT R13, R13, 0x20000, RZ, 0xfc, !PT ;  /* 0x000200000d0d0812 */ /* 0x000fc400078efcff */
[----:B------:R-:W-:Y:S02]  /*73c60*/  LOP3.LUT P0, RZ, R19, 0x4, RZ, 0xc0, !PT ;  /* 0x0000000413ff7812 */ /* 0x000fe4000780c0ff */
[----:B------:R-:W-:Y:S01]  /*73c70*/  LOP3.LUT R13, R13, 0xfffbffff, RZ, 0xc0, !PT ;  /* 0xfffbffff0d0d7812 */ /* 0x000fe200078ec0ff */
[----:B---3--:R4:W-:Y:S10]  /*73c80*/  @P3 STG.E desc[UR60][R16.64], R149 ;  /* 0x0000009510003986 */ /* 0x0089f4000c10193c */
[----:B------:R-:W-:-:S02]  /*73c90*/  @P0 LOP3.LUT R13, R13, 0x40000, RZ, 0xfc, !PT ;  /* 0x000400000d0d0812 */ /* 0x000fc400078efcff */
[----:B------:R-:W-:Y:S01]  /*73ca0*/  LOP3.LUT P0, RZ, R19, 0x2, RZ, 0xc0, !PT ;  /* 0x0000000213ff7812 */ /* 0x000fe2000780c0ff */
[----:B----4-:R-:W-:Y:S01]  /*73cb0*/  IMAD.WIDE R16, R145, 0x4, R2 ;  /* 0x0000000491107825 */ /* 0x010fe200078e0202 */
[----:B------:R-:W-:-:S04]  /*73cc0*/  LOP3.LUT R13, R13, 0xfff7ffff, RZ, 0xc0, !PT ;  /* 0xfff7ffff0d0d7812 */ /* 0x000fc800078ec0ff */
[----:B------:R1:W-:Y:S07]  /*73cd0*/  @P2 STG.E desc[UR60][R16.64], R150 ;  /* 0x0000009610002986 */ /* 0x0003ee000c10193c */
[----:B------:R-:W-:Y:S01]  /*73ce0*/  @P0 LOP3.LUT R13, R13, 0x80000, RZ, 0xfc, !PT ;  /* 0x000800000d0d0812 */ /* 0x000fe200078efcff */
[----:B-1----:R-:W-:Y:S01]  /*73cf0*/  IMAD.WIDE R16, R145, 0x4, R4 ;  /* 0x0000000491107825 */ /* 0x002fe200078e0204 */
[----:B------:R-:W-:-:S04]  /*73d00*/  LOP3.LUT P0, RZ, R19, 0x1, RZ, 0xc0, !PT ;  /* 0x0000000113ff7812 */ /* 0x000fc8000780c0ff */
[----:B------:R1:W-:Y:S04]  /*73d10*/  @P1 STG.E desc[UR60][R16.64], R147 ;  /* 0x0000009310001986 */ /* 0x0003e8000c10193c */
[----:B-1----:R-:W3:Y:S04]  /*73d20*/  LDL.LU R147, [R1+0x1178] ;  /* 0x0011780001937983 */ /* 0x002ee80000300800 */
[----:B------:R-:W4:Y:S01]  /*73d30*/  LDL.LU R139, [R1+0xac0] ;  /* 0x000ac000018b7983 */ /* 0x000f220000300800 */
[----:B------:R-:W-:-:S03]  /*73d40*/  IMAD.WIDE R16, R145, 0x4, R6 ;  /* 0x0000000491107825 */ /* 0x000fc600078e0206 */
[----:B------:R-:W3:Y:S04]  /*73d50*/  LDL.LU R151, [R1+0x8b0] ;  /* 0x0008b00001977983 */ /* 0x000ee80000300800 */
[----:B------:R1:W-:Y:S01]  /*73d60*/  @P0 STG.E desc[UR60][R16.64], R148 ;  /* 0x0000009410000986 */ /* 0x0003e2000c10193c */
[----:B------:R-:W-:-:S03]  /*73d70*/  LOP3.LUT P0, RZ, R13, 0x80000, RZ, 0xc0, !PT ;  /* 0x000800000dff7812 */ /* 0x000fc6000780c0ff */
[----:B------:R-:W3:Y:S04]  /*73d80*/  LDL.LU R149, [R1+0x6c0] ;  /* 0x0006c00001957983 */ /* 0x000ee80000300800 */
[----:B------:R-:W3:Y:S01]  /*73d90*/  LDL.LU R150, [R1+0x4c0] ;  /* 0x0004c00001967983 */ /* 0x000ee20000300800 */
[----:B-1----:R-:W-:-:S03]  /*73da0*/  IMAD.WIDE R16, R145, 0x4, R8 ;  /* 0x0000000491107825 */ /* 0x002fc600078e0208 */
[----:B------:R-:W3:Y:S04]  /*73db0*/  LDL.LU R148, [R1+0x2c0] ;  /* 0x0002c00001947983 */ /* 0x000ee80000300800 */
[----:B------:R1:W-:Y:S01]  /*73dc0*/  @P0 STG.E desc[UR60][R16.64], R146 ;  /* 0x0000009210000986 */ /* 0x0003e2000c10193c */
[----:B------:R-:W-:-:S03]  /*73dd0*/  LOP3.LUT P0, RZ, R13, 0x40000, RZ, 0xc0, !PT ;  /* 0x000400000dff7812 */ /* 0x000fc6000780c0ff */
[----:B------:R-:W3:Y:S01]  /*73de0*/  LDL.LU R145, [R1+0xc0] ;  /* 0x0000c00001917983 */ /* 0x000ee20000300800 */
[----:B-1----:R-:W-:-:S09]  /*73df0*/  IMAD.WIDE R16, R252, 0x4, R2 ;  /* 0x00000004fc107825 */ /* 0x002fd200078e0202 */
        /* <DEDUP_REMOVED lines=18> */
[----:B------:R-:W2:Y:S10]  /*73f20*/  LDL.LU R137, [R1+0x1184] ;  /* 0x0011840001897983 */ /* 0x000eb40000300800 */
[----:B------:R1:W-:Y:S01]  /*73f30*/  @P0 STG.E desc[UR60][R16.64], R138 ;  /* 0x0000008a10000986 */ /* 0x0003e2000c10193c */
[----:B------:R-:W-:-:S02]  /*73f40*/  LOP3.LUT P0, RZ, R13, 0x1000, RZ, 0xc0, !PT ;  /* 0x000010000dff7812 */ /* 0x000fc4000780c0ff */
[----:B------:R-:W-:Y:S01]  /*73f50*/  LOP3.LUT P5, RZ, R19, 0x400, RZ, 0xc0, !PT ;  /* 0x0000040013ff7812 */ /* 0x000fe200078ac0ff */
[----:B-1----:R-:W-:-:S10]  /*73f60*/  IMAD.WIDE R16, R155, 0x4, R6 ;  /* 0x000000049b107825 */ /* 0x002fd400078e0206 */
[----:B----4-:R1:W-:Y:S01]  /*73f70*/  @P0 STG.E desc[UR60][R16.64], R139 ;  /* 0x0000008b10000986 */ /* 0x0103e2000c10193c */
[----:B------:R-:W-:Y:S01]  /*73f80*/  LOP3.LUT P4, RZ, R19, 0x800, RZ, 0xc0, !PT ;  /* 0x0000080013ff7812 */ /* 0x000fe2000788c0ff */
[----:B-1----:R-:W-:-:S05]  /*73f90*/  IMAD.WIDE R16, R155, 0x4, R8 ;  /* 0x000000049b107825 */ /* 0x002fca00078e0208 */
[----:B---3--:R1:W-:Y:S01]  /*73fa0*/  @P6 STG.E desc[UR60][R16.64], R151 ;  /* 0x0000009710006986 */ /* 0x0083e2000c10193c */
[----:B------:R-:W-:Y:S01]  /*73fb0*/  LOP3.LUT P3, RZ, R19, 0x1000, RZ, 0xc0, !PT ;  /* 0x0000100013ff7812 */ /* 0x000fe2000786c0ff */
[----:B-1----:R-:W-:-:S05]  /*73fc0*/  IMAD.WIDE R16, R147, 0x4, R2 ;  /* 0x0000000493107825 */ /* 0x002fca00078e0202 */
[----:B------:R1:W-:Y:S01]  /*73fd0*/  @P5 STG.E desc[UR60][R16.64], R149 ;  /* 0x0000009510005986 */ /* 0x0003e2000c10193c */
[----:B------:R-:W-:Y:S01]  /*73fe0*/  LOP3.LUT P2, RZ, R19, 0x2000, RZ, 0xc0, !PT ;  /* 0x0000200013ff7812 */ /* 0x000fe2000784c0ff */
[----:B-1----:R-:W-:-:S05]  /*73ff0*/  IMAD.WIDE R16, R147, 0x4, R4 ;  /* 0x0000000493107825 */ /* 0x002fca00078e0204 */
[----:B------:R1:W-:Y:S02]  /*74000*/  @P4 STG.E desc[UR60][R16.64], R150 ;  /* 0x0000009610004986 */ /* 0x0003e4000c10193c */
[----:B-1----:R-:W-:-:S05]  /*74010*/  IMAD.WIDE R16, R147, 0x4, R6 ;  /* 0x0000000493107825 */ /* 0x002fca00078e0206 */
[----:B------:R1:W-:Y:S01]  /*74020*/  @P3 STG.E desc[UR60][R16.64], R148 ;  /* 0x0000009410003986 */ /* 0x0003e2000c10193c */
[----:B------:R-:W-:Y:S01]  /*74030*/  LOP3.LUT P1, RZ, R19, 0x4000, RZ, 0xc0, !PT ;  /* 0x0000400013ff7812 */ /* 0x000fe2000782c0ff */
[----:B-1----:R-:W-:Y:S02]  /*74040*/  IMAD.WIDE R16, R147, 0x4, R8 ;  /* 0x0000000493107825 */ /* 0x002fe400078e0208 */
[----:B------:R-:W3:Y:S04]  /*74050*/  LDL.LU R147, [R1+0xcb4] ;  /* 0x000cb40001937983 */ /* 0x000ee80000300800 */
[----:B------:R1:W-:Y:S04]  /*74060*/  @P2 STG.E desc[UR60][R16.64], R145 ;  /* 0x0000009110002986 */ /* 0x0003e8000c10193c */
[----:B-1----:R-:W4:Y:S04]  /*74070*/  LDL.LU R145, [R1+0xac4] ;  /* 0x000ac40001917983 */ /* 0x002f280000300800 */
[----:B------:R-:W4:Y:S04]  /*74080*/  LDL.LU R25, [R1+0x8b4] ;  /* 0x0008b40001197983 */ /* 0x000f280000300800 */
[----:B------:R-:W4:Y:S04]  /*74090*/  LDL.LU R15, [R1+0x6c4] ;  /* 0x0006c400010f7983 */ /* 0x000f280000300800 */
[----:B------:R-:W4:Y:S01]  /*740a0*/  LDL.LU R10, [R1+0x4c4] ;  /* 0x0004c400010a7983 */ /* 0x000f220000300800 */
[----:B--2---:R-:W-:-:S05]  /*740b0*/  IMAD.WIDE R16, R146, 0x4, R2 ;  /* 0x0000000492107825 */ /* 0x004fca00078e0202 */
[----:B------:R1:W-:Y:S04]  /*740c0*/  @P1 STG.E desc[UR60][R16.64], R144 ;  /* 0x0000009010001986 */ /* 0x0003e8000c10193c */
[----:B-1----:R-:W2:Y:S04]  /*740d0*/  LDL.LU R144, [R1+0x1180] ;  /* 0x0011800001907983 */ /* 0x002ea80000300800 */
[----:B------:R-:W2:Y:S01]  /*740e0*/  LDL.LU R26, [R1+0x2c4] ;  /* 0x0002c400011a7983 */ /* 0x000ea20000300800 */
[----:B------:R-:W-:-:S03]  /*740f0*/  LOP3.LUT P0, RZ, R19, 0x8000000, RZ, 0xc0, !PT ;  /* 0x0800000013ff7812 */ /* 0x000fc6000780c0ff */
[----:B------:R-:W2:Y:S01]  /*74100*/  LDL.LU R27, [R1+0xc4] ;  /* 0x0000c400011b7983 */ /* 0x000ea20000300800 */
[----:B------:R-:W-:-:S03]  /*74110*/  LOP3.LUT R13, R13, 0xffffffef, RZ, 0xc0, !PT ;  /* 0xffffffef0d0d7812 */ /* 0x000fc600078ec0ff */
[----:B------:R-:W2:Y:S04]  /*74120*/  LDL.LU R136, [R1+0xf28] ;  /* 0x000f280001887983 */ /* 0x000ea80000300800 */
[----:B------:R-:W2:Y:S02]  /*74130*/  LDL.LU R252, [R1+0xcb8] ;  /* 0x000cb80001fc7983 */ /* 0x000ea40000300800 */
[----:B------:R-:W-:Y:S02]  /*74140*/  @P0 LOP3.LUT R13, R13, 0x10, RZ, 0xfc, !PT ;  /* 0x000000100d0d0812 */ /* 0x000fe400078efcff */
        /* <DEDUP_REMOVED lines=9> */
[----:B------:R-:W2:Y:S04]  /*741e0*/  LDL.LU R151, [R1+0x2c8] ;  /* 0x0002c80001977983 */ /* 0x000ea80000300800 */
[----:B------:R-:W2:Y:S01]  /*741f0*/  LDL.LU R149, [R1+0x1188] ;  /* 0x0011880001957983 */ /* 0x000ea20000300800 */
[C---:B------:R-:W-:Y:S02]  /*74200*/  LOP3.LUT P4, RZ, R19.reuse, 0x8000, RZ, 0xc0, !PT ;  /* 0x0000800013ff7812 */ /* 0x040fe4000788c0ff */
[----:B------:R-:W-:Y:S01]  /*74210*/  LOP3.LUT P3, RZ, R19, 0x10000, RZ, 0xc0, !PT ;  /* 0x0001000013ff7812 */ /* 0x000fe2000786c0ff */
[----:B------:R-:W-:Y:S01]  /*74220*/  IMAD.WIDE R16, R146, 0x4, R4 ;  /* 0x0000000492107825 */ /* 0x000fe200078e0204 */
[----:B------:R-:W2:Y:S01]  /*74230*/  LDL.LU R150, [R1+0xc8] ;  /* 0x0000c80001967983 */ /* 0x000ea20000300800 */
[----:B------:R-:W-:-:S02]  /*74240*/  @P0 LOP3.LUT R13, R13, 0x40, RZ, 0xfc, !PT ;  /* 0x000000400d0d0812 */ /* 0x000fc400078efcff */
        /* <DEDUP_REMOVED lines=19> */
[----:B---3--:R1:W-:Y:S02]  /*74380*/  @P4 STG.E desc[UR60][R16.64], R147 ;  /* 0x0000009310004986 */ /* 0x0083e4000c10193c */
[C---:B-1----:R-:W-:Y:S02]  /*74390*/  IMAD.WIDE R16, R146.reuse, 0x4, R6 ;  /* 0x0000000492107825 */ /* 0x042fe400078e0206 */
[----:B------:R-:W3:Y:S04]  /*743a0*/  LDL.LU R147, [R1+0xcbc] ;  /* 0x000cbc0001937983 */ /* 0x000ee80000300800 */
[----:B----4-:R1:W-:Y:S02]  /*743b0*/  @P3 STG.E desc[UR60][R16.64], R145 ;  /* 0x0000009110003986 */ /* 0x0103e4000c10193c */
[----:B-1----:R-:W-:-:S02]  /*743c0*/  IMAD.WIDE R16, R146, 0x4, R8 ;  /* 0x0000000492107825 */ /* 0x002fc400078e0208 */
[----:B------:R-:W4:Y:S04]  /*743d0*/  LDL.LU R145, [R1+0xacc] ;  /* 0x000acc0001917983 */ /* 0x000f280000300800 */
[----:B------:R-:W3:Y:S04]  /*743e0*/  LDL.LU R146, [R1+0x118c] ;  /* 0x00118c0001927983 */ /* 0x000ee80000300800 */
[----:B------:R2:W-:Y:S02]  /*743f0*/  @P2 STG.E desc[UR60][R16.64], R25 ;  /* 0x0000001910002986 */ /* 0x0005e4000c10193c */
[----:B--2---:R-:W-:-:S05]  /*74400*/  IMAD.WIDE R16, R144, 0x4, R2 ;  /* 0x0000000490107825 */ /* 0x004fca00078e0202 */
        /* <DEDUP_REMOVED lines=37> */
[----:B---3--:R-:W-:-:S05]  /*74660*/  IMAD.WIDE R16, R146, 0x4, R2 ;  /* 0x0000000492107825 */ /* 0x008fca00078e0202 */
[----:B------:R1:W-:Y:S02]  /*74670*/  @P4 STG.E desc[UR60][R16.64], R148 ;  /* 0x0000009410004986 */ /* 0x0003e4000c10193c */
[C---:B-1----:R-:W-:Y:S02]  /*74680*/  IMAD.WIDE R16, R146.reuse, 0x4, R4 ;  /* 0x0000000492107825 */ /* 0x042fe400078e0204 */
[----:B------:R-:W3:Y:S04]  /*74690*/  LDL.LU R148, [R1+0x6cc] ;  /* 0x0006cc0001947983 */ /* 0x000ee80000300800 */
[----:B------:R1:W-:Y:S02]  /*746a0*/  @P3 STG.E desc[UR60][R16.64], R147 ;  /* 0x0000009310003986 */ /* 0x0003e4000c10193c */
[----:B-1----:R-:W-:-:S02]  /*746b0*/  IMAD.WIDE R16, R146, 0x4, R6 ;  /* 0x0000000492107825 */ /* 0x002fc400078e0206 */
[----:B------:R-:W3:Y:S04]  /*746c0*/  LDL.LU R147, [R1+0x4cc] ;  /* 0x0004cc0001937983 */ /* 0x000ee80000300800 */
[----:B----4-:R1:W-:Y:S01]  /*746d0*/  @P2 STG.E desc[UR60][R16.64], R145 ;  /* 0x0000009110002986 */ /* 0x0103e2000c10193c */
[----:B------:R-:W-:Y:S01]  /*746e0*/  LOP3.LUT P1, RZ, R20, 0x2, RZ, 0xc0, !PT ;  /* 0x0000000214ff7812 */ /* 0x000fe2000782c0ff */
[----:B-1----:R-:W-:Y:S02]  /*746f0*/  IMAD.WIDE R16, R146, 0x4, R8 ;  /* 0x0000000492107825 */ /* 0x002fe400078e0208 */
[----:B------:R-:W4:Y:S04]  /*74700*/  LDL.LU R145, [R1+0x2cc] ;  /* 0x0002cc0001917983 */ /* 0x000f280000300800 */
[----:B------:R-:W3:Y:S06]  /*74710*/  LDL.LU R146, [R1+0x1190] ;  /* 0x0011900001927983 */ /* 0x000eec0000300800 */
[----:B--2---:R1:W-:Y:S04]  /*74720*/  @P1 STG.E desc[UR60][R16.64], R144 ;  /* 0x0000009010001986 */ /* 0x0043e8000c10193c */
        /* <DEDUP_REMOVED lines=10> */
[----:B------:R-:W-:-:S03]  /*747d0*/  LOP3.LUT P4, RZ, R20, 0x4, RZ, 0xc0, !PT ;  /* 0x0000000414ff7812 */ /* 0x000fc6000788c0ff */
[----:B------:R-:W2:Y:S01]  /*747e0*/  LDL.LU R139, [R1+0xd0] ;  /* 0x0000d000018b7983 */ /* 0x000ea20000300800 */
[----:B------:R-:W-:-:S03]  /*747f0*/  LOP3.LUT P3, RZ, R20, 0x8, RZ, 0xc0, !PT ;  /* 0x0000000814ff7812 */ /* 0x000fc6000786c0ff */
[----:B------:R-:W2:Y:S04]  /*74800*/  LDL.LU R155, [R1+0xf34] ;  /* 0x000f3400019b7983 */ /* 0x000ea80000300800 */
[----:B------:R-:W2:Y:S04]  /*74810*/  LDL.LU R151, [R1+0xcc4] ;  /* 0x000cc40001977983 */ /* 0x000ea80000300800 */
[----:B------:R-:W2:Y:S01]  /*74820*/  LDL.LU R149, [R1+0xad4] ;  /* 0x000ad40001957983 */ /* 0x000ea20000300800 */
[----:B------:R-:W-:-:S03]  /*74830*/  LOP3.LUT P2, RZ, R20, 0x10, RZ, 0xc0, !PT ;  /* 0x0000001014ff7812 */ /* 0x000fc6000784c0ff */
[----:B------:R-:W2:Y:S01]  /*74840*/  LDL.LU R150, [R1+0x119c] ;  /* 0x00119c0001967983 */ /* 0x000ea20000300800 */
        /* <DEDUP_REMOVED lines=9> */
[----:B---3--:R-:W-:-:S05]  /*748e0*/  IMAD.WIDE R16, R146, 0x4, R2 ;  /* 0x0000000492107825 */ /* 0x008fca00078e0202 */
[----:B------:R1:W-:Y:S02]  /*748f0*/  @P4 STG.E desc[UR60][R16.64], R148 ;  /* 0x0000009410004986 */ /* 0x0003e4000c10193c */
[----:B-1----:R-:W-:-:S05]  /*74900*/  IMAD.WIDE R16, R146, 0x4, R4 ;  /* 0x0000000492107825 */ /* 0x002fca00078e0204 */
[----:B------:R1:W-:Y:S02]  /*74910*/  @P3 STG.E desc[UR60][R16.64], R147 ;  /* 0x0000009310003986 */ /* 0x0003e4000c10193c */
[C---:B-1----:R-:W-:Y:S02]  /*74920*/  IMAD.WIDE R16, R146.reuse, 0x4, R6 ;  /* 0x0000000492107825 */ /* 0x042fe400078e0206 */
[----:B------:R-:W3:Y:S04]  /*74930*/  LDL.LU R147, [R1+0x8c4] ;  /* 0x0008c40001937983 */ /* 0x000ee80000300800 */
[----:B----4-:R1:W-:Y:S02]  /*74940*/  @P2 STG.E desc[UR60][R16.64], R145 ;  /* 0x0000009110002986 */ /* 0x0103e4000c10193c */
[----:B-1----:R-:W-:-:S02]  /*74950*/  IMAD.WIDE R16, R146, 0x4, R8 ;  /* 0x0000000492107825 */ /* 0x002fc400078e0208 */
[----:B------:R-:W4:Y:S04]  /*74960*/  LDL.LU R145, [R1+0x6d4] ;  /* 0x0006d40001917983 */ /* 0x000f280000300800 */
[----:B------:R-:W4:Y:S04]  /*74970*/  LDL.LU R146, [R1+0x4d4] ;  /* 0x0004d40001927983 */ /* 0x000f280000300800 */
[----:B--2---:R1:W-:Y:S04]  /*74980*/  @P1 STG.E desc[UR60][R16.64], R144 ;  /* 0x0000009010001986 */ /* 0x0043e8000c10193c */
[----:B-1----:R-:W2:Y:S04]  /*74990*/  LDL.LU R144, [R1+0x2d4] ;  /* 0x0002d40001907983 */ /* 0x002ea80000300800 */
[----:B------:R-:W4:Y:S01]  /*749a0*/  LDL.LU R148, [R1+0x11a0] ;  /* 0x0011a00001947983 */ /* 0x000f220000300800 */
        /* <DEDUP_REMOVED lines=54> */
[----:B------:R-:W2:Y:S04]  /*74d10*/  LDL.LU R150, [R1+0xd4] ;  /* 0x0000d40001967983 */ /* 0x000ea80000300800 */
[----:B---3--:R1:W-:Y:S04]  /*74d20*/  @P4 STG.E desc[UR60][R12.64], R147 ;  /* 0x000000930c004986 */ /* 0x0083e8000c10193c */
[----:B-1----:R-:W3:Y:S01]  /*74d30*/  LDL.LU R147, [R1+0xf38] ;  /* 0x000f380001937983 */ /* 0x002ee20000300800 */
[----:B----4-:R-:W-:-:S05]  /*74d40*/  IMAD.WIDE R12, R148, 0x4, R2 ;  /* 0x00000004940c7825 */ /* 0x010fca00078e0202 */
        /* <DEDUP_REMOVED lines=24> */
[C---:B------:R-:W-:Y:S02]  /*74ed0*/  LOP3.LUT P3, RZ, R20.reuse, 0x400000, RZ, 0xc0, !PT ;  /* 0x0040000014ff7812 */ /* 0x040fe4000786c0ff */
[C---:B------:R-:W-:Y:S02]  /*74ee0*/  LOP3.LUT P2, RZ, R20.reuse, 0x800000, RZ, 0xc0, !PT ;  /* 0x0080000014ff7812 */ /* 0x040fe4000784c0ff */
[----:B------:R-:W-:Y:S02]  /*74ef0*/  LOP3.LUT P1, RZ, R20, 0x1000000, RZ, 0xc0, !PT ;  /* 0x0100000014ff7812 */ /* 0x000fe4000782c0ff */
        /* <DEDUP_REMOVED lines=14> */
[----:B------:R1:W-:Y:S04]  /*74fe0*/  @P4 STG.E desc[UR60][R12.64], R150 ;  /* 0x000000960c004986 */ /* 0x0003e8000c10193c */
[----:B-1----:R-:W4:Y:S01]  /*74ff0*/  LDL.LU R150, [R1+0x2dc] ;  /* 0x0002dc0001967983 */ /* 0x002f220000300800 */
[----:B--2---:R-:W-:-:S05]  /*75000*/  IMAD.WIDE R12, R144, 0x4, R2 ;  /* 0x00000004900c7825 */ /* 0x004fca00078e0202 */
[----:B---3--:R1:W-:Y:S02]  /*75010*/  @P3 STG.E desc[UR60][R12.64], R147 ;  /* 0x000000930c003986 */ /* 0x0083e4000c10193c */
[C---:B-1----:R-:W-:Y:S02]  /*75020*/  IMAD.WIDE R12, R144.reuse, 0x4, R4 ;  /* 0x00000004900c7825 */ /* 0x042fe400078e0204 */
[----:B------:R-:W2:Y:S04]  /*75030*/  LDL.LU R147, [R1+0xdc] ;  /* 0x0000dc0001937983 */ /* 0x000ea80000300800 */
[----:B----4-:R1:W-:Y:S02]  /*75040*/  @P2 STG.E desc[UR60][R12.64], R145 ;  /* 0x000000910c002986 */ /* 0x0103e4000c10193c */
[----:B-1----:R-:W-:-:S05]  /*75050*/  IMAD.WIDE R12, R144, 0x4, R6 ;  /* 0x00000004900c7825 */ /* 0x002fca00078e0206 */
[----:B------:R1:W-:Y:S02]  /*75060*/  @P1 STG.E desc[UR60][R12.64], R146 ;  /* 0x000000920c001986 */ /* 0x0003e4000c10193c */
[----:B-1----:R-:W-:Y:S02]  /*75070*/  IMAD.WIDE R12, R144, 0x4, R8 ;  /* 0x00000004900c7825 */ /* 0x002fe400078e0208 */
[----:B------:R-:W3:Y:S04]  /*75080*/  LDL.LU R146, [R1+0xf50] ;  /* 0x000f500001927983 */ /* 0x000ee80000300800 */
[----:B------:R-:W4:Y:S04]  /*75090*/  LDL.LU R144, [R1+0xf40] ;  /* 0x000f400001907983 */ /* 0x000f280000300800 */
        /* <DEDUP_REMOVED lines=39> */
[----:B------:R1:W-:Y:S02]  /*75310*/  @P0 STG.E desc[UR60][R12.64], R155 ;  /* 0x0000009b0c000986 */ /* 0x0003e4000c10193c */
[----:B-1----:R-:W-:-:S05]  /*75320*/  IMAD.WIDE R12, R148, 0x4, R2 ;  /* 0x00000004940c7825 */ /* 0x002fca00078e0202 */
[----:B------:R1:W-:Y:S02]  /*75330*/  @P6 STG.E desc[UR60][R12.64], R151 ;  /* 0x000000970c006986 */ /* 0x0003e4000c10193c */
[----:B-1----:R-:W-:-:S05]  /*75340*/  IMAD.WIDE R12, R148, 0x4, R4 ;  /* 0x00000004940c7825 */ /* 0x002fca00078e0204 */
[----:B------:R1:W-:Y:S04]  /*75350*/  @P5 STG.E desc[UR60][R12.64], R149 ;  /* 0x000000950c005986 */ /* 0x0003e8000c10193c */
[----:B-1----:R-:W4:Y:S01]  /*75360*/  LDL.LU R149, [R1+0xcd0] ;  /* 0x000cd00001957983 */ /* 0x002f220000300800 */
[C---:B------:R-:W-:Y:S02]  /*75370*/  LOP3.LUT P4, RZ, R21.reuse, 0x10, RZ, 0xc0, !PT ;  /* 0x0000001015ff7812 */ /* 0x040fe4000788c0ff */
[C---:B------:R-:W-:Y:S01]  /*75380*/  LOP3.LUT P3, RZ, R21.reuse, 0x20, RZ, 0xc0, !PT ;  /* 0x0000002015ff7812 */ /* 0x040fe2000786c0ff */
[----:B------:R-:W-:Y:S01]  /*75390*/  IMAD.WIDE R12, R148, 0x4, R6 ;  /* 0x00000004940c7825 */ /* 0x000fe200078e0206 */
[C---:B------:R-:W-:Y:S02]  /*753a0*/  LOP3.LUT P2, RZ, R21.reuse, 0x40, RZ, 0xc0, !PT ;  /* 0x0000004015ff7812 */ /* 0x040fe4000784c0ff */
[----:B------:R-:W-:-:S07]  /*753b0*/  LOP3.LUT P1, RZ, R21, 0x80, RZ, 0xc0, !PT ;  /* 0x0000008015ff7812 */ /* 0x000fce000782c0ff */
[----:B------:R1:W-:Y:S02]  /*753c0*/  @P4 STG.E desc[UR60][R12.64], R150 ;  /* 0x000000960c004986 */ /* 0x0003e4000c10193c */
[----:B-1----:R-:W-:Y:S02]  /*753d0*/  IMAD.WIDE R12, R148, 0x4, R8 ;  /* 0x00000004940c7825 */ /* 0x002fe400078e0208 */
[----:B------:R-:W4:Y:S04]  /*753e0*/  LDL.LU R150, [R1+0xae0] ;  /* 0x000ae00001967983 */ /* 0x000f280000300800 */
[----:B--2---:R1:W-:Y:S04]  /*753f0*/  @P3 STG.E desc[UR60][R12.64], R147 ;  /* 0x000000930c003986 */ /* 0x0043e8000c10193c */
[----:B------:R-:W2:Y:S04]  /*75400*/  LDL.LU R148, [R1+0x8d0] ;  /* 0x0008d00001947983 */ /* 0x000ea80000300800 */
[----:B-1----:R-:W2:Y:S01]  /*75410*/  LDL.LU R147, [R1+0x6e0] ;  /* 0x0006e00001937983 */ /* 0x002ea20000300800 */
[----:B---3--:R-:W-:-:S05]  /*75420*/  IMAD.WIDE R12, R145, 0x4, R2 ;  /* 0x00000004910c7825 */ /* 0x008fca00078e0202 */
[----:B------:R1:W-:Y:S02]  /*75430*/  @P2 STG.E desc[UR60][R12.64], R146 ;  /* 0x000000920c002986 */ /* 0x0003e4000c10193c */
[----:B-1----:R-:W-:Y:S02]  /*75440*/  IMAD.WIDE R12, R145, 0x4, R4 ;  /* 0x00000004910c7825 */ /* 0x002fe400078e0204 */
[----:B------:R-:W3:Y:S04]  /*75450*/  LDL.LU R146, [R1+0x4e0] ;  /* 0x0004e00001927983 */ /* 0x000ee80000300800 */
[----:B----4-:R1:W-:Y:S04]  /*75460*/  @P1 STG.E desc[UR60][R12.64], R144 ;  /* 0x000000900c001986 */ /* 0x0103e8000c10193c */
[----:B-1----:R-:W4:Y:S01]  /*75470*/  LDL.LU R144, [R1+0x11b8] ;  /* 0x0011b80001907983 */ /* 0x002f220000300800 */
        /* <DEDUP_REMOVED lines=31> */
[C---:B------:R-:W-:Y:S02]  /*75670*/  LOP3.LUT P3, RZ, R21.reuse, 0x200, RZ, 0xc0, !PT ;  /* 0x0000020015ff7812 */ /* 0x040fe4000786c0ff */
[----:B------:R-:W-:-:S07]  /*75680*/  LOP3.LUT P2, RZ, R21, 0x400, RZ, 0xc0, !PT ;  /* 0x0000040015ff7812 */ /* 0x000fce000784c0ff */
[----:B------:R-:W-:Y:S02]  /*75690*/  @P0 LOP3.LUT R14, R14, 0x40000, RZ, 0xfc, !PT ;  /* 0x000400000e0e0812 */ /* 0x000fe400078efcff */
[C---:B------:R-:W-:Y:S02]  /*756a0*/  LOP3.LUT P0, RZ, R21.reuse, 0x2000, RZ, 0xc0, !PT ;  /* 0x0000200015ff7812 */ /* 0x040fe4000780c0ff */
[----:B------:R-:W-:Y:S02]  /*756b0*/  LOP3.LUT P1, RZ, R21, 0x800, RZ, 0xc0, !PT ;  /* 0x0000080015ff7812 */ /* 0x000fe4000782c0ff */
[----:B------:R-:W-:-:S09]  /*756c0*/  LOP3.LUT R14, R14, 0xfff7ffff, RZ, 0xc0, !PT ;  /* 0xfff7ffff0e0e7812 */ /* 0x000fd200078ec0ff */
[----:B------:R-:W-:Y:S02]  /*756d0*/  @P0 LOP3.LUT R14, R14, 0x80000, RZ, 0xfc, !PT ;  /* 0x000800000e0e0812 */ /* 0x000fe400078efcff */
[----:B------:R-:W-:Y:S01]  /*756e0*/  LOP3.LUT P0, RZ, R21, 0x1000, RZ, 0xc0, !PT ;  /* 0x0000100015ff7812 */ /* 0x000fe2000780c0ff */
[----:B------:R1:W-:Y:S02]  /*756f0*/  @P4 STG.E desc[UR60][R12.64], R149 ;  /* 0x000000950c004986 */ /* 0x0003e4000c10193c */
[----:B-1----:R-:W-:Y:S02]  /*75700*/  IMAD.WIDE R12, R145, 0x4, R8 ;  /* 0x00000004910c7825 */ /* 0x002fe400078e0208 */
[----:B------:R-:W3:Y:S04]  /*75710*/  LDL.LU R145, [R1+0x11c8] ;  /* 0x0011c80001917983 */ /* 0x000ee80000300800 */
[----:B------:R-:W3:Y:S04]  /*75720*/  LDL.LU R159, [R1+0xae4] ;  /* 0x000ae400019f7983 */ /* 0x000ee80000300800 */
[----:B------:R-:W3:Y:S04]  /*75730*/  LDL.LU R149, [R1+0xf58] ;  /* 0x000f580001957983 */ /* 0x000ee80000300800 */
[----:B------:R4:W-:Y:S02]  /*75740*/  @P3 STG.E desc[UR60][R12.64], R150 ;  /* 0x000000960c003986 */ /* 0x0009e4000c10193c */
[----:B----4-:R-:W-:-:S05]  /*75750*/  IMAD.WIDE R12, R144, 0x4, R2 ;  /* 0x00000004900c7825 */ /* 0x010fca00078e0202 */
[----:B--2---:R1:W-:Y:S02]  /*75760*/  @P2 STG.E desc[UR60][R12.64], R148 ;  /* 0x000000940c002986 */ /* 0x0043e4000c10193c */
[C---:B-1----:R-:W-:Y:S02]  /*75770*/  IMAD.WIDE R12, R144.reuse, 0x4, R4 ;  /* 0x00000004900c7825 */ /* 0x042fe400078e0204 */
[----:B------:R-:W2:Y:S04]  /*75780*/  LDL.LU R148, [R1+0xf48] ;  /* 0x000f480001947983 */ /* 0x000ea80000300800 */
[----:B------:R1:W-:Y:S02]  /*75790*/  @P1 STG.E desc[UR60][R12.64], R147 ;  /* 0x000000930c001986 */ /* 0x0003e4000c10193c */
[----:B-1----:R-:W-:-:S02]  /*757a0*/  IMAD.WIDE R12, R144, 0x4, R6 ;  /* 0x00000004900c7825 */ /* 0x002fc400078e0206 */
[----:B------:R-:W4:Y:S04]  /*757b0*/  LDL.LU R147, [R1+0xcd8] ;  /* 0x000cd80001937983 */ /* 0x000f280000300800 */
[----:B---3--:R1:W-:Y:S02]  /*757c0*/  @P0 STG.E desc[UR60][R12.64], R146 ;  /* 0x000000920c000986 */ /* 0x0083e4000c10193c */
        /* <DEDUP_REMOVED lines=17> */
[C---:B------:R-:W-:Y:S02]  /*758e0*/  LOP3.LUT P6, RZ, R21.reuse, 0x200000, RZ, 0xc0, !PT ;  /* 0x0020000015ff7812 */ /* 0x040fe400078cc0ff */
[C---:B------:R-:W-:Y:S02]  /*758f0*/  LOP3.LUT P5, RZ, R21.reuse, 0x400000, RZ, 0xc0, !PT ;  /* 0x0040000015ff7812 */ /* 0x040fe400078ac0ff */
[C---:B------:R-:W-:Y:S02]  /*75900*/  LOP3.LUT P4, RZ, R21.reuse, 0x800000, RZ, 0xc0, !PT ;  /* 0x0080000015ff7812 */ /* 0x040fe4000788c0ff */
[C---:B------:R-:W-:Y:S02]  /*75910*/  LOP3.LUT P3, RZ, R21.reuse, 0x1000000, RZ, 0xc0, !PT ;  /* 0x0100000015ff7812 */ /* 0x040fe4000786c0ff */
[----:B------:R-:W-:-:S02]  /*75920*/  LOP3.LUT P2, RZ, R21, 0x2000000, RZ, 0xc0, !PT ;  /* 0x0200000015ff7812 */ /* 0x000fc4000784c0ff */
[----:B------:R-:W-:Y:S01]  /*75930*/  LOP3.LUT P1, RZ, R21, 0x4000000, RZ, 0xc0, !PT ;  /* 0x0400000015ff7812 */ /* 0x000fe2000782c0ff */
[----:B------:R1:W-:Y:S01]  /*75940*/  @P0 STG.E desc[UR60][R12.64], R159 ;  /* 0x0000009f0c000986 */ /* 0x0003e2000c10193c */
[----:B------:R-:W-:Y:S01]  /*75950*/  LOP3.LUT P0, RZ, R14, 0x4000, RZ, 0xc0, !PT ;  /* 0x000040000eff7812 */ /* 0x000fe2000780c0ff */
[----:B-1----:R-:W-:-:S12]  /*75960*/  IMAD.WIDE R12, R155, 0x4, R2 ;  /* 0x000000049b0c7825 */ /* 0x002fd800078e0202 */
[----:B------:R1:W-:Y:S01]  /*75970*/  @P0 STG.E desc[UR60][R12.64], R137 ;  /* 0x000000890c000986 */ /* 0x0003e2000c10193c */
[C---:B------:R-:W-:Y:S01]  /*75980*/  LOP3.LUT P0, RZ, R14.reuse, 0x2000, RZ, 0xc0, !PT ;  /* 0x000020000eff7812 */ /* 0x040fe2000780c0ff */
[C---:B-1----:R-:W-:Y:S02]  /*75990*/  IMAD.WIDE R12, R155.reuse, 0x4, R4 ;  /* 0x000000049b0c7825 */ /* 0x042fe400078e0204 */
[----:B------:R-:W3:Y:S10]  /*759a0*/  LDL.LU R137, [R1+0x11d4] ;  /* 0x0011d40001897983 */ /* 0x000ef40000300800 */
[----:B------:R1:W-:Y:S01]  /*759b0*/  @P0 STG.E desc[UR60][R12.64], R138 ;  /* 0x0000008a0c000986 */ /* 0x0003e2000c10193c */
[----:B------:R-:W-:Y:S01]  /*759c0*/  LOP3.LUT P0, RZ, R14, 0x1000, RZ, 0xc0, !PT ;  /* 0x000010000eff7812 */ /* 0x000fe2000780c0ff */
[----:B-1----:R-:W-:-:S12]  /*759d0*/  IMAD.WIDE R12, R155, 0x4, R6 ;  /* 0x000000049b0c7825 */ /* 0x002fd800078e0206 */
[----:B------:R1:W-:Y:S02]  /*759e0*/  @P0 STG.E desc[UR60][R12.64], R139 ;  /* 0x0000008b0c000986 */ /* 0x0003e4000c10193c */
[----:B-1----:R-:W-:-:S05]  /*759f0*/  IMAD.WIDE R12, R155, 0x4, R8 ;  /* 0x000000049b0c7825 */ /* 0x002fca00078e0208 */
[----:B------:R1:W-:Y:S02]  /*75a00*/  @P6 STG.E desc[UR60][R12.64], R151 ;  /* 0x000000970c006986 */ /* 0x0003e4000c10193c */
[----:B-1----:R-:W-:-:S05]  /*75a10*/  IMAD.WIDE R12, R145, 0x4, R2 ;  /* 0x00000004910c7825 */ /* 0x002fca00078e0202 */
[----:B------:R1:W-:Y:S02]  /*75a20*/  @P5 STG.E desc[UR60][R12.64], R149 ;  /* 0x000000950c005986 */ /* 0x0003e4000c10193c */
[----:B-1----:R-:W-:-:S05]  /*75a30*/  IMAD.WIDE R12, R145, 0x4, R4 ;  /* 0x00000004910c7825 */ /* 0x002fca00078e0204 */
[----:B--2---:R1:W-:Y:S02]  /*75a40*/  @P4 STG.E desc[UR60][R12.64], R148 ;  /* 0x000000940c004986 */ /* 0x0043e4000c10193c */
[----:B-1----:R-:W-:-:S05]  /*75a50*/  IMAD.WIDE R12, R145, 0x4, R6 ;  /* 0x00000004910c7825 */ /* 0x002fca00078e0206 */
[----:B----4-:R1:W-:Y:S02]  /*75a60*/  @P3 STG.E desc[UR60][R12.64], R147 ;  /* 0x000000930c003986 */ /* 0x0103e4000c10193c */
[----:B-1----:R-:W-:-:S05]  /*75a70*/  IMAD.WIDE R12, R145, 0x4, R8 ;  /* 0x00000004910c7825 */ /* 0x002fca00078e0208 */
[----:B---3--:R1:W-:Y:S02]  /*75a80*/  @P2 STG.E desc[UR60][R12.64], R146 ;  /* 0x000000920c002986 */ /* 0x0083e4000c10193c */
[----:B-1----:R-:W-:-:S05]  /*75a90*/  IMAD.WIDE R12, R150, 0x4, R2 ;  /* 0x00000004960c7825 */ /* 0x002fca00078e0202 */
[----:B------:R1:W-:Y:S04]  /*75aa0*/  @P1 STG.E desc[UR60][R12.64], R144 ;  /* 0x000000900c001986 */ /* 0x0003e8000c10193c */
[----:B-1----:R-:W2:Y:S04]  /*75ab0*/  LDL.LU R144, [R1+0x6e8] ;  /* 0x0006e80001907983 */ /* 0x002ea80000300800 */
[----:B------:R-:W3:Y:S04]  /*75ac0*/  LDL.LU R149, [R1+0x4e8] ;  /* 0x0004e80001957983 */ /* 0x000ee80000300800 */
[----:B------:R-:W4:Y:S04]  /*75ad0*/  LDL.LU R148, [R1+0x2e8] ;  /* 0x0002e80001947983 */ /* 0x000f280000300800 */
[----:B------:R-:W4:Y:S04]  /*75ae0*/  LDL.LU R146, [R1+0xf5c] ;  /* 0x000f5c0001927983 */ /* 0x000f280000300800 */
[----:B------:R-:W4:Y:S04]  /*75af0*/  LDL.LU R147, [R1+0xf4c] ;  /* 0x000f4c0001937983 */ /* 0x000f280000300800 */
[----:B------:R-:W4:Y:S04]  /*75b00*/  LDL.LU R145, [R1+0xcdc] ;  /* 0x000cdc0001917983 */ /* 0x000f280000300800 */
[----:B------:R-:W4:Y:S01]  /*75b10*/  LDL.LU R27, [R1+0x11d0] ;  /* 0x0011d000011b7983 */ /* 0x000f220000300800 */
[----:B------:R-:W-:Y:S01]  /*75b20*/  LOP3.LUT P4, RZ, R21, 0x8000000, RZ, 0xc0, !PT ;  /* 0x0800000015ff7812 */ /* 0x000fe2000788c0ff */
[----:B------:R-:W-:Y:S01]  /*75b30*/  IMAD.WIDE R12, R150, 0x4, R4 ;  /* 0x00000004960c7825 */ /* 0x000fe200078e0204 */
        /* <DEDUP_REMOVED lines=13> */
[----:B------:R-:W-:Y:S01]  /*75c10*/  LOP3.LUT P0, RZ, R22, 0x8, RZ, 0xc0, !PT ;  /* 0x0000000816ff7812 */ /* 0x000fe2000780c0ff */
[----:B--2---:R1:W-:Y:S04]  /*75c20*/  @P4 STG.E desc[UR60][R12.64], R144 ;  /* 0x000000900c004986 */ /* 0x0043e8000c10193c */
[----:B-1----:R-:W2:Y:S04]  /*75c30*/  LDL.LU R144, [R1+0xaec] ;  /* 0x000aec0001907983 */ /* 0x002ea80000300800 */
[----:B------:R-:W2:Y:S01]  /*75c40*/  LDL.LU R136, [R1+0x8dc] ;  /* 0x0008dc0001887983 */ /* 0x000ea20000300800 */
[----:B------:R-:W-:-:S03]  /*75c50*/  LOP3.LUT R14, R14, 0xfffffeff, RZ, 0xc0, !PT ;  /* 0xfffffeff0e0e7812 */ /* 0x000fc600078ec0ff */
[----:B------:R-:W2:Y:S01]  /*75c60*/  LDL.LU R252, [R1+0x6ec] ;  /* 0x0006ec0001fc7983 */ /* 0x000ea20000300800 */
[----:B------:R-:W-:Y:S01]  /*75c70*/  @P0 LOP3.LUT R14, R14, 0x100, RZ, 0xfc, !PT ;  /* 0x000001000e0e0812 */ /* 0x000fe200078efcff */
[----:B------:R-:W-:Y:S01]  /*75c80*/  IMAD.WIDE R12, R150, 0x4, R6 ;  /* 0x00000004960c7825 */ /* 0x000fe200078e0206 */
[----:B------:R-:W-:-:S04]  /*75c90*/  LOP3.LUT P0, RZ, R22, 0x4, RZ, 0xc0, !PT ;  /* 0x0000000416ff7812 */ /* 0x000fc8000780c0ff */
[----:B---3--:R1:W-:Y:S01]  /*75ca0*/  @P3 STG.E desc[UR60][R12.64], R149 ;  /* 0x000000950c003986 */ /* 0x0083e2000c10193c */
[----:B------:R-:W-:-:S03]  /*75cb0*/  LOP3.LUT R14, R14, 0xfffffdff, RZ, 0xc0, !PT ;  /* 0xfffffdff0e0e7812 */ /* 0x000fc600078ec0ff */
[----:B-1----:R-:W3:Y:S04]  /*75cc0*/  LDL.LU R149, [R1+0x11d8] ;  /* 0x0011d80001957983 */ /* 0x002ee80000300800 */
[----:B------:R-:W3:Y:S01]  /*75cd0*/  LDL.LU R159, [R1+0x4ec] ;  /* 0x0004ec00019f7983 */ /* 0x000ee20000300800 */
[----:B------:R-:W-:Y:S02]  /*75ce0*/  @P0 LOP3.LUT R14, R14, 0x200, RZ, 0xfc, !PT ;  /* 0x000002000e0e0812 */ /* 0x000fe400078efcff */
[----:B------:R-:W-:Y:S01]  /*75cf0*/  LOP3.LUT P0, RZ, R22, 0x2, RZ, 0xc0, !PT ;  /* 0x0000000216ff7812 */ /* 0x000fe2000780c0ff */
[----:B------:R-:W3:Y:S01]  /*75d00*/  LDL.LU R138, [R1+0x2ec] ;  /* 0x0002ec00018a7983 */ /* 0x000ee20000300800 */
[----:B------:R-:W-:Y:S02]  /*75d10*/  LOP3.LUT R14, R14, 0xfffffbff, RZ, 0xc0, !PT ;  /* 0xfffffbff0e0e7812 */ /* 0x000fe400078ec0ff */
[C---:B------:R-:W-:Y:S01]  /*75d20*/  LOP3.LUT P2, RZ, R21.reuse, 0x20000000, RZ, 0xc0, !PT ;  /* 0x2000000015ff7812 */ /* 0x040fe2000784c0ff */
[----:B------:R-:W3:Y:S01]  /*75d30*/  LDL.LU R139, [R1+0xf60] ;  /* 0x000f6000018b7983 */ /* 0x000ee20000300800 */
[----:B------:R-:W-:Y:S01]  /*75d40*/  LOP3.LUT P1, RZ, R21, 0x40000000, RZ, 0xc0, !PT ;  /* 0x4000000015ff7812 */ /* 0x000fe2000782c0ff */
[----:B------:R-:W-:-:S02]  /*75d50*/  IMAD.WIDE R12, R150, 0x4, R8 ;  /* 0x00000004960c7825 */ /* 0x000fc400078e0208 */
[----:B------:R-:W3:Y:S04]  /*75d60*/  LDL.LU R155, [R1+0xce0] ;  /* 0x000ce000019b7983 */ /* 0x000ee80000300800 */
[----:B------:R-:W-:Y:S02]  /*75d70*/  @P0 LOP3.LUT R14, R14, 0x400, RZ, 0xfc, !PT ;  /* 0x000004000e0e0812 */ /* 0x000fe400078efcff */
[----:B------:R-:W-:Y:S02]  /*75d80*/  LOP3.LUT P0, RZ, R22, 0x1, RZ, 0xc0, !PT ;  /* 0x0000000116ff7812 */ /* 0x000fe4000780c0ff */
[----:B------:R-:W-:Y:S01]  /*75d90*/  LOP3.LUT R14, R14, 0xfffff7ff, RZ, 0xc0, !PT ;  /* 0xfffff7ff0e0e7812 */ /* 0x000fe200078ec0ff */
[----:B----4-:R1:W-:Y:S10]  /*75da0*/  @P2 STG.E desc[UR60][R12.64], R148 ;  /* 0x000000940c002986 */ /* 0x0103f4000c10193c */
[----:B------:R-:W-:-:S02]  /*75db0*/  @P0 LOP3.LUT R14, R14, 0x800, RZ, 0xfc, !PT ;  /* 0x000008000e0e0812 */ /* 0x000fc400078efcff */
[----:B------:R-:W-:Y:S01]  /*75dc0*/  LOP3.LUT P0, RZ, R21, 0x80000000, RZ, 0xc0, !PT ;  /* 0x8000000015ff7812 */ /* 0x000fe2000780c0ff */
[----:B-1----:R-:W-:-:S05]  /*75dd0*/  IMAD.WIDE R12, R27, 0x4, R2 ;  /* 0x000000041b0c7825 */ /* 0x002fca00078e0202 */
[----:B------:R1:W-:Y:S02]  /*75de0*/  @P1 STG.E desc[UR60][R12.64], R146 ;  /* 0x000000920c001986 */ /* 0x0003e4000c10193c */
[----:B-1----:R-:W-:Y:S02]  /*75df0*/  IMAD.WIDE R12, R27, 0x4, R4 ;  /* 0x000000041b0c7825 */ /* 0x002fe400078e0204 */
[----:B------:R-:W4:Y:S04]  /*75e00*/  LDL.LU R146, [R1+0x11dc] ;  /* 0x0011dc0001927983 */ /* 0x000f280000300800 */
[----:B------:R-:W4:Y:S04]  /*75e10*/  LDL.LU R151, [R1+0xaf0] ;  /* 0x000af00001977983 */ /* 0x000f280000300800 */
[----:B------:R1:W-:Y:S01]  /*75e20*/  @P0 STG.E desc[UR60][R12.64], R147 ;  /* 0x000000930c000986 */ /* 0x0003e2000c10193c */
[----:B------:R-:W-:-:S03]  /*75e30*/  LOP3.LUT P0, RZ, R14, 0x800, RZ, 0xc0, !PT ;  /* 0x000008000eff7812 */ /* 0x000fc6000780c0ff */
[----:B------:R-:W4:Y:S04]  /*75e40*/  LDL.LU R150, [R1+0x8e0] ;  /* 0x0008e00001967983 */ /* 0x000f280000300800 */
[----:B------:R-:W4:Y:S01]  /*75e50*/  LDL.LU R148, [R1+0x4f0] ;  /* 0x0004f00001947983 */ /* 0x000f220000300800 */
[----:B-1----:R-:W-:-:S03]  /*75e60*/  IMAD.WIDE R12, R27, 0x4, R6 ;  /* 0x000000041b0c7825 */ /* 0x002fc600078e0206 */
[----:B------:R-:W4:Y:S04]  /*75e70*/  LDL.LU R147, [R1+0x2f0] ;  /* 0x0002f00001937983 */ /* 0x000f280000300800 */
        /* <DEDUP_REMOVED lines=39> */
[C---:B-1----:R-:W-:Y:S02]  /*760f0*/  IMAD.WIDE R12, R146.reuse, 0x4, R6 ;  /* 0x00000004920c7825 */ /* 0x042fe400078e0206 */
[----:B------:R-:W4:Y:S04]  /*76100*/  LDL.LU R147, [R1+0xf64] ;  /* 0x000f640001937983 */ /* 0x000f280000300800 */
[----:B------:R1:W-:Y:S02]  /*76110*/  @P2 STG.E desc[UR60][R12.64], R145 ;  /* 0x000000910c002986 */ /* 0x0003e4000c10193c */
[----:B-1----:R-:W-:-:S02]  /*76120*/  IMAD.WIDE R12, R146, 0x4, R8 ;  /* 0x00000004920c7825 */ /* 0x002fc400078e0208 */
[----:B------:R-:W3:Y:S04]  /*76130*/  LDL.LU R145, [R1+0xce4] ;  /* 0x000ce40001917983 */ /* 0x000ee80000300800 */
[----:B------:R-:W3:Y:S04]  /*76140*/  LDL.LU R146, [R1+0xaf4] ;  /* 0x000af40001927983 */ /* 0x000ee80000300800 */
[----:B--2---:R1:W-:Y:S04]  /*76150*/  @P1 STG.E desc[UR60][R12.64], R144 ;  /* 0x000000900c001986 */ /* 0x0043e8000c10193c */
[----:B-1----:R-:W2:Y:S04]  /*76160*/  LDL.LU R144, [R1+0x11e0] ;  /* 0x0011e00001907983 */ /* 0x002ea80000300800 */
        /* <DEDUP_REMOVED lines=11> */
[----:B------:R-:W-:-:S03]  /*76220*/  LOP3.LUT P4, RZ, R22, 0x4000, RZ, 0xc0, !PT ;  /* 0x0000400016ff7812 */ /* 0x000fc6000788c0ff */
[----:B------:R-:W3:Y:S04]  /*76230*/  LDL.LU R149, [R1+0x2f8] ;  /* 0x0002f80001957983 */ /* 0x000ee80000300800 */
[----:B------:R-:W3:Y:S04]  /*76240*/  LDL.LU R150, [R1+0xf8] ;  /* 0x0000f80001967983 */ /* 0x000ee80000300800 */
[----:B------:R-:W3:Y:S01]  /*76250*/  LDL.LU R148, [R1+0x11ec] ;  /* 0x0011ec0001947983 */ /* 0x000ee20000300800 */
        /* <DEDUP_REMOVED lines=20> */
[----:B----4-:R1:W-:Y:S04]  /*763a0*/  @P4 STG.E desc[UR60][R12.64], R147 ;  /* 0x000000930c004986 */ /* 0x0103e8000c10193c */
[----:B-1----:R-:W2:Y:S01]  /*763b0*/  LDL.LU R147, [R1+0xe8] ;  /* 0x0000e80001937983 */ /* 0x002ea20000300800 */
[----:B------:R-:W-:Y:S02]  /*763c0*/  LOP3.LUT R14, R14, 0xfffffffb, RZ, 0xc0, !PT ;  /* 0xfffffffb0e0e7812 */ /* 0x000fe400078ec0ff */
[----:B------:R-:W-:Y:S02]  /*763d0*/  LOP3.LUT P3, RZ, R22, 0x8000, RZ, 0xc0, !PT ;  /* 0x0000800016ff7812 */ /* 0x000fe4000786c0ff */
[----:B------:R-:W-:Y:S02]  /*763e0*/  @P0 LOP3.LUT R14, R14, 0x4, RZ, 0xfc, !PT ;  /* 0x000000040e0e0812 */ /* 0x000fe400078efcff */
[----:B------:R-:W-:-:S02]  /*763f0*/  LOP3.LUT P0, RZ, R22, 0x80000, RZ, 0xc0, !PT ;  /* 0x0008000016ff7812 */ /* 0x000fc4000780c0ff */
[----:B------:R-:W-:Y:S01]  /*76400*/  LOP3.LUT P2, RZ, R22, 0x10000, RZ, 0xc0, !PT ;  /* 0x0001000016ff7812 */ /* 0x000fe2000784c0ff */
[----:B------:R-:W-:Y:S01]  /*76410*/  IMAD.WIDE R12, R144, 0x4, R4 ;  /* 0x00000004900c7825 */ /* 0x000fe200078e0204 */
[----:B------:R-:W-:Y:S02]  /*76420*/  LOP3.LUT P1, RZ, R22, 0x20000, RZ, 0xc0, !PT ;  /* 0x0002000016ff7812 */ /* 0x000fe4000782c0ff */
[----:B------:R-:W-:-:S03]  /*76430*/  LOP3.LUT R14, R14, 0xfffffff7, RZ, 0xc0, !PT ;  /* 0xfffffff70e0e7812 */ /* 0x000fc600078ec0ff */
[----:B---3--:R1:W-:Y:S04]  /*76440*/  @P3 STG.E desc[UR60][R12.64], R145 ;  /* 0x000000910c003986 */ /* 0x0083e8000c10193c */
[----:B------:R-:W-:Y:S02]  /*76450*/  @P0 LOP3.LUT R14, R14, 0x8, RZ, 0xfc, !PT ;  /* 0x000000080e0e0812 */ /* 0x000fe400078efcff */
[----:B------:R-:W-:Y:S01]  /*76460*/  LOP3.LUT P0, RZ, R22, 0x40000, RZ, 0xc0, !PT ;  /* 0x0004000016ff7812 */ /* 0x000fe2000780c0ff */
[C---:B-1----:R-:W-:Y:S01]  /*76470*/  IMAD.WIDE R12, R144.reuse, 0x4, R6 ;  /* 0x00000004900c7825 */ /* 0x042fe200078e0206 */
[----:B------:R-:W3:Y:S04]  /*76480*/  LDL.LU R145, [R1+0xf6c] ;  /* 0x000f6c0001917983 */ /* 0x000ee80000300800 */
[----:B------:R1:W-:Y:S02]  /*76490*/  @P2 STG.E desc[UR60][R12.64], R146 ;  /* 0x000000920c002986 */ /* 0x0003e4000c10193c */
[----:B-1----:R-:W-:-:S02]  /*764a0*/  IMAD.WIDE R12, R144, 0x4, R8 ;  /* 0x00000004900c7825 */ /* 0x002fc400078e0208 */
[----:B------:R-:W4:Y:S04]  /*764b0*/  LDL.LU R146, [R1+0xcec] ;  /* 0x000cec0001927983 */ /* 0x000f280000300800 */
[----:B------:R1:W-:Y:S04]  /*764c0*/  @P1 STG.E desc[UR60][R12.64], R25 ;  /* 0x000000190c001986 */ /* 0x0003e8000c10193c */
[----:B------:R-:W4:Y:S04]  /*764d0*/  LDL.LU R144, [R1+0xafc] ;  /* 0x000afc0001907983 */ /* 0x000f280000300800 */
[----:B------:R-:W3:Y:S01]  /*764e0*/  LDL.LU R151, [R1+0x11f0] ;  /* 0x0011f00001977983 */ /* 0x000ee20000300800 */
        /* <DEDUP_REMOVED lines=22> */
[----:B-1----:R-:W-:Y:S01]  /*76650*/  IMAD.WIDE R12, R138, 0x4, R8 ;  /* 0x000000048a0c7825 */ /* 0x002fe200078e0208 */
[----:B------:R-:W-:-:S09]  /*76660*/  LOP3.LUT P5, RZ, R22, 0x10000000, RZ, 0xc0, !PT ;  /* 0x1000000016ff7812 */ /* 0x000fd200078ac0ff */
[----:B------:R1:W-:Y:S01]  /*76670*/  @P0 STG.E desc[UR60][R12.64], R139 ;  /* 0x0000008b0c000986 */ /* 0x0003e2000c10193c */
[----:B------:R-:W-:Y:S01]  /*76680*/  LOP3.LUT P0, RZ, R23, 0x10000000, RZ, 0xc0, !PT ;  /* 0x1000000017ff7812 */ /* 0x000fe2000780c0ff */
[----:B------:R-:W-:Y:S01]  /*76690*/  IMAD.WIDE R14, R148, 0x4, R4 ;  /* 0x00000004940e7825 */ /* 0x000fe200078e0204 */
[----:B------:R-:W-:-:S03]  /*766a0*/  LOP3.LUT P4, RZ, R22, 0x20000000, RZ, 0xc0, !PT ;  /* 0x2000000016ff7812 */ /* 0x000fc6000788c0ff */
[----:B------:R-:W-:-:S04]  /*766b0*/  IMAD.WIDE R16, R148, 0x4, R6 ;  /* 0x0000000494107825 */ /* 0x000fc800078e0206 */
[----:B-1----:R-:W-:-:S05]  /*766c0*/  IMAD.WIDE R12, R148, 0x4, R2 ;  /* 0x00000004940c7825 */ /* 0x002fca00078e0202 */
[----:B------:R1:W-:Y:S04]  /*766d0*/  @P0 STG.E desc[UR60][R12.64], R155 ;  /* 0x0000009b0c000986 */ /* 0x0003e8000c10193c */
[----:B------:R-:W-:Y:S04]  /*766e0*/  @P6 STG.E desc[UR60][R14.64], R149 ;  /* 0x000000950e006986 */ /* 0x000fe8000c10193c */
[----:B------:R1:W-:Y:S02]  /*766f0*/  @P5 STG.E desc[UR60][R16.64], R150 ;  /* 0x0000009610005986 */ /* 0x0003e4000c10193c */
[----:B-1----:R-:W-:-:S02]  /*76700*/  IMAD.WIDE R12, R148, 0x4, R8 ;  /* 0x00000004940c7825 */ /* 0x002fc400078e0208 */
[----:B------:R-:W4:Y:S04]  /*76710*/  LDL.LU R150, [R1+0x8ec] ;  /* 0x0008ec0001967983 */ /* 0x000f280000300800 */
[----:B------:R-:W4:Y:S04]  /*76720*/  LDL.LU R148, [R1+0x4fc] ;  /* 0x0004fc0001947983 */ /* 0x000f280000300800 */
[----:B--2---:R1:W-:Y:S04]  /*76730*/  @P4 STG.E desc[UR60][R12.64], R147 ;  /* 0x000000930c004986 */ /* 0x0043e8000c10193c */
[----:B-1----:R-:W2:Y:S04]  /*76740*/  LDL.LU R147, [R1+0x2fc] ;  /* 0x0002fc0001937983 */ /* 0x002ea80000300800 */
[----:B------:R-:W2:Y:S04]  /*76750*/  LDL.LU R139, [R1+0xfc] ;  /* 0x0000fc00018b7983 */ /* 0x000ea80000300800 */
[----:B------:R-:W2:Y:S01]  /*76760*/  LDL.LU R149, [R1+0x11f4] ;  /* 0x0011f40001957983 */ /* 0x000ea20000300800 */
[----:B------:R-:W-:-:S02]  /*76770*/  LOP3.LUT P3, RZ, R22, 0x40000000, RZ, 0xc0, !PT ;  /* 0x4000000016ff7812 */ /* 0x000fc4000786c0ff */
[----:B------:R-:W-:Y:S02]  /*76780*/  LOP3.LUT P2, RZ, R22, 0x80000000, RZ, 0xc0, !PT ;  /* 0x8000000016ff7812 */ /* 0x000fe4000784c0ff */
[C---:B------:R-:W-:Y:S02]  /*76790*/  LOP3.LUT P5, RZ, R23.reuse, 0x10, RZ, 0xc0, !PT ;  /* 0x0000001017ff7812 */ /* 0x040fe400078ac0ff */
[----:B------:R-:W-:Y:S01]  /*767a0*/  LOP3.LUT P1, RZ, R23, 0x1, RZ, 0xc0, !PT ;  /* 0x0000000117ff7812 */ /* 0x000fe2000782c0ff */
[----:B---3--:R-:W-:-:S06]  /*767b0*/  IMAD.WIDE R12, R151, 0x4, R2 ;  /* 0x00000004970c7825 */ /* 0x008fcc00078e0202 */
[----:B------:R1:W-:Y:S01]  /*767c0*/  @P3 STG.E desc[UR60][R12.64], R145 ;  /* 0x000000910c003986 */ /* 0x0003e2000c10193c */
[----:B------:R-:W-:Y:S01]  /*767d0*/  LOP3.LUT P3, RZ, R23, 0x4, RZ, 0xc0, !PT ;  /* 0x0000000417ff7812 */ /* 0x000fe2000786c0ff */
[----:B-1----:R-:W-:-:S05]  /*767e0*/  IMAD.WIDE R12, R151, 0x4, R4 ;  /* 0x00000004970c7825 */ /* 0x002fca00078e0204 */
[----:B----4-:R1:W-:Y:S01]  /*767f0*/  @P2 STG.E desc[UR60][R12.64], R146 ;  /* 0x000000920c002986 */ /* 0x0103e2000c10193c */
[C---:B------:R-:W-:Y:S02]  /*76800*/  LOP3.LUT P2, RZ, R23.reuse, 0x2, RZ, 0xc0, !PT ;  /* 0x0000000217ff7812 */ /* 0x040fe4000784c0ff */
[----:B------:R-:W-:-:S04]  /*76810*/  LOP3.LUT R23, R23, 0xf7ffffff, RZ, 0xc0, !PT ;  /* 0xf7ffffff17177812 */ /* 0x000fc800078ec0ff */
[----:B------:R-:W-:-:S04]  /*76820*/  @P5 LOP3.LUT R23, R23, 0x8000000, RZ, 0xfc, !PT ;  /* 0x0800000017175812 */ /* 0x000fc800078efcff */
[C---:B------:R-:W-:Y:S01]  /*76830*/  LOP3.LUT P6, RZ, R23.reuse, 0x400, RZ, 0xc0, !PT ;  /* 0x0000040017ff7812 */ /* 0x040fe200078cc0ff */
[----:B-1----:R-:W3:Y:S01]  /*76840*/  LDL.LU R146, [R1+0xec] ;  /* 0x0000ec0001927983 */ /* 0x002ee20000300800 */
[C---:B------:R-:W-:Y:S02]  /*76850*/  LOP3.LUT P5, RZ, R23.reuse, 0x8, RZ, 0xc0, !PT ;  /* 0x0000000817ff7812 */ /* 0x040fe400078ac0ff */
[----:B------:R-:W-:Y:S01]  /*76860*/  LOP3.LUT R23, R23, 0xffbfffff, RZ, 0xc0, !PT ;  /* 0xffbfffff17177812 */ /* 0x000fe200078ec0ff */
[----:B------:R-:W-:Y:S01]  /*76870*/  IMAD.WIDE R12, R151, 0x4, R6 ;  /* 0x00000004970c7825 */ /* 0x000fe200078e0206 */
[----:B------:R-:W4:Y:S07]  /*76880*/  LDL.LU R145, [R1+0xf70] ;  /* 0x000f700001917983 */ /* 0x000f2e0000300800 */
[----:B------:R-:W-:-:S04]  /*76890*/  @P6 LOP3.LUT R23, R23, 0x400000, RZ, 0xfc, !PT ;  /* 0x0040000017176812 */ /* 0x000fc800078efcff */
[C---:B------:R-:W-:Y:S02]  /*768a0*/  LOP3.LUT P6, RZ, R23.reuse, 0x200, RZ, 0xc0, !PT ;  /* 0x0000020017ff7812 */ /* 0x040fe400078cc0ff */
[----:B------:R-:W-:Y:S01]  /*768b0*/  LOP3.LUT R23, R23, 0xff7fffff, RZ, 0xc0, !PT ;  /* 0xff7fffff17177812 */ /* 0x000fe200078ec0ff */
[----:B------:R1:W-:Y:S10]  /*768c0*/  @P1 STG.E desc[UR60][R12.64], R144 ;  /* 0x000000900c001986 */ /* 0x0003f4000c10193c */
[----:B------:R-:W-:Y:S01]  /*768d0*/  @P6 LOP3.LUT R23, R23, 0x800000, RZ, 0xfc, !PT ;  /* 0x0080000017176812 */ /* 0x000fe200078efcff */
[----:B-1----:R-:W4:Y:S04]  /*768e0*/  LDL.LU R144, [R1+0xcf0] ;  /* 0x000cf00001907983 */ /* 0x002f280000300800 */
[----:B------:R-:W4:Y:S01]  /*768f0*/  LDL.LU R155, [R1+0x11f8] ;  /* 0x0011f800019b7983 */ /* 0x000f220000300800 */
[----:B------:R-:W-:-:S02]  /*76900*/  LOP3.LUT P6, RZ, R23, 0x100, RZ, 0xc0, !PT ;  /* 0x0000010017ff7812 */ /* 0x000fc400078cc0ff */
[----:B------:R-:W-:-:S11]  /*76910*/  LOP3.LUT R23, R23, 0xfeffffff, RZ, 0xc0, !PT ;  /* 0xfeffffff17177812 */ /* 0x000fd600078ec0ff */
[----:B------:R-:W-:-:S04]  /*76920*/  @P6 LOP3.LUT R23, R23, 0x1000000, RZ, 0xfc, !PT ;  /* 0x0100000017176812 */ /* 0x000fc800078efcff */
[C---:B------:R-:W-:Y:S02]  /*76930*/  LOP3.LUT P6, RZ, R23.reuse, 0x80, RZ, 0xc0, !PT ;  /* 0x0000008017ff7812 */ /* 0x040fe400078cc0ff */
[----:B------:R-:W-:Y:S01]  /*76940*/  LOP3.LUT R23, R23, 0xfdffffff, RZ, 0xc0, !PT ;  /* 0xfdffffff17177812 */ /* 0x000fe200078ec0ff */
[----:B------:R-:W-:Y:S02]  /*76950*/  IMAD.WIDE R12, R151, 0x4, R8 ;  /* 0x00000004970c7825 */ /* 0x000fe400078e0208 */
[----:B------:R-:W4:Y:S08]  /*76960*/  LDL.LU R151, [R1+0xb00] ;  /* 0x000b000001977983 */ /* 0x000f300000300800 */
[----:B------:R-:W-:-:S04]  /*76970*/  @P6 LOP3.LUT R23, R23, 0x2000000, RZ, 0xfc, !PT ;  /* 0x0200000017176812 */ /* 0x000fc800078efcff */
[C---:B------:R-:W-:Y:S02]  /*76980*/  LOP3.LUT P6, RZ, R23.reuse, 0x40, RZ, 0xc0, !PT ;  /* 0x0000004017ff7812 */ /* 0x040fe400078cc0ff */
[----:B------:R-:W-:-:S11]  /*76990*/  LOP3.LUT R23, R23, 0xfbffffff, RZ, 0xc0, !PT ;  /* 0xfbffffff17177812 */ /* 0x000fd600078ec0ff */
[----:B------:R-:W-:-:S04]  /*769a0*/  @P6 LOP3.LUT R23, R23, 0x4000000, RZ, 0xfc, !PT ;  /* 0x0400000017176812 */ /* 0x000fc800078efcff */
[C---:B------:R-:W-:Y:S02]  /*769b0*/  LOP3.LUT P1, RZ, R23.reuse, 0x2000, RZ, 0xc0, !PT ;  /* 0x0000200017ff7812 */ /* 0x040fe4000782c0ff */
[C---:B------:R-:W-:Y:S02]  /*769c0*/  LOP3.LUT P6, RZ, R23.reuse, 0x20, RZ, 0xc0, !PT ;  /* 0x0000002017ff7812 */ /* 0x040fe400078cc0ff */
[----:B------:R-:W-:-:S09]  /*769d0*/  LOP3.LUT R23, R23, 0xffefffff, RZ, 0xc0, !PT ;  /* 0xffefffff17177812 */ /* 0x000fd200078ec0ff */
[----:B------:R-:W-:-:S04]  /*769e0*/  @P1 LOP3.LUT R23, R23, 0x100000, RZ, 0xfc, !PT ;  /* 0x0010000017171812 */ /* 0x000fc800078efcff */
[C---:B------:R-:W-:Y:S01]  /*769f0*/  LOP3.LUT P1, RZ, R23.reuse, 0x1000, RZ, 0xc0, !PT ;  /* 0x0000100017ff7812 */ /* 0x040fe2000782c0ff */
[----:B------:R1:W-:Y:S04]  /*76a00*/  @P2 STG.E desc[UR60][R12.64], R150 ;  /* 0x000000960c002986 */ /* 0x0003e8000c10193c */
[----:B-1----:R-:W4:Y:S04]  /*76a10*/  LDL.LU R150, [R1+0x11fc] ;  /* 0x0011fc0001967983 */ /* 0x002f280000300800 */
[----:B------:R-:W4:Y:S01]  /*76a20*/  LDL.LU R138, [R1+0x8f0] ;  /* 0x0008f000018a7983 */ /* 0x000f220000300800 */
[----:B------:R-:W-:-:S04]  /*76a30*/  LOP3.LUT R23, R23, 0xffdfffff, RZ, 0xc0, !PT ;  /* 0xffdfffff17177812 */ /* 0x000fc800078ec0ff */
[----:B------:R-:W-:Y:S01]  /*76a40*/  @P1 LOP3.LUT R23, R23, 0x200000, RZ, 0xfc, !PT ;  /* 0x0020000017171812 */ /* 0x000fe200078efcff */
[----:B--2---:R-:W-:-:S05]  /*76a50*/  IMAD.WIDE R12, R149, 0x4, R2 ;  /* 0x00000004950c7825 */ /* 0x004fca00078e0202 */
[----:B------:R1:W-:Y:S04]  /*76a60*/  @P3 STG.E desc[UR60][R12.64], R148 ;  /* 0x000000940c003986 */ /* 0x0003e8000c10193c */
[----:B-1----:R-:W2:Y:S01]  /*76a70*/  LDL.LU R148, [R1+0x700] ;  /* 0x0007000001947983 */ /* 0x002ea20000300800 */
[----:B------:R-:W-:-:S05]  /*76a80*/  IMAD.WIDE R12, R149, 0x4, R4 ;  /* 0x00000004950c7825 */ /* 0x000fca00078e0204 */
[----:B------:R1:W-:Y:S04]  /*76a90*/  @P5 STG.E desc[UR60][R12.64], R147 ;  /* 0x000000930c005986 */ /* 0x0003e8000c10193c */
[----:B-1----:R-:W2:Y:S01]  /*76aa0*/  LDL.LU R147, [R1+0x6f0] ;  /* 0x0006f00001937983 */ /* 0x002ea20000300800 */
[----:B------:R-:W-:Y:S01]  /*76ab0*/  LOP3.LUT P5, RZ, R23, 0x8000000, RZ, 0xc0, !PT ;  /* 0x0800000017ff7812 */ /* 0x000fe200078ac0ff */
[----:B------:R-:W-:-:S12]  /*76ac0*/  IMAD.WIDE R12, R149, 0x4, R6 ;  /* 0x00000004950c7825 */ /* 0x000fd800078e0206 */
[----:B------:R1:W-:Y:S02]  /*76ad0*/  @P5 STG.E desc[UR60][R12.64], R139 ;  /* 0x0000008b0c005986 */ /* 0x0003e4000c10193c */
[----:B-1----:R-:W-:Y:S02]  /*76ae0*/  IMAD.WIDE R12, R149, 0x4, R8 ;  /* 0x00000004950c7825 */ /* 0x002fe400078e0208 */
[----:B------:R-:W2:Y:S04]  /*76af0*/  LDL.LU R149, [R1+0x500] ;  /* 0x0005000001957983 */ /* 0x000ea80000300800 */
[----:B------:R-:W2:Y:S04]  /*76b00*/  LDL.LU R139, [R1+0x300] ;  /* 0x00030000018b7983 */ /* 0x000ea80000300800 */
[----:B---3--:R1:W-:Y:S01]  /*76b10*/  @P6 STG.E desc[UR60][R12.64], R146 ;  /* 0x000000920c006986 */ /* 0x0083e2000c10193c */
[----:B------:R-:W-:-:S03]  /*76b20*/  LOP3.LUT P6, RZ, R23, 0x4000000, RZ, 0xc0, !PT ;  /* 0x0400000017ff7812 */ /* 0x000fc600078cc0ff */
[----:B-1----:R-:W3:Y:S01]  /*76b30*/  LDL.LU R146, [R1+0x1200] ;  /* 0x0012000001927983 */ /* 0x002ee20000300800 */
[----:B----4-:R-:W-:-:S09]  /*76b40*/  IMAD.WIDE R12, R155, 0x4, R2 ;  /* 0x000000049b0c7825 */ /* 0x010fd200078e0202 */
[----:B------:R1:W-:Y:S01]  /*76b50*/  @P6 STG.E desc[UR60][R12.64], R145 ;  /* 0x000000910c006986 */ /* 0x0003e2000c10193c */
[----:B------:R-:W-:-:S03]  /*76b60*/  LOP3.LUT P6, RZ, R23, 0x2000000, RZ, 0xc0, !PT ;  /* 0x0200000017ff7812 */ /* 0x000fc600078cc0ff */
[----:B-1----:R-:W4:Y:S01]  /*76b70*/  LDL.LU R145, [R1+0xf74] ;  /* 0x000f740001917983 */ /* 0x002f220000300800 */
[----:B------:R-:W-:-:S09]  /*76b80*/  IMAD.WIDE R12, R155, 0x4, R4 ;  /* 0x000000049b0c7825 */ /* 0x000fd200078e0204 */
[----:B------:R1:W-:Y:S01]  /*76b90*/  @P6 STG.E desc[UR60][R12.64], R144 ;  /* 0x000000900c006986 */ /* 0x0003e2000c10193c */
[----:B------:R-:W-:-:S03]  /*76ba0*/  LOP3.LUT P6, RZ, R23, 0x1000000, RZ, 0xc0, !PT ;  /* 0x0100000017ff7812 */ /* 0x000fc600078cc0ff */
[----:B-1----:R-:W4:Y:S01]  /*76bb0*/  LDL.LU R144, [R1+0xcf4] ;  /* 0x000cf40001907983 */ /* 0x002f220000300800 */
[----:B------:R-:W-:-:S09]  /*76bc0*/  IMAD.WIDE R12, R155, 0x4, R6 ;  /* 0x000000049b0c7825 */ /* 0x000fd200078e0206 */
[----:B------:R1:W-:Y:S01]  /*76bd0*/  @P6 STG.E desc[UR60][R12.64], R151 ;  /* 0x000000970c006986 */ /* 0x0003e2000c10193c */
[----:B------:R-:W-:-:S03]  /*76be0*/  LOP3.LUT P6, RZ, R23, 0x800000, RZ, 0xc0, !PT ;  /* 0x0080000017ff7812 */ /* 0x000fc600078cc0ff */
[----:B-1----:R-:W4:Y:S01]  /*76bf0*/  LDL.LU R151, [R1+0xb04] ;  /* 0x000b040001977983 */ /* 0x002f220000300800 */
[----:B------:R-:W-:-:S03]  /*76c00*/  IMAD.WIDE R12, R155, 0x4, R8 ;  /* 0x000000049b0c7825 */ /* 0x000fc600078e0208 */
[----:B------:R-:W4:Y:S01]  /*76c10*/  LDL.LU R155, [R1+0x1204] ;  /* 0x00120400019b7983 */ /* 0x000f220000300800 */
[----:B------:R-:W-:-:S05]  /*76c20*/  LOP3.LUT P1, RZ, R23, 0x800, RZ, 0xc0, !PT ;  /* 0x0000080017ff7812 */ /* 0x000fca000782c0ff */
[----:B------:R1:W-:Y:S01]  /*76c30*/  @P6 STG.E desc[UR60][R12.64], R138 ;  /* 0x0000008a0c006986 */ /* 0x0003e2000c10193c */
[----:B------:R-:W-:-:S03]  /*76c40*/  LOP3.LUT P6, RZ, R23, 0x400000, RZ, 0xc0, !PT ;  /* 0x0040000017ff7812 */ /* 0x000fc600078cc0ff */
[----:B-1----:R-:W4:Y:S01]  /*76c50*/  LDL.LU R138, [R1+0x8f4] ;  /* 0x0008f400018a7983 */ /* 0x002f220000300800 */
[----:B------:R-:W-:-:S09]  /*76c60*/  IMAD.WIDE R12, R150, 0x4, R2 ;  /* 0x00000004960c7825 */ /* 0x000fd200078e0202 */
[----:B--2---:R1:W-:Y:S04]  /*76c70*/  @P6 STG.E desc[UR60][R12.64], R148 ;  /* 0x000000940c006986 */ /* 0x0043e8000c10193c */
[----:B-1----:R-:W2:Y:S01]  /*76c80*/  LDL.LU R148, [R1+0x704] ;  /* 0x0007040001947983 */ /* 0x002ea20000300800 */
[----:B------:R-:W-:-:S05]  /*76c90*/  IMAD.WIDE R12, R150, 0x4, R4 ;  /* 0x00000004960c7825 */ /* 0x000fca00078e0204 */
[----:B------:R1:W-:Y:S04]  /*76ca0*/  @P1 STG.E desc[UR60][R12.64], R147 ;  /* 0x000000930c001986 */ /* 0x0003e8000c10193c */
[----:B-1----:R-:W2:Y:S01]  /*76cb0*/  LDL.LU R147, [R1+0x6f4] ;  /* 0x0006f40001937983 */ /* 0x002ea20000300800 */
[----:B------:R-:W-:Y:S01]  /*76cc0*/  LOP3.LUT P1, RZ, R23, 0x200000, RZ, 0xc0, !PT ;  /* 0x0020000017ff7812 */ /* 0x000fe2000782c0ff */
[----:B------:R-:W-:-:S12]  /*76cd0*/  IMAD.WIDE R12, R150, 0x4, R6 ;  /* 0x00000004960c7825 */ /* 0x000fd800078e0206 */
[----:B------:R1:W-:Y:S04]  /*76ce0*/  @P1 STG.E desc[UR60][R12.64], R149 ;  /* 0x000000950c001986 */ /* 0x0003e8000c10193c */
[----:B-1----:R-:W2:Y:S01]  /*76cf0*/  LDL.LU R149, [R1+0x504] ;  /* 0x0005040001957983 */ /* 0x002ea20000300800 */
[----:B------:R-:W-:Y:S02]  /*76d00*/  LOP3.LUT P1, RZ, R23, 0x100000, RZ, 0xc0, !PT ;  /* 0x0010000017ff7812 */ /* 0x000fe4000782c0ff */
[C---:B------:R-:W-:Y:S01]  /*76d10*/  LOP3.LUT P2, RZ, R11.reuse, 0x4000, RZ, 0xc0, !PT ;  /* 0x000040000bff7812 */ /* 0x040fe2000784c0ff */
[----:B------:R-:W-:Y:S01]  /*76d20*/  IMAD.WIDE R12, R150, 0x4, R8 ;  /* 0x00000004960c7825 */ /* 0x000fe200078e0208 */
[----:B------:R-:W-:Y:S01]  /*76d30*/  LOP3.LUT P0, RZ, R11, 0x8000, RZ, 0xc0, !PT ;  /* 0x000080000bff7812 */ /* 0x000fe2000780c0ff */
[----:B------:R-:W2:Y:S08]  /*76d40*/  LDL.LU R150, [R1+0x1208] ;  /* 0x0012080001967983 */ /* 0x000eb00000300800 */
[----:B------:R3:W-:Y:S02]  /*76d50*/  @P1 STG.E desc[UR60][R12.64], R139 ;  /* 0x0000008b0c001986 */ /* 0x0007e4000c10193c */
[----:B---3--:R-:W-:-:S05]  /*76d60*/  IMAD.WIDE R12, R146, 0x4, R2 ;  /* 0x00000004920c7825 */ /* 0x008fca00078e0202 */
[----:B----4-:R1:W-:Y:S04]  /*76d70*/  @P2 STG.E desc[UR60][R12.64], R145 ;  /* 0x000000910c002986 */ /* 0x0103e8000c10193c */
[----:B-1----:R-:W3:Y:S01]  /*76d80*/  LDL.LU R145, [R1+0x304] ;  /* 0x0003040001917983 */ /* 0x002ee20000300800 */
[----:B------:R-:W-:-:S05]  /*76d90*/  IMAD.WIDE R12, R146, 0x4, R4 ;  /* 0x00000004920c7825 */ /* 0x000fca00078e0204 */
[----:B------:R1:W-:Y:S01]  /*76da0*/  @P0 STG.E desc[UR60][R12.64], R144 ;  /* 0x000000900c000986 */ /* 0x0003e2000c10193c */
[----:B------:R-:W-:-:S03]  /*76db0*/  LOP3.LUT P4, RZ, R11, 0x10000, RZ, 0xc0, !PT ;  /* 0x000100000bff7812 */ /* 0x000fc6000788c0ff */
[----:B-1----:R-:W4:Y:S01]  /*76dc0*/  LDL.LU R144, [R1+0xf78] ;  /* 0x000f780001907983 */ /* 0x002f220000300800 */
[----:B------:R-:W-:Y:S01]  /*76dd0*/  LOP3.LUT P3, RZ, R0, 0x2, RZ, 0xc0, !PT ;  /* 0x0000000200ff7812 */ /* 0x000fe2000786c0ff */
[----:B------:R-:W-:Y:S02]  /*76de0*/  IMAD.WIDE R12, R146, 0x4, R6 ;  /* 0x00000004920c7825 */ /* 0x000fe400078e0206 */
[----:B------:R-:W4:Y:S01]  /*76df0*/  LDL.LU R139, [R1+0xcf8] ;  /* 0x000cf800018b7983 */ /* 0x000f220000300800 */
[----:B------:R-:W-:-:S05]  /*76e00*/  ISETP.LT.AND P0, PT, R158, UR4, !P3 ;  /* 0x000000049e007c0c */ /* 0x000fca000df01270 */
[----:B------:R1:W-:Y:S01]  /*76e10*/  @P4 STG.E desc[UR60][R12.64], R151 ;  /* 0x000000970c004986 */ /* 0x0003e2000c10193c */
[----:B------:R-:W-:Y:S01]  /*76e20*/  LOP3.LUT P5, RZ, R0, 0x4, RZ, 0xc0, !PT ;  /* 0x0000000400ff7812 */ /* 0x000fe200078ac0ff */
[----:B-1----:R-:W-:Y:S02]  /*76e30*/  IMAD.WIDE R12, R146, 0x4, R8 ;  /* 0x00000004920c7825 */ /* 0x002fe400078e0208 */
[----:B------:R-:W4:Y:S04]  /*76e40*/  LDL.LU R151, [R1+0xb08] ;  /* 0x000b080001977983 */ /* 0x000f280000300800 */
[----:B------:R-:W4:Y:S04]  /*76e50*/  LDL.LU R146, [R1+0x120c] ;  /* 0x00120c0001927983 */ /* 0x000f280000300800 */
[----:B------:R1:W-:Y:S01]  /*76e60*/  @P0 STG.E desc[UR60][R12.64], R138 ;  /* 0x0000008a0c000986 */ /* 0x0003e2000c10193c */
[----:B------:R-:W-:Y:S01]  /*76e70*/  ISETP.LT.AND P0, PT, R153, UR4, !P5 ;  /* 0x0000000499007c0c */ /* 0x000fe2000ef01270 */
[----:B-1----:R-:W-:-:S12]  /*76e80*/  IMAD.WIDE R12, R155, 0x4, R2 ;  /* 0x000000049b0c7825 */ /* 0x002fd800078e0202 */
[----:B--2---:R1:W-:Y:S01]  /*76e90*/  @P0 STG.E desc[UR60][R12.64], R148 ;  /* 0x000000940c000986 */ /* 0x0043e2000c10193c */
[----:B------:R-:W-:-:S03]  /*76ea0*/  ISETP.LT.AND P0, PT, R156, UR4, !P5 ;  /* 0x000000049c007c0c */ /* 0x000fc6000ef01270 */
[----:B-1----:R-:W2:Y:S01]  /*76eb0*/  LDL.LU R148, [R1+0x8f8] ;  /* 0x0008f80001947983 */ /* 0x002ea20000300800 */
[----:B------:R-:W-:-:S09]  /*76ec0*/  IMAD.WIDE R12, R155, 0x4, R4 ;  /* 0x000000049b0c7825 */ /* 0x000fd200078e0204 */
[----:B------:R1:W-:Y:S04]  /*76ed0*/  @P0 STG.E desc[UR60][R12.64], R147 ;  /* 0x000000930c000986 */ /* 0x0003e8000c10193c */
[----:B-1----:R-:W2:Y:S01]  /*76ee0*/  LDL.LU R147, [R1+0x708] ;  /* 0x0007080001937983 */ /* 0x002ea20000300800 */
[----:B------:R-:W-:-:S03]  /*76ef0*/  ISETP.LT.AND P0, PT, R157, UR4, !P5 ;  /* 0x000000049d007c0c */ /* 0x000fc6000ef01270 */
[----:B------:R-:W2:Y:S01]  /*76f00*/  LDL.LU R138, [R1+0x6f8] ;  /* 0x0006f800018a7983 */ /* 0x000ea20000300800 */
[----:B------:R-:W-:-:S09]  /*76f10*/  IMAD.WIDE R12, R155, 0x4, R6 ;  /* 0x000000049b0c7825 */ /* 0x000fd200078e0206 */
[----:B------:R1:W-:Y:S04]  /*76f20*/  @P0 STG.E desc[UR60][R12.64], R149 ;  /* 0x000000950c000986 */ /* 0x0003e8000c10193c */
[----:B-1----:R-:W2:Y:S01]  /*76f30*/  LDL.LU R149, [R1+0x508] ;  /* 0x0005080001957983 */ /* 0x002ea20000300800 */
[----:B------:R-:W-:Y:S01]  /*76f40*/  ISETP.LT.AND P0, PT, R158, UR4, !P5 ;  /* 0x000000049e007c0c */ /* 0x000fe2000ef01270 */
[----:B------:R-:W-:Y:S01]  /*76f50*/  IMAD.WIDE R12, R155, 0x4, R8 ;  /* 0x000000049b0c7825 */ /* 0x000fe200078e0208 */
[----:B------:R-:W-:Y:S01]  /*76f60*/  LOP3.LUT P6, RZ, R0, 0x8, RZ, 0xc0, !PT ;  /* 0x0000000800ff7812 */ /* 0x000fe200078cc0ff */
[----:B------:R-:W2:Y:S10]  /*76f70*/  LDL.LU R155, [R1+0x1210] ;  /* 0x00121000019b7983 */ /* 0x000eb40000300800 */
[----:B---3--:R1:W-:Y:S01]  /*76f80*/  @P0 STG.E desc[UR60][R12.64], R145 ;  /* 0x000000910c000986 */ /* 0x0083e2000c10193c */
[----:B------:R-:W-:-:S03]  /*76f90*/  ISETP.LT.AND P0, PT, R153, UR4, !P6 ;  /* 0x0000000499007c0c */ /* 0x000fc6000f701270 */
[----:B-1----:R-:W3:Y:S01]  /*76fa0*/  LDL.LU R145, [R1+0x308] ;  /* 0x0003080001917983 */ /* 0x002ee20000300800 */
[----:B------:R-:W-:-:S09]  /*76fb0*/  IMAD.WIDE R12, R150, 0x4, R2 ;  /* 0x00000004960c7825 */ /* 0x000fd200078e0202 */
[----:B----4-:R1:W-:Y:S01]  /*76fc0*/  @P0 STG.E desc[UR60][R12.64], R144 ;  /* 0x000000900c000986 */ /* 0x0103e2000c10193c */
[----:B------:R-:W-:-:S03]  /*76fd0*/  ISETP.LT.AND P0, PT, R156, UR4, !P6 ;  /* 0x000000049c007c0c */ /* 0x000fc6000f701270 */
[----:B-1----:R-:W4:Y:S01]  /*76fe0*/  LDL.LU R144, [R1+0xf7c] ;  /* 0x000f7c0001907983 */ /* 0x002f220000300800 */
[----:B------:R-:W-:-:S09]  /*76ff0*/  IMAD.WIDE R12, R150, 0x4, R4 ;  /* 0x00000004960c7825 */ /* 0x000fd200078e0204 */
[----:B------:R1:W-:Y:S01]  /*77000*/  @P0 STG.E desc[UR60][R12.64], R139 ;  /* 0x0000008b0c000986 */ /* 0x0003e2000c10193c */
[----:B------:R-:W-:-:S03]  /*77010*/  ISETP.LT.AND P0, PT, R157, UR4, !P6 ;  /* 0x000000049d007c0c */ /* 0x000fc6000f701270 */
[----:B-1----:R-:W4:Y:S01]  /*77020*/  LDL.LU R139, [R1+0xcfc] ;  /* 0x000cfc00018b7983 */ /* 0x002f220000300800 */
[----:B------:R-:W-:-:S09]  /*77030*/  IMAD.WIDE R12, R150, 0x4, R6 ;  /* 0x00000004960c7825 */ /* 0x000fd200078e0206 */
[----:B------:R1:W-:Y:S01]  /*77040*/  @P0 STG.E desc[UR60][R12.64], R151 ;  /* 0x000000970c000986 */ /* 0x0003e2000c10193c */
[----:B------:R-:W-:-:S03]  /*77050*/  ISETP.LT.AND P0, PT, R158, UR4, !P6 ;  /* 0x000000049e007c0c */ /* 0x000fc6000f701270 */
[----:B-1----:R-:W4:Y:S01]  /*77060*/  LDL.LU R151, [R1+0xb0c] ;  /* 0x000b0c0001977983 */ /* 0x002f220000300800 */
[----:B------:R-:W-:Y:S01]  /*77070*/  IMAD.WIDE R12, R150, 0x4, R8 ;  /* 0x00000004960c7825 */ /* 0x000fe200078e0208 */
[----:B------:R-:W-:Y:S02]  /*77080*/  LOP3.LUT P4, RZ, R0, 0x10, RZ, 0xc0, !PT ;  /* 0x0000001000ff7812 */ /* 0x000fe4000788c0ff */
[----:B------:R-:W4:Y:S06]  /*77090*/  LDL.LU R150, [R1+0x1214] ;  /* 0x0012140001967983 */ /* 0x000f2c0000300800 */
[----:B--2---:R1:W-:Y:S01]  /*770a0*/  @P0 STG.E desc[UR60][R12.64], R148 ;  /* 0x000000940c000986 */ /* 0x0043e2000c10193c */
[----:B------:R-:W-:-:S03]  /*770b0*/  ISETP.LT.AND P0, PT, R153, UR4, !P4 ;  /* 0x0000000499007c0c */ /* 0x000fc6000e701270 */
[----:B-1----:R-:W2:Y:S01]  /*770c0*/  LDL.LU R148, [R1+0x8fc] ;  /* 0x0008fc0001947983 */ /* 0x002ea20000300800 */
[----:B------:R-:W-:-:S09]  /*770d0*/  IMAD.WIDE R12, R146, 0x4, R2 ;  /* 0x00000004920c7825 */ /* 0x000fd200078e0202 */
[----:B------:R1:W-:Y:S01]  /*770e0*/  @P0 STG.E desc[UR60][R12.64], R147 ;  /* 0x000000930c000986 */ /* 0x0003e2000c10193c */
[----:B------:R-:W-:Y:S01]  /*770f0*/  ISETP.LT.AND P0, PT, R156, UR4, !P4 ;  /* 0x000000049c007c0c */ /* 0x000fe2000e701270 */
[C---:B-1----:R-:W-:Y:S02]  /*77100*/  IMAD.WIDE R12, R146.reuse, 0x4, R4 ;  /* 0x00000004920c7825 */ /* 0x042fe400078e0204 */
[----:B------:R-:W2:Y:S10]  /*77110*/  LDL.LU R147, [R1+0x70c] ;  /* 0x00070c0001937983 */ /* 0x000eb40000300800 */
[----:B------:R1:W-:Y:S01]  /*77120*/  @P0 STG.E desc[UR60][R12.64], R138 ;  /* 0x0000008a0c000986 */ /* 0x0003e2000c10193c */
[----:B------:R-:W-:Y:S01]  /*77130*/  ISETP.LT.AND P0, PT, R157, UR4, !P4 ;  /* 0x000000049d007c0c */ /* 0x000fe2000e701270 */
[----:B-1----:R-:W-:-:S12]  /*77140*/  IMAD.WIDE R12, R146, 0x4, R6 ;  /* 0x00000004920c7825 */ /* 0x002fd800078e0206 */
[----:B------:R1:W-:Y:S04]  /*77150*/  @P0 STG.E desc[UR60][R12.64], R149 ;  /* 0x000000950c000986 */ /* 0x0003e8000c10193c */
[----:B-1----:R-:W2:Y:S01]  /*77160*/  LDL.LU R149, [R1+0x6fc] ;  /* 0x0006fc0001957983 */ /* 0x002ea20000300800 */
[----:B------:R-:W-:-:S03]  /*77170*/  IMAD.WIDE R12, R146, 0x4, R8 ;  /* 0x00000004920c7825 */ /* 0x000fc600078e0208 */
[----:B------:R-:W2:Y:S01]  /*77180*/  LDL.LU R146, [R1+0x50c] ;  /* 0x00050c0001927983 */ /* 0x000ea20000300800 */
[----:B------:R-:W-:Y:S02]  /*77190*/  ISETP.LT.AND P0, PT, R158, UR4, !P4 ;  /* 0x000000049e007c0c */ /* 0x000fe4000e701270 */
[----:B------:R-:W-:-:S11]  /*771a0*/  LOP3.LUT P3, RZ, R0, 0x20, RZ, 0xc0, !PT ;  /* 0x0000002000ff7812 */ /* 0x000fd6000786c0ff */
[----:B---3--:R1:W-:Y:S01]  /*771b0*/  @P0 STG.E desc[UR60][R12.64], R145 ;  /* 0x000000910c000986 */ /* 0x0083e2000c10193c */
[----:B------:R-:W-:Y:S01]  /*771c0*/  ISETP.LT.AND P0, PT, R153, UR4, !P3 ;  /* 0x0000000499007c0c */ /* 0x000fe2000df01270 */
[C---:B-1----:R-:W-:Y:S02]  /*771d0*/  IMAD.WIDE R12, R155.reuse, 0x4, R2 ;  /* 0x000000049b0c7825 */ /* 0x042fe400078e0202 */
[----:B------:R-:W3:Y:S10]  /*771e0*/  LDL.LU R145, [R1+0x30c] ;  /* 0x00030c0001917983 */ /* 0x000ef40000300800 */
[----:B----4-:R1:W-:Y:S01]  /*771f0*/  @P0 STG.E desc[UR60][R12.64], R144 ;  /* 0x000000900c000986 */ /* 0x0103e2000c10193c */
[----:B------:R-:W-:Y:S01]  /*77200*/  ISETP.LT.AND P0, PT, R156, UR4, !P3 ;  /* 0x000000049c007c0c */ /* 0x000fe2000df01270 */
[----:B-1----:R-:W-:-:S02]  /*77210*/  IMAD.WIDE R12, R155, 0x4, R4 ;  /* 0x000000049b0c7825 */ /* 0x002fc400078e0204 */
[----:B------:R-:W4:Y:S10]  /*77220*/  LDL.LU R144, [R1+0x1218] ;  /* 0x0012180001907983 */ /* 0x000f340000300800 */
        /* <DEDUP_REMOVED lines=12> */
[----:B------:R-:W-:Y:S02]  /*772f0*/  IMAD.WIDE R12, R150, 0x4, R2 ;  /* 0x00000004960c7825 */ /* 0x000fe400078e0202 */
[----:B------:R-:W2:Y:S10]  /*77300*/  LDL.LU R155, [R1+0x900] ;  /* 0x00090000019b7983 */ /* 0x000eb40000300800 */
[----:B------:R1:W-:Y:S01]  /*77310*/  @P0 STG.E desc[UR60][R12.64], R147 ;  /* 0x000000930c000986 */ /* 0x0003e2000c10193c */
[----:B------:R-:W-:Y:S01]  /*77320*/  ISETP.LT.AND P0, PT, R156, UR4, !P5 ;  /* 0x000000049c007c0c */ /* 0x000fe2000ef01270 */
[----:B-1----:R-:W-:-:S02]  /*77330*/  IMAD.WIDE R12, R150, 0x4, R4 ;  /* 0x00000004960c7825 */ /* 0x002fc400078e0204 */
[----:B------:R-:W2:Y:S10]  /*77340*/  LDL.LU R147, [R1+0x121c] ;  /* 0x00121c0001937983 */ /* 0x000eb40000300800 */
[----:B------:R1:W-:Y:S01]  /*77350*/  @P0 STG.E desc[UR60][R12.64], R149 ;  /* 0x000000950c000986 */ /* 0x0003e2000c10193c */
[----:B------:R-:W-:-:S03]  /*77360*/  ISETP.LT.AND P0, PT, R157, UR4, !P5 ;  /* 0x000000049d007c0c */ /* 0x000fc6000ef01270 */
[----:B-1----:R-:W2:Y:S01]  /*77370*/  LDL.LU R149, [R1+0x710] ;  /* 0x0007100001957983 */ /* 0x002ea20000300800 */
[----:B------:R-:W-:-:S09]  /*77380*/  IMAD.WIDE R12, R150, 0x4, R6 ;  /* 0x00000004960c7825 */ /* 0x000fd200078e0206 */
[----:B------:R1:W-:Y:S04]  /*77390*/  @P0 STG.E desc[UR60][R12.64], R146 ;  /* 0x000000920c000986 */ /* 0x0003e8000c10193c */
[----:B-1----:R-:W2:Y:S01]  /*773a0*/  LDL.LU R146, [R1+0x510] ;  /* 0x0005100001927983 */ /* 0x002ea20000300800 */
[----:B------:R-:W-:-:S03]  /*773b0*/  IMAD.WIDE R12, R150, 0x4, R8 ;  /* 0x00000004960c7825 */ /* 0x000fc600078e0208 */
[----:B------:R-:W2:Y:S01]  /*773c0*/  LDL.LU R150, [R1+0x310] ;  /* 0x0003100001967983 */ /* 0x000ea20000300800 */
[----:B------:R-:W-:Y:S02]  /*773d0*/  ISETP.LT.AND P0, PT, R158, UR4, !P5 ;  /* 0x000000049e007c0c */ /* 0x000fe4000ef01270 */
[----:B------:R-:W-:-:S11]  /*773e0*/  LOP3.LUT P4, RZ, R0, 0x80, RZ, 0xc0, !PT ;  /* 0x0000008000ff7812 */ /* 0x000fd6000788c0ff */
[----:B---3--:R1:W-:Y:S01]  /*773f0*/  @P0 STG.E desc[UR60][R12.64], R145 ;  /* 0x000000910c000986 */ /* 0x0083e2000c10193c */
[----:B------:R-:W-:-:S03]  /*77400*/  ISETP.LT.AND P0, PT, R153, UR4, !P4 ;  /* 0x0000000499007c0c */ /* 0x000fc6000e701270 */
[----:B-1----:R-:W3:Y:S04]  /*77410*/  LDL.LU R145, [R1+0x1220] ;  /* 0x0012200001917983 */ /* 0x002ee80000300800 */
[----:B------:R-:W3:Y:S01]  /*77420*/  LDL.LU R138, [R1+0x110] ;  /* 0x00011000018a7983 */ /* 0x000ee20000300800 */
[----:B----4-:R-:W-:-:S05]  /*77430*/  IMAD.WIDE R12, R144, 0x4, R2 ;  /* 0x00000004900c7825 */ /* 0x010fca00078e0202 */
[----:B------:R1:W-:Y:S01]  /*77440*/  @P0 STG.E desc[UR60][R12.64], R139 ;  /* 0x0000008b0c000986 */ /* 0x0003e2000c10193c */
[----:B------:R-:W-:Y:S01]  /*77450*/  ISETP.LT.AND P0, PT, R156, UR4, !P4 ;  /* 0x000000049c007c0c */ /* 0x000fe2000e701270 */
[C---:B-1----:R-:W-:Y:S02]  /*77460*/  IMAD.WIDE R12, R144.reuse, 0x4, R4 ;  /* 0x00000004900c7825 */ /* 0x042fe400078e0204 */
[----:B------:R-:W4:Y:S10]  /*77470*/  LDL.LU R139, [R1+0xf84] ;  /* 0x000f8400018b7983 */ /* 0x000f340000300800 */
[----:B------:R1:W-:Y:S01]  /*77480*/  @P0 STG.E desc[UR60][R12.64], R151 ;  /* 0x000000970c000986 */ /* 0x0003e2000c10193c */
[----:B------:R-:W-:Y:S01]  /*77490*/  ISETP.LT.AND P0, PT, R157, UR4, !P4 ;  /* 0x000000049d007c0c */ /* 0x000fe2000e701270 */
[----:B-1----:R-:W-:Y:S01]  /*774a0*/  IMAD.WIDE R12, R144, 0x4, R6 ;  /* 0x00000004900c7825 */ /* 0x002fe200078e0206 */
[----:B------:R-:W-:-:S11]  /*774b0*/  LOP3.LUT P3, RZ, R0, 0x100, RZ, 0xc0, !PT ;  /* 0x0000010000ff7812 */ /* 0x000fd6000786c0ff */
[----:B--2---:R1:W-:Y:S04]  /*774c0*/  @P0 STG.E desc[UR60][R12.64], R148 ;  /* 0x000000940c000986 */ /* 0x0043e8000c10193c */
[----:B-1----:R-:W2:Y:S01]  /*774d0*/  LDL.LU R148, [R1+0xd04] ;  /* 0x000d040001947983 */ /* 0x002ea20000300800 */
[----:B------:R-:W-:-:S03]  /*774e0*/  ISETP.LT.AND P0, PT, R158, UR4, !P4 ;  /* 0x000000049e007c0c */ /* 0x000fc6000e701270 */
[----:B------:R-:W2:Y:S01]  /*774f0*/  LDL.LU R151, [R1+0xb14] ;  /* 0x000b140001977983 */ /* 0x000ea20000300800 */
[----:B------:R-:W-:-:S03]  /*77500*/  IMAD.WIDE R12, R144, 0x4, R8 ;  /* 0x00000004900c7825 */ /* 0x000fc600078e0208 */
[----:B------:R-:W2:Y:S06]  /*77510*/  LDL.LU R144, [R1+0x1224] ;  /* 0x0012240001907983 */ /* 0x000eac0000300800 */
[----:B------:R1:W-:Y:S01]  /*77520*/  @P0 STG.E desc[UR60][R12.64], R155 ;  /* 0x0000009b0c000986 */ /* 0x0003e2000c10193c */
[----:B------:R-:W-:-:S03]  /*77530*/  ISETP.LT.AND P0, PT, R153, UR4, !P3 ;  /* 0x0000000499007c0c */ /* 0x000fc6000df01270 */
[----:B-1----:R-:W2:Y:S01]  /*77540*/  LDL.LU R155, [R1+0x904] ;  /* 0x00090400019b7983 */ /* 0x002ea20000300800 */
[----:B------:R-:W-:-:S09]  /*77550*/  IMAD.WIDE R12, R147, 0x4, R2 ;  /* 0x00000004930c7825 */ /* 0x000fd200078e0202 */
        /* <DEDUP_REMOVED lines=21> */
[----:B------:R-:W-:Y:S01]  /*776b0*/  IMAD.WIDE R12, R145, 0x4, R4 ;  /* 0x00000004910c7825 */ /* 0x000fe200078e0204 */
[----:B------:R-:W-:-:S08]  /*776c0*/  LOP3.LUT P5, RZ, R0, 0x400, RZ, 0xc0, !PT ;  /* 0x0000040000ff7812 */ /* 0x000fd000078ac0ff */
[----:B--2---:R1:W-:Y:S01]  /*776d0*/  @P0 STG.E desc[UR60][R12.64], R148 ;  /* 0x000000940c000986 */ /* 0x0043e2000c10193c */
[----:B------:R-:W-:-:S03]  /*776e0*/  ISETP.LT.AND P0, PT, R157, UR4, !P6 ;  /* 0x000000049d007c0c */ /* 0x000fc6000f701270 */
[----:B-1----:R-:W2:Y:S01]  /*776f0*/  LDL.LU R148, [R1+0xd08] ;  /* 0x000d080001947983 */ /* 0x002ea20000300800 */
[----:B------:R-:W-:-:S09]  /*77700*/  IMAD.WIDE R12, R145, 0x4, R6 ;  /* 0x00000004910c7825 */ /* 0x000fd200078e0206 */
[----:B------:R1:W-:Y:S01]  /*77710*/  @P0 STG.E desc[UR60][R12.64], R151 ;  /* 0x000000970c000986 */ /* 0x0003e2000c10193c */
[----:B------:R-:W-:-:S03]  /*77720*/  ISETP.LT.AND P0, PT, R158, UR4, !P6 ;  /* 0x000000049e007c0c */ /* 0x000fc6000f701270 */
[----:B-1----:R-:W2:Y:S01]  /*77730*/  LDL.LU R151, [R1+0xb18] ;  /* 0x000b180001977983 */ /* 0x002ea20000300800 */
[----:B------:R-:W-:-:S03]  /*77740*/  IMAD.WIDE R12, R145, 0x4, R8 ;  /* 0x00000004910c7825 */ /* 0x000fc600078e0208 */
[----:B------:R-:W2:Y:S06]  /*77750*/  LDL.LU R145, [R1+0x122c] ;  /* 0x00122c0001917983 */ /* 0x000eac0000300800 */
[----:B------:R1:W-:Y:S01]  /*77760*/  @P0 STG.E desc[UR60][R12.64], R155 ;  /* 0x0000009b0c000986 */ /* 0x0003e2000c10193c */
[----:B------:R-:W-:Y:S01]  /*77770*/  ISETP.LT.AND P0, PT, R153, UR4, !P5 ;  /* 0x0000000499007c0c */ /* 0x000fe2000ef01270 */
[----:B-1----:R-:W-:Y:S02]  /*77780*/  IMAD.WIDE R12, R144, 0x4, R2 ;  /* 0x00000004900c7825 */ /* 0x002fe400078e0202 */
[----:B------:R-:W2:Y:S10]  /*77790*/  LDL.LU R155, [R1+0x908] ;  /* 0x00090800019b7983 */ /* 0x000eb40000300800 */
[----:B------:R1:W-:Y:S01]  /*777a0*/  @P0 STG.E desc[UR60][R12.64], R149 ;  /* 0x000000950c000986 */ /* 0x0003e2000c10193c */
[----:B------:R-:W-:Y:S01]  /*777b0*/  ISETP.LT.AND P0, PT, R156, UR4, !P5 ;  /* 0x000000049c007c0c */ /* 0x000fe2000ef01270 */
[----:B-1----:R-:W-:-:S12]  /*777c0*/  IMAD.WIDE R12, R144, 0x4, R4 ;  /* 0x00000004900c7825 */ /* 0x002fd800078e0204 */
        /* <DEDUP_REMOVED lines=9> */
[----:B------:R-:W-:Y:S01]  /*77860*/  LOP3.LUT P4, RZ, R0, 0x800, RZ, 0xc0, !PT ;  /* 0x0000080000ff7812 */ /* 0x000fe2000788c0ff */
[----:B------:R-:W2:Y:S10]  /*77870*/  LDL.LU R149, [R1+0x1230] ;  /* 0x0012300001957983 */ /* 0x000eb40000300800 */
[----:B---3--:R1:W-:Y:S01]  /*77880*/  @P0 STG.E desc[UR60][R12.64], R138 ;  /* 0x0000008a0c000986 */ /* 0x0083e2000c10193c */
[----:B------:R-:W-:Y:S01]  /*77890*/  ISETP.LT.AND P0, PT, R153, UR4, !P4 ;  /* 0x0000000499007c0c */ /* 0x000fe2000e701270 */
[----:B-1----:R-:W-:-:S12]  /*778a0*/  IMAD.WIDE R12, R147, 0x4, R2 ;  /* 0x00000004930c7825 */ /* 0x002fd800078e0202 */
[----:B----4-:R1:W-:Y:S01]  /*778b0*/  @P0 STG.E desc[UR60][R12.64], R139 ;  /* 0x0000008b0c000986 */ /* 0x0103e2000c10193c */
[----:B------:R-:W-:-:S03]  /*778c0*/  ISETP.LT.AND P0, PT, R156, UR4, !P4 ;  /* 0x000000049c007c0c */ /* 0x000fc6000e701270 */
[----:B-1----:R-:W3:Y:S01]  /*778d0*/  LDL.LU R139, [R1+0x118] ;  /* 0x00011800018b7983 */ /* 0x002ee20000300800 */
[----:B------:R-:W-:Y:S01]  /*778e0*/  IMAD.WIDE R12, R147, 0x4, R4 ;  /* 0x00000004930c7825 */ /* 0x000fe200078e0204 */
[----:B------:R-:W-:-:S08]  /*778f0*/  LOP3.LUT P3, RZ, R0, 0x1000, RZ, 0xc0, !PT ;  /* 0x0000100000ff7812 */ /* 0x000fd0000786c0ff */
[----:B--2---:R1:W-:Y:S01]  /*77900*/  @P0 STG.E desc[UR60][R12.64], R148 ;  /* 0x000000940c000986 */ /* 0x0043e2000c10193c */
[----:B------:R-:W-:-:S03]  /*77910*/  ISETP.LT.AND P0, PT, R157, UR4, !P4 ;  /* 0x000000049d007c0c */ /* 0x000fc6000e701270 */
[----:B-1----:R-:W2:Y:S01]  /*77920*/  LDL.LU R148, [R1+0xf8c] ;  /* 0x000f8c0001947983 */ /* 0x002ea20000300800 */
[----:B------:R-:W-:-:S09]  /*77930*/  IMAD.WIDE R12, R147, 0x4, R6 ;  /* 0x00000004930c7825 */ /* 0x000fd200078e0206 */
[----:B------:R1:W-:Y:S04]  /*77940*/  @P0 STG.E desc[UR60][R12.64], R151 ;  /* 0x000000970c000986 */ /* 0x0003e8000c10193c */
[----:B-1----:R-:W4:Y:S01]  /*77950*/  LDL.LU R151, [R1+0xd0c] ;  /* 0x000d0c0001977983 */ /* 0x002f220000300800 */
[----:B------:R-:W-:Y:S01]  /*77960*/  ISETP.LT.AND P0, PT, R158, UR4, !P4 ;  /* 0x000000049e007c0c */ /* 0x000fe2000e701270 */
[----:B------:R-:W-:Y:S02]  /*77970*/  IMAD.WIDE R12, R147, 0x4, R8 ;  /* 0x00000004930c7825 */ /* 0x000fe400078e0208 */
[----:B------:R-:W4:Y:S04]  /*77980*/  LDL.LU R147, [R1+0xb1c] ;  /* 0x000b1c0001937983 */ /* 0x000f280000300800 */
[----:B------:R-:W4:Y:S06]  /*77990*/  LDL.LU R138, [R1+0x1234] ;  /* 0x00123400018a7983 */ /* 0x000f2c0000300800 */
[----:B------:R1:W-:Y:S01]  /*779a0*/  @P0 STG.E desc[UR60][R12.64], R155 ;  /* 0x0000009b0c000986 */ /* 0x0003e2000c10193c */
[----:B------:R-:W-:Y:S01]  /*779b0*/  ISETP.LT.AND P0, PT, R153, UR4, !P3 ;  /* 0x0000000499007c0c */ /* 0x000fe2000df01270 */
[----:B-1----:R-:W-:-:S12]  /*779c0*/  IMAD.WIDE R12, R145, 0x4, R2 ;  /* 0x00000004910c7825 */ /* 0x002fd800078e0202 */
[----:B------:R1:W-:Y:S01]  /*779d0*/  @P0 STG.E desc[UR60][R12.64], R146 ;  /* 0x000000920c000986 */ /* 0x0003e2000c10193c */
[----:B------:R-:W-:-:S03]  /*779e0*/  ISETP.LT.AND P0, PT, R156, UR4, !P3 ;  /* 0x000000049c007c0c */ /* 0x000fc6000df01270 */
[----:B-1----:R-:W4:Y:S01]  /*779f0*/  LDL.LU R146, [R1+0x90c] ;  /* 0x00090c0001927983 */ /* 0x002f220000300800 */
[----:B------:R-:W-:-:S03]  /*77a00*/  IMAD.WIDE R12, R145, 0x4, R4 ;  /* 0x00000004910c7825 */ /* 0x000fc600078e0204 */
[----:B------:R-:W4:Y:S06]  /*77a10*/  LDL.LU R155, [R1+0x71c] ;  /* 0x00071c00019b7983 */ /* 0x000f2c0000300800 */
[----:B------:R1:W-:Y:S01]  /*77a20*/  @P0 STG.E desc[UR60][R12.64], R150 ;  /* 0x000000960c000986 */ /* 0x0003e2000c10193c */
[----:B------:R-:W-:Y:S01]  /*77a30*/  ISETP.LT.AND P0, PT, R157, UR4, !P3 ;  /* 0x000000049d007c0c */ /* 0x000fe2000df01270 */
[----:B-1----:R-:W-:-:S12]  /*77a40*/  IMAD.WIDE R12, R145, 0x4, R6 ;  /* 0x00000004910c7825 */ /* 0x002fd800078e0206 */
[----:B------:R1:W-:Y:S04]  /*77a50*/  @P0 STG.E desc[UR60][R12.64], R144 ;  /* 0x000000900c000986 */ /* 0x0003e8000c10193c */
[----:B-1----:R-:W4:Y:S04]  /*77a60*/  LDL.LU R144, [R1+0x51c] ;  /* 0x00051c0001907983 */ /* 0x002f280000300800 */
[----:B------:R-:W4:Y:S01]  /*77a70*/  LDL.LU R150, [R1+0x31c] ;  /* 0x00031c0001967983 */ /* 0x000f220000300800 */
[----:B------:R-:W-:Y:S01]  /*77a80*/  ISETP.LT.AND P0, PT, R158, UR4, !P3 ;  /* 0x000000049e007c0c */ /* 0x000fe2000df01270 */
[----:B------:R-:W-:Y:S01]  /*77a90*/  IMAD.WIDE R12, R145, 0x4, R8 ;  /* 0x00000004910c7825 */ /* 0x000fe200078e0208 */
[C---:B------:R-:W-:Y:S01]  /*77aa0*/  LOP3.LUT P5, RZ, R0.reuse, 0x2000, RZ, 0xc0, !PT ;  /* 0x0000200000ff7812 */ /* 0x040fe200078ac0ff */
[----:B------:R-:W4:Y:S10]  /*77ab0*/  LDL.LU R145, [R1+0x1238] ;  /* 0x0012380001917983 */ /* 0x000f340000300800 */
[----:B---3--:R1:W-:Y:S01]  /*77ac0*/  @P0 STG.E desc[UR60][R12.64], R139 ;  /* 0x0000008b0c000986 */ /* 0x0083e2000c10193c */
[----:B------:R-:W-:Y:S01]  /*77ad0*/  ISETP.LT.AND P0, PT, R153, UR4, !P5 ;  /* 0x0000000499007c0c */ /* 0x000fe2000ef01270 */
[----:B-1----:R-:W-:Y:S01]  /*77ae0*/  IMAD.WIDE R12, R149, 0x4, R2 ;  /* 0x00000004950c7825 */ /* 0x002fe200078e0202 */
[----:B------:R-:W-:-:S11]  /*77af0*/  LOP3.LUT P4, RZ, R0, 0x4000, RZ, 0xc0, !PT ;  /* 0x0000400000ff7812 */ /* 0x000fd6000788c0ff */
[----:B--2---:R1:W-:Y:S01]  /*77b00*/  @P0 STG.E desc[UR60][R12.64], R148 ;  /* 0x000000940c000986 */ /* 0x0043e2000c10193c */
[----:B------:R-:W-:-:S03]  /*77b10*/  ISETP.LT.AND P0, PT, R156, UR4, !P5 ;  /* 0x000000049c007c0c */ /* 0x000fc6000ef01270 */
[----:B-1----:R-:W2:Y:S01]  /*77b20*/  LDL.LU R148, [R1+0x11c] ;  /* 0x00011c0001947983 */ /* 0x002ea20000300800 */
[----:B------:R-:W-:-:S09]  /*77b30*/  IMAD.WIDE R12, R149, 0x4, R4 ;  /* 0x00000004950c7825 */ /* 0x000fd200078e0204 */
[----:B----4-:R1:W-:Y:S01]  /*77b40*/  @P0 STG.E desc[UR60][R12.64], R151 ;  /* 0x000000970c000986 */ /* 0x0103e2000c10193c */
[----:B------:R-:W-:-:S03]  /*77b50*/  ISETP.LT.AND P0, PT, R157, UR4, !P5 ;  /* 0x000000049d007c0c */ /* 0x000fc6000ef01270 */
[----:B-1----:R-:W3:Y:S01]  /*77b60*/  LDL.LU R151, [R1+0xfa0] ;  /* 0x000fa00001977983 */ /* 0x002ee20000300800 */
[----:B------:R-:W-:-:S09]  /*77b70*/  IMAD.WIDE R12, R149, 0x4, R6 ;  /* 0x00000004950c7825 */ /* 0x000fd200078e0206 */
[----:B------:R1:W-:Y:S04]  /*77b80*/  @P0 STG.E desc[UR60][R12.64], R147 ;  /* 0x000000930c000986 */ /* 0x0003e8000c10193c */
[----:B-1----:R-:W4:Y:S01]  /*77b90*/  LDL.LU R147, [R1+0xf90] ;  /* 0x000f900001937983 */ /* 0x002f220000300800 */
[----:B------:R-:W-:Y:S01]  /*77ba0*/  ISETP.LT.AND P0, PT, R158, UR4, !P5 ;  /* 0x000000049e007c0c */ /* 0x000fe2000ef01270 */
[----:B------:R-:W-:Y:S02]  /*77bb0*/  IMAD.WIDE R12, R149, 0x4, R8 ;  /* 0x00000004950c7825 */ /* 0x000fe400078e0208 */
[----:B------:R-:W4:Y:S10]  /*77bc0*/  LDL.LU R149, [R1+0xd10] ;  /* 0x000d100001957983 */ /* 0x000f340000300800 */
[----:B------:R1:W-:Y:S01]  /*77bd0*/  @P0 STG.E desc[UR60][R12.64], R146 ;  /* 0x000000920c000986 */ /* 0x0003e2000c10193c */
[----:B------:R-:W-:-:S03]  /*77be0*/  ISETP.LT.AND P0, PT, R153, UR4, !P4 ;  /* 0x0000000499007c0c */ /* 0x000fc6000e701270 */
[----:B-1----:R-:W4:Y:S04]  /*77bf0*/  LDL.LU R146, [R1+0x123c] ;  /* 0x00123c0001927983 */ /* 0x002f280000300800 */
[----:B------:R-:W4:Y:S01]  /*77c00*/  LDL.LU R139, [R1+0x910] ;  /* 0x00091000018b7983 */ /* 0x000f220000300800 */
[----:B------:R-:W-:-:S05]  /*77c10*/  IMAD.WIDE R12, R138, 0x4, R2 ;  /* 0x000000048a0c7825 */ /* 0x000fca00078e0202 */
[----:B------:R1:W-:Y:S01]  /*77c20*/  @P0 STG.E desc[UR60][R12.64], R155 ;  /* 0x0000009b0c000986 */ /* 0x0003e2000c10193c */
[----:B------:R-:W-:-:S03]  /*77c30*/  ISETP.LT.AND P0, PT, R156, UR4, !P4 ;  /* 0x000000049c007c0c */ /* 0x000fc6000e701270 */
[----:B-1----:R-:W4:Y:S01]  /*77c40*/  LDL.LU R155, [R1+0x720] ;  /* 0x00072000019b7983 */ /* 0x002f220000300800 */
[----:B------:R-:W-:-:S09]  /*77c50*/  IMAD.WIDE R12, R138, 0x4, R4 ;  /* 0x000000048a0c7825 */ /* 0x000fd200078e0204 */
[----:B------:R1:W-:Y:S04]  /*77c60*/  @P0 STG.E desc[UR60][R12.64], R144 ;  /* 0x000000900c000986 */ /* 0x0003e8000c10193c */
[----:B-1----:R-:W4:Y:S01]  /*77c70*/  LDL.LU R144, [R1+0x520] ;  /* 0x0005200001907983 */ /* 0x002f220000300800 */
[----:B------:R-:W-:Y:S01]  /*77c80*/  ISETP.LT.AND P0, PT, R157, UR4, !P4 ;  /* 0x000000049d007c0c */ /* 0x000fe2000e701270 */
[----:B------:R-:W-:-:S12]  /*77c90*/  IMAD.WIDE R12, R138, 0x4, R6 ;  /* 0x000000048a0c7825 */ /* 0x000fd800078e0206 */
[----:B------:R1:W-:Y:S04]  /*77ca0*/  @P0 STG.E desc[UR60][R12.64], R150 ;  /* 0x000000960c000986 */ /* 0x0003e8000c10193c */
[----:B-1----:R-:W4:Y:S01]  /*77cb0*/  LDL.LU R150, [R1+0x320] ;  /* 0x0003200001967983 */ /* 0x002f220000300800 */
[----:B------:R-:W-:Y:S01]  /*77cc0*/  ISETP.LT.AND P0, PT, R158, UR4, !P4 ;  /* 0x000000049e007c0c */ /* 0x000fe2000e701270 */
[----:B------:R-:W-:Y:S01]  /*77cd0*/  IMAD.WIDE R12, R138, 0x4, R8 ;  /* 0x000000048a0c7825 */ /* 0x000fe200078e0208 */
[C---:B------:R-:W-:Y:S02]  /*77ce0*/  LOP3.LUT P6, RZ, R0.reuse, 0x8000, RZ, 0xc0, !PT ;  /* 0x0000800000ff7812 */ /* 0x040fe400078cc0ff */
[----:B------:R-:W-:-:S09]  /*77cf0*/  LOP3.LUT P3, RZ, R0, 0x10000, RZ, 0xc0, !PT ;  /* 0x0001000000ff7812 */ /* 0x000fd2000786c0ff */
[----:B--2---:R1:W-:Y:S01]  /*77d00*/  @P0 STG.E desc[UR60][R12.64], R148 ;  /* 0x000000940c000986 */ /* 0x0043e2000c10193c */
[----:B------:R-:W-:-:S03]  /*77d10*/  ISETP.LT.AND P0, PT, R153, UR4, !P6 ;  /* 0x0000000499007c0c */ /* 0x000fc6000f701270 */
[----:B-1----:R-:W2:Y:S04]  /*77d20*/  LDL.LU R148, [R1+0x1240] ;  /* 0x0012400001947983 */ /* 0x002ea80000300800 */
[----:B------:R-:W2:Y:S01]  /*77d30*/  LDL.LU R138, [R1+0x120] ;  /* 0x00012000018a7983 */ /* 0x000ea20000300800 */
[----:B------:R-:W-:-:S05]  /*77d40*/  IMAD.WIDE R12, R145, 0x4, R2 ;  /* 0x00000004910c7825 */ /* 0x000fca00078e0202 */
        /* <DEDUP_REMOVED lines=9> */
[----:B------:R-:W-:Y:S01]  /*77de0*/  ISETP.LT.AND P0, PT, R158, UR4, !P6 ;  /* 0x000000049e007c0c */ /* 0x000fe2000f701270 */
[----:B-1----:R-:W-:Y:S02]  /*77df0*/  IMAD.WIDE R12, R145, 0x4, R8 ;  /* 0x00000004910c7825 */ /* 0x002fe400078e0208 */
[----:B------:R-:W4:Y:S04]  /*77e00*/  LDL.LU R149, [R1+0xd14] ;  /* 0x000d140001957983 */ /* 0x000f280000300800 */
[----:B------:R-:W4:Y:S06]  /*77e10*/  LDL.LU R145, [R1+0x1244] ;  /* 0x0012440001917983 */ /* 0x000f2c0000300800 */
[----:B------:R1:W-:Y:S01]  /*77e20*/  @P0 STG.E desc[UR60][R12.64], R139 ;  /* 0x0000008b0c000986 */ /* 0x0003e2000c10193c */
[----:B------:R-:W-:Y:S01]  /*77e30*/  ISETP.LT.AND P0, PT, R153, UR4, !P3 ;  /* 0x0000000499007c0c */ /* 0x000fe2000df01270 */
[----:B-1----:R-:W-:-:S02]  /*77e40*/  IMAD.WIDE R12, R146, 0x4, R2 ;  /* 0x00000004920c7825 */ /* 0x002fc400078e0202 */
[----:B------:R-:W4:Y:S10]  /*77e50*/  LDL.LU R139, [R1+0x914] ;  /* 0x00091400018b7983 */ /* 0x000f340000300800 */
[----:B------:R1:W-:Y:S01]  /*77e60*/  @P0 STG.E desc[UR60][R12.64], R155 ;  /* 0x0000009b0c000986 */ /* 0x0003e2000c10193c */
[----:B------:R-:W-:Y:S01]  /*77e70*/  ISETP.LT.AND P0, PT, R156, UR4, !P3 ;  /* 0x000000049c007c0c */ /* 0x000fe2000df01270 */
[----:B-1----:R-:W-:-:S12]  /*77e80*/  IMAD.WIDE R12, R146, 0x4, R4 ;  /* 0x00000004920c7825 */ /* 0x002fd800078e0204 */
[----:B------:R1:W-:Y:S04]  /*77e90*/  @P0 STG.E desc[UR60][R12.64], R144 ;  /* 0x000000900c000986 */ /* 0x0003e8000c10193c */
[----:B-1----:R-:W4:Y:S01]  /*77ea0*/  LDL.LU R144, [R1+0x724] ;  /* 0x0007240001907983 */ /* 0x002f220000300800 */
[----:B------:R-:W-:-:S03]  /*77eb0*/  ISETP.LT.AND P0, PT, R157, UR4, !P3 ;  /* 0x000000049d007c0c */ /* 0x000fc6000df01270 */
[----:B------:R-:W4:Y:S01]  /*77ec0*/  LDL.LU R155, [R1+0x524] ;  /* 0x00052400019b7983 */ /* 0x000f220000300800 */
[----:B------:R-:W-:-:S09]  /*77ed0*/  IMAD.WIDE R12, R146, 0x4, R6 ;  /* 0x00000004920c7825 */ /* 0x000fd200078e0206 */
[----:B------:R1:W-:Y:S04]  /*77ee0*/  @P0 STG.E desc[UR60][R12.64], R150 ;  /* 0x000000960c000986 */ /* 0x0003e8000c10193c */
[----:B-1----:R-:W4:Y:S01]  /*77ef0*/  LDL.LU R150, [R1+0x324] ;  /* 0x0003240001967983 */ /* 0x002f220000300800 */
[----:B------:R-:W-:Y:S01]  /*77f00*/  ISETP.LT.AND P0, PT, R158, UR4, !P3 ;  /* 0x000000049e007c0c */ /* 0x000fe2000df01270 */
[----:B------:R-:W-:Y:S01]  /*77f10*/  IMAD.WIDE R12, R146, 0x4, R8 ;  /* 0x00000004920c7825 */ /* 0x000fe200078e0208 */
[C---:B------:R-:W-:Y:S01]  /*77f20*/  LOP3.LUT P5, RZ, R0.reuse, 0x20000, RZ, 0xc0, !PT ;  /* 0x0002000000ff7812 */ /* 0x040fe200078ac0ff */
[----:B------:R-:W4:Y:S01]  /*77f30*/  LDL.LU R146, [R1+0x1248] ;  /* 0x0012480001927983 */ /* 0x000f220000300800 */
[----:B------:R-:W-:-:S09]  /*77f40*/  LOP3.LUT P4, RZ, R0, 0x40000, RZ, 0xc0, !PT ;  /* 0x0004000000ff7812 */ /* 0x000fd2000788c0ff */
[----:B--2---:R1:W-:Y:S01]  /*77f50*/  @P0 STG.E desc[UR60][R12.64], R138 ;  /* 0x0000008a0c000986 */ /* 0x0043e2000c10193c */
[----:B------:R-:W-:Y:S01]  /*77f60*/  ISETP.LT.AND P0, PT, R153, UR4, !P5 ;  /* 0x0000000499007c0c */ /* 0x000fe2000ef01270 */
[----:B-1----:R-:W-:Y:S02]  /*77f70*/  IMAD.WIDE R12, R148, 0x4, R2 ;  /* 0x00000004940c7825 */ /* 0x002fe400078e0202 */
[----:B------:R-:W2:Y:S10]  /*77f80*/  LDL.LU R138, [R1+0x124] ;  /* 0x00012400018a7983 */ /* 0x000eb40000300800 */
[----:B---3--:R1:W-:Y:S01]  /*77f90*/  @P0 STG.E desc[UR60][R12.64], R151 ;  /* 0x000000970c000986 */ /* 0x0083e2000c10193c */
[----:B------:R-:W-:Y:S01]  /*77fa0*/  ISETP.LT.AND P0, PT, R156, UR4, !P5 ;  /* 0x000000049c007c0c */ /* 0x000fe2000ef01270 */
[----:B-1----:R-:W-:-:S12]  /*77fb0*/  IMAD.WIDE R12, R148, 0x4, R4 ;  /* 0x00000004940c7825 */ /* 0x002fd800078e0204 */
[----:B----4-:R1:W-:Y:S04]  /*77fc0*/  @P0 STG.E desc[UR60][R12.64], R147 ;  /* 0x000000930c000986 */ /* 0x0103e8000c10193c */
[----:B-1----:R-:W3:Y:S01]  /*77fd0*/  LDL.LU R147, [R1+0xfa8] ;  /* 0x000fa80001937983 */ /* 0x002ee20000300800 */
[----:B------:R-:W-:-:S03]  /*77fe0*/  ISETP.LT.AND P0, PT, R157, UR4, !P5 ;  /* 0x000000049d007c0c */ /* 0x000fc6000ef01270 */
[----:B------:R-:W4:Y:S01]  /*77ff0*/  LDL.LU R151, [R1+0xf98] ;  /* 0x000f980001977983 */ /* 0x000f220000300800 */
[----:B------:R-:W-:-:S09]  /*78000*/  IMAD.WIDE R12, R148, 0x4, R6 ;  /* 0x00000004940c7825 */ /* 0x000fd200078e0206 */
[----:B------:R1:W-:Y:S01]  /*78010*/  @P0 STG.E desc[UR60][R12.64], R149 ;  /* 0x000000950c000986 */ /* 0x0003e2000c10193c */
[----:B------:R-:W-:Y:S01]  /*78020*/  ISETP.LT.AND P0, PT, R158, UR4, !P5 ;  /* 0x000000049e007c0c */ /* 0x000fe2000ef01270 */
[----:B-1----:R-:W-:Y:S02]  /*78030*/  IMAD.WIDE R12, R148, 0x4, R8 ;  /* 0x00000004940c7825 */ /* 0x002fe400078e0208 */
[----:B------:R-:W4:Y:S10]  /*78040*/  LDL.LU R148, [R1+0xd18] ;  /* 0x000d180001947983 */ /* 0x000f340000300800 */
[----:B------:R1:W-:Y:S01]  /*78050*/  @P0 STG.E desc[UR60][R12.64], R139 ;  /* 0x0000008b0c000986 */ /* 0x0003e2000c10193c */
[----:B------:R-:W-:-:S03]  /*78060*/  ISETP.LT.AND P0, PT, R153, UR4, !P4 ;  /* 0x0000000499007c0c */ /* 0x000fc6000e701270 */
[----:B------:R-:W4:Y:S01]  /*78070*/  LDL.LU R149, [R1+0x124c] ;  /* 0x00124c0001957983 */ /* 0x000f220000300800 */
[----:B-1----:R-:W-:-:S09]  /*78080*/  IMAD.WIDE R12, R145, 0x4, R2 ;  /* 0x00000004910c7825 */ /* 0x002fd200078e0202 */
[----:B------:R1:W-:Y:S04]  /*78090*/  @P0 STG.E desc[UR60][R12.64], R144 ;  /* 0x000000900c000986 */ /* 0x0003e8000c10193c */
[----:B-1----:R-:W4:Y:S01]  /*780a0*/  LDL.LU R144, [R1+0x918] ;  /* 0x0009180001907983 */ /* 0x002f220000300800 */
[----:B------:R-:W-:-:S03]  /*780b0*/  ISETP.LT.AND P0, PT, R156, UR4, !P4 ;  /* 0x000000049c007c0c */ /* 0x000fc6000e701270 */
[----:B------:R-:W4:Y:S01]  /*780c0*/  LDL.LU R139, [R1+0x728] ;  /* 0x00072800018b7983 */ /* 0x000f220000300800 */
[----:B------:R-:W-:-:S09]  /*780d0*/  IMAD.WIDE R12, R145, 0x4, R4 ;  /* 0x00000004910c7825 */ /* 0x000fd200078e0204 */
[----:B------:R1:W-:Y:S01]  /*780e0*/  @P0 STG.E desc[UR60][R12.64], R155 ;  /* 0x0000009b0c000986 */ /* 0x0003e2000c10193c */
[----:B------:R-:W-:-:S03]  /*780f0*/  ISETP.LT.AND P0, PT, R157, UR4, !P4 ;  /* 0x000000049d007c0c */ /* 0x000fc6000e701270 */
[----:B-1----:R-:W4:Y:S01]  /*78100*/  LDL.LU R155, [R1+0x528] ;  /* 0x00052800019b7983 */ /* 0x002f220000300800 */
        /* <DEDUP_REMOVED lines=10> */
[----:B-1----:R-:W-:-:S12]  /*781b0*/  IMAD.WIDE R12, R146, 0x4, R2 ;  /* 0x00000004920c7825 */ /* 0x002fd800078e0202 */
[----:B---3--:R1:W-:Y:S01]  /*781c0*/  @P0 STG.E desc[UR60][R12.64], R147 ;  /* 0x000000930c000986 */ /* 0x0083e2000c10193c */
        /* <DEDUP_REMOVED lines=9> */
[----:B------:R-:W-:-:S03]  /*78260*/  ISETP.LT.AND P0, PT, R158, UR4, !P3 ;  /* 0x000000049e007c0c */ /* 0x000fc6000df01270 */
[----:B------:R-:W4:Y:S01]  /*78270*/  LDL.LU R138, [R1+0xd1c] ;  /* 0x000d1c00018a7983 */ /* 0x000f220000300800 */
[----:B------:R-:W-:-:S03]  /*78280*/  IMAD.WIDE R12, R146, 0x4, R8 ;  /* 0x00000004920c7825 */ /* 0x000fc600078e0208 */
[----:B------:R-:W4:Y:S06]  /*78290*/  LDL.LU R146, [R1+0x1254] ;  /* 0x0012540001927983 */ /* 0x000f2c0000300800 */
[----:B------:R1:W-:Y:S01]  /*782a0*/  @P0 STG.E desc[UR60][R12.64], R144 ;  /* 0x000000900c000986 */ /* 0x0003e2000c10193c */
        /* <DEDUP_REMOVED lines=20> */
[C---:B-1----:R-:W-:Y:S02]  /*783f0*/  IMAD.WIDE R12, R145.reuse, 0x4, R2 ;  /* 0x00000004910c7825 */ /* 0x042fe400078e0202 */
[----:B------:R-:W2:Y:S10]  /*78400*/  LDL.LU R147, [R1+0x12c] ;  /* 0x00012c0001937983 */ /* 0x000eb40000300800 */
[----:B---3--:R1:W-:Y:S01]  /*78410*/  @P0 STG.E desc[UR60][R12.64], R151 ;  /* 0x000000970c000986 */ /* 0x0083e2000c10193c */
[----:B------:R-:W-:Y:S01]  /*78420*/  ISETP.LT.AND P0, PT, R156, UR4, !P6 ;  /* 0x000000049c007c0c */ /* 0x000fe2000f701270 */
[----:B-1----:R-:W-:-:S02]  /*78430*/  IMAD.WIDE R12, R145, 0x4, R4 ;  /* 0x00000004910c7825 */ /* 0x002fc400078e0204 */
[----:B------:R-:W3:Y:S10]  /*78440*/  LDL.LU R151, [R1+0xfb0] ;  /* 0x000fb00001977983 */ /* 0x000ef40000300800 */
[----:B----4-:R1:W-:Y:S01]  /*78450*/  @P0 STG.E desc[UR60][R12.64], R148 ;  /* 0x000000940c000986 */ /* 0x0103e2000c10193c */
[----:B------:R-:W-:Y:S01]  /*78460*/  ISETP.LT.AND P0, PT, R157, UR4, !P6 ;  /* 0x000000049d007c0c */ /* 0x000fe2000f701270 */
[----:B-1----:R-:W-:-:S02]  /*78470*/  IMAD.WIDE R12, R145, 0x4, R6 ;  /* 0x00000004910c7825 */ /* 0x002fc400078e0206 */
[----:B------:R-:W4:Y:S10]  /*78480*/  LDL.LU R148, [R1+0xd20] ;  /* 0x000d200001947983 */ /* 0x000f340000300800 */
[----:B------:R1:W-:Y:S01]  /*78490*/  @P0 STG.E desc[UR60][R12.64], R138 ;  /* 0x0000008a0c000986 */ /* 0x0003e2000c10193c */
[----:B------:R-:W-:Y:S01]  /*784a0*/  ISETP.LT.AND P0, PT, R158, UR4, !P6 ;  /* 0x000000049e007c0c */ /* 0x000fe2000f701270 */
[----:B-1----:R-:W-:-:S02]  /*784b0*/  IMAD.WIDE R12, R145, 0x4, R8 ;  /* 0x00000004910c7825 */ /* 0x002fc400078e0208 */
[----:B------:R-:W4:Y:S10]  /*784c0*/  LDL.LU R145, [R1+0xb20] ;  /* 0x000b200001917983 */ /* 0x000f340000300800 */
[----:B------:R1:W-:Y:S01]  /*784d0*/  @P0 STG.E desc[UR60][R12.64], R144 ;  /* 0x000000900c000986 */ /* 0x0003e2000c10193c */
[----:B------:R-:W-:Y:S01]  /*784e0*/  ISETP.LT.AND P0, PT, R153, UR4, !P4 ;  /* 0x0000000499007c0c */ /* 0x000fe2000e701270 */
[----:B-1----:R-:W-:-:S02]  /*784f0*/  IMAD.WIDE R12, R146, 0x4, R2 ;  /* 0x00000004920c7825 */ /* 0x002fc400078e0202 */
        /* <DEDUP_REMOVED lines=8> */
[----:B------:R-:W-:-:S09]  /*78580*/  IMAD.WIDE R12, R146, 0x4, R6 ;  /* 0x00000004920c7825 */ /* 0x000fd200078e0206 */
[----:B------:R1:W-:Y:S04]  /*78590*/  @P0 STG.E desc[UR60][R12.64], R150 ;  /* 0x000000960c000986 */ /* 0x0003e8000c10193c */
[----:B-1----:R-:W4:Y:S01]  /*785a0*/  LDL.LU R150, [R1+0x530] ;  /* 0x0005300001967983 */ /* 0x002f220000300800 */
[----:B------:R-:W-:Y:S01]  /*785b0*/  IMAD.WIDE R12, R146, 0x4, R8 ;  /* 0x00000004920c7825 */ /* 0x000fe200078e0208 */
[----:B------:R-:W-:Y:S02]  /*785c0*/  ISETP.LT.AND P0, PT, R158, UR4, !P4 ;  /* 0x000000049e007c0c */ /* 0x000fe4000e701270 */
[----:B------:R-:W4:Y:S01]  /*785d0*/  LDL.LU R146, [R1+0x330] ;  /* 0x0003300001927983 */ /* 0x000f220000300800 */
[C---:B------:R-:W-:Y:S02]  /*785e0*/  LOP3.LUT P3, RZ, R0.reuse, 0x800000, RZ, 0xc0, !PT ;  /* 0x0080000000ff7812 */ /* 0x040fe4000786c0ff */
[----:B------:R-:W-:-:S08]  /*785f0*/  LOP3.LUT P5, RZ, R0, 0x1000000, RZ, 0xc0, !PT ;  /* 0x0100000000ff7812 */ /* 0x000fd000078ac0ff */
[----:B--2---:R1:W-:Y:S01]  /*78600*/  @P0 STG.E desc[UR60][R12.64], R147 ;  /* 0x000000930c000986 */ /* 0x0043e2000c10193c */
[----:B------:R-:W-:Y:S01]  /*78610*/  ISETP.LT.AND P0, PT, R153, UR4, !P3 ;  /* 0x0000000499007c0c */ /* 0x000fe2000df01270 */
[----:B-1----:R-:W-:Y:S02]  /*78620*/  IMAD.WIDE R12, R149, 0x4, R2 ;  /* 0x00000004950c7825 */ /* 0x002fe400078e0202 */
        /* <DEDUP_REMOVED lines=12> */
[----:B------:R-:W-:-:S03]  /*786f0*/  IMAD.WIDE R12, R149, 0x4, R8 ;  /* 0x00000004950c7825 */ /* 0x000fc600078e0208 */
[----:B------:R-:W4:Y:S04]  /*78700*/  LDL.LU R149, [R1+0xb24] ;  /* 0x000b240001957983 */ /* 0x000f280000300800 */
[----:B------:R-:W4:Y:S04]  /*78710*/  LDL.LU R139, [R1+0x1264] ;  /* 0x00126400018b7983 */ /* 0x000f280000300800 */
        /* <DEDUP_REMOVED lines=15> */
[C---:B------:R-:W-:Y:S01]  /*78810*/  LOP3.LUT P4, RZ, R0.reuse, 0x2000000, RZ, 0xc0, !PT ;  /* 0x0200000000ff7812 */ /* 0x040fe2000788c0ff */
[----:B------:R-:W4:Y:S04]  /*78820*/  LDL.LU R155, [R1+0x334] ;  /* 0x00033400019b7983 */ /* 0x000f280000300800 */
[----:B------:R-:W4:Y:S01]  /*78830*/  LDL.LU R144, [R1+0x1268] ;  /* 0x0012680001907983 */ /* 0x000f220000300800 */
[----:B------:R-:W-:-:S05]  /*78840*/  LOP3.LUT P3, RZ, R0, 0x4000000, RZ, 0xc0, !PT ;  /* 0x0400000000ff7812 */ /* 0x000fca000786c0ff */
[----:B---3--:R2:W-:Y:S01]  /*78850*/  @P0 STG.E desc[UR60][R12.64], R151 ;  /* 0x000000970c000986 */ /* 0x0085e2000c10193c */
[----:B------:R-:W-:Y:S01]  /*78860*/  ISETP.LT.AND P0, PT, R153, UR4, !P4 ;  /* 0x0000000499007c0c */ /* 0x000fe2000e701270 */
[----:B--2---:R-:W-:-:S12]  /*78870*/  IMAD.WIDE R12, R147, 0x4, R2 ;  /* 0x00000004930c7825 */ /* 0x004fd800078e0202 */
[----:B----4-:R1:W-:Y:S01]  /*78880*/  @P0 STG.E desc[UR60][R12.64], R148 ;  /* 0x000000940c000986 */ /* 0x0103e2000c10193c */
[----:B------:R-:W-:-:S03]  /*78890*/  ISETP.LT.AND P0, PT, R156, UR4, !P4 ;  /* 0x000000049c007c0c */ /* 0x000fc6000e701270 */
[----:B-1----:R-:W2:Y:S01]  /*788a0*/  LDL.LU R148, [R1+0x134] ;  /* 0x0001340001947983 */ /* 0x002ea20000300800 */
[----:B------:R-:W-:-:S09]  /*788b0*/  IMAD.WIDE R12, R147, 0x4, R4 ;  /* 0x00000004930c7825 */ /* 0x000fd200078e0204 */
[----:B------:R1:W-:Y:S01]  /*788c0*/  @P0 STG.E desc[UR60][R12.64], R145 ;  /* 0x000000910c000986 */ /* 0x0003e2000c10193c */
[----:B------:R-:W-:-:S03]  /*788d0*/  ISETP.LT.AND P0, PT, R157, UR4, !P4 ;  /* 0x000000049d007c0c */ /* 0x000fc6000e701270 */
[----:B-1----:R-:W3:Y:S01]  /*788e0*/  LDL.LU R145, [R1+0xfb8] ;  /* 0x000fb80001917983 */ /* 0x002ee20000300800 */
[----:B------:R-:W-:-:S03]  /*788f0*/  IMAD.WIDE R12, R147, 0x4, R6 ;  /* 0x00000004930c7825 */ /* 0x000fc600078e0206 */
[----:B------:R-:W4:Y:S06]  /*78900*/  LDL.LU R151, [R1+0xd28] ;  /* 0x000d280001977983 */ /* 0x000f2c0000300800 */
        /* <DEDUP_REMOVED lines=10> */
[----:B------:R-:W-:Y:S01]  /*789b0*/  ISETP.LT.AND P0, PT, R156, UR4, !P3 ;  /* 0x000000049c007c0c */ /* 0x000fe2000df01270 */
[----:B------:R-:W-:-:S12]  /*789c0*/  IMAD.WIDE R12, R139, 0x4, R4 ;  /* 0x000000048b0c7825 */ /* 0x000fd800078e0204 */
        /* <DEDUP_REMOVED lines=27> */
[----:B------:R-:W4:Y:S06]  /*78b80*/  LDL.LU R144, [R1+0x1274] ;  /* 0x0012740001907983 */ /* 0x000f2c0000300800 */
[----:B------:R1:W-:Y:S04]  /*78b90*/  @P0 STG.E desc[UR60][R12.64], R150 ;  /* 0x000000960c000986 */ /* 0x0003e8000c10193c */
[----:B-1----:R-:W4:Y:S01]  /*78ba0*/  LDL.LU R150, [R1+0x92c] ;  /* 0x00092c0001967983 */ /* 0x002f220000300800 */
[----:B------:R-:W-:-:S04]  /*78bb0*/  LOP3.LUT P5, RZ, R0, 0x10000000, RZ, 0xc0, !PT ;  /* 0x1000000000ff7812 */ /* 0x000fc800078ac0ff */
[----:B------:R-:W-:Y:S01]  /*78bc0*/  ISETP.LT.AND P0, PT, R153, UR4, !P5 ;  /* 0x0000000499007c0c */ /* 0x000fe2000ef01270 */
[----:B------:R-:W-:-:S12]  /*78bd0*/  IMAD.WIDE R12, R147, 0x4, R2 ;  /* 0x00000004930c7825 */ /* 0x000fd800078e0202 */
[----:B------:R1:W-:Y:S01]  /*78be0*/  @P0 STG.E desc[UR60][R12.64], R146 ;  /* 0x000000920c000986 */ /* 0x0003e2000c10193c */
[----:B------:R-:W-:Y:S01]  /*78bf0*/  ISETP.LT.AND P0, PT, R156, UR4, !P5 ;  /* 0x000000049c007c0c */ /* 0x000fe2000ef01270 */
[----:B-1----:R-:W-:Y:S02]  /*78c00*/  IMAD.WIDE R12, R147, 0x4, R4 ;  /* 0x00000004930c7825 */ /* 0x002fe400078e0204 */
[----:B------:R-:W4:Y:S10]  /*78c10*/  LDL.LU R146, [R1+0x73c] ;  /* 0x00073c0001927983 */ /* 0x000f340000300800 */
[----:B------:R1:W-:Y:S01]  /*78c20*/  @P0 STG.E desc[UR60][R12.64], R138 ;  /* 0x0000008a0c000986 */ /* 0x0003e2000c10193c */
[----:B------:R-:W-:Y:S01]  /*78c30*/  ISETP.LT.AND P0, PT, R157, UR4, !P5 ;  /* 0x000000049d007c0c */ /* 0x000fe2000ef01270 */
[----:B-1----:R-:W-:-:S12]  /*78c40*/  IMAD.WIDE R12, R147, 0x4, R6 ;  /* 0x00000004930c7825 */ /* 0x002fd800078e0206 */
[----:B------:R1:W-:Y:S01]  /*78c50*/  @P0 STG.E desc[UR60][R12.64], R155 ;  /* 0x0000009b0c000986 */ /* 0x0003e2000c10193c */
[----:B------:R-:W-:-:S03]  /*78c60*/  ISETP.LT.AND P0, PT, R158, UR4, !P5 ;  /* 0x000000049e007c0c */ /* 0x000fc6000ef01270 */
[----:B-1----:R-:W4:Y:S01]  /*78c70*/  LDL.LU R155, [R1+0x53c] ;  /* 0x00053c00019b7983 */ /* 0x002f220000300800 */
[----:B------:R-:W-:Y:S01]  /*78c80*/  IMAD.WIDE R12, R147, 0x4, R8 ;  /* 0x00000004930c7825 */ /* 0x000fe200078e0208 */
[----:B------:R-:W-:Y:S02]  /*78c90*/  LOP3.LUT P4, RZ, R0, 0x20000000, RZ, 0xc0, !PT ;  /* 0x2000000000ff7812 */ /* 0x000fe4000788c0ff */
[----:B------:R-:W4:Y:S06]  /*78ca0*/  LDL.LU R147, [R1+0x33c] ;  /* 0x00033c0001937983 */ /* 0x000f2c0000300800 */
[----:B--2---:R1:W-:Y:S01]  /*78cb0*/  @P0 STG.E desc[UR60][R12.64], R148 ;  /* 0x000000940c000986 */ /* 0x0043e2000c10193c */
[----:B------:R-:W-:Y:S01]  /*78cc0*/  ISETP.LT.AND P0, PT, R153, UR4, !P4 ;  /* 0x0000000499007c0c */ /* 0x000fe2000e701270 */
[----:B-1----:R-:W-:-:S02]  /*78cd0*/  IMAD.WIDE R12, R139, 0x4, R2 ;  /* 0x000000048b0c7825 */ /* 0x002fc400078e0202 */
[----:B------:R-:W2:Y:S10]  /*78ce0*/  LDL.LU R148, [R1+0x13c] ;  /* 0x00013c0001947983 */ /* 0x000eb40000300800 */
[----:B---3--:R1:W-:Y:S01]  /*78cf0*/  @P0 STG.E desc[UR60][R12.64], R145 ;  /* 0x000000910c000986 */ /* 0x0083e2000c10193c */
[----:B------:R-:W-:Y:S01]  /*78d00*/  ISETP.LT.AND P0, PT, R156, UR4, !P4 ;  /* 0x000000049c007c0c */ /* 0x000fe2000e701270 */
[----:B-1----:R-:W-:-:S02]  /*78d10*/  IMAD.WIDE R12, R139, 0x4, R4 ;  /* 0x000000048b0c7825 */ /* 0x002fc400078e0204 */
[----:B------:R-:W3:Y:S10]  /*78d20*/  LDL.LU R145, [R1+0x1278] ;  /* 0x0012780001917983 */ /* 0x000ef40000300800 */
        /* <DEDUP_REMOVED lines=13> */
[----:B------:R-:W-:-:S13]  /*78e00*/  ISETP.LT.AND P0, PT, R153, UR4, !P3 ;  /* 0x0000000499007c0c */ /* 0x000fda000df01270 */
[----:B------:R1:W-:Y:S01]  /*78e10*/  @P0 STG.E desc[UR60][R12.64], R146 ;  /* 0x000000920c000986 */ /* 0x0003e2000c10193c */
[----:B------:R-:W-:Y:S01]  /*78e20*/  ISETP.LT.AND P0, PT, R156, UR4, !P3 ;  /* 0x000000049c007c0c */ /* 0x000fe2000df01270 */
[C---:B-1----:R-:W-:Y:S02]  /*78e30*/  IMAD.WIDE R12, R144.reuse, 0x4, R4 ;  /* 0x00000004900c7825 */ /* 0x042fe400078e0204 */
        /* <DEDUP_REMOVED lines=14> */
[----:B---3--:R-:W-:-:S09]  /*78f20*/  IMAD.WIDE R12, R145, 0x4, R2 ;  /* 0x00000004910c7825 */ /* 0x008fd200078e0202 */
[----:B----4-:R1:W-:Y:S01]  /*78f30*/  @P0 STG.E desc[UR60][R12.64], R151 ;  /* 0x000000970c000986 */ /* 0x0103e2000c10193c */
[----:B------:R-:W-:-:S03]  /*78f40*/  ISETP.LT.AND P0, PT, R156, UR4, !P5 ;  /* 0x000000049c007c0c */ /* 0x000fc6000ef01270 */
[----:B-1----:R-:W3:Y:S01]  /*78f50*/  LDL.LU R151, [R1+0x140] ;  /* 0x0001400001977983 */ /* 0x002ee20000300800 */
[----:B------:R-:W-:-:S09]  /*78f60*/  IMAD.WIDE R12, R145, 0x4, R4 ;  /* 0x00000004910c7825 */ /* 0x000fd200078e0204 */
[----:B------:R1:W-:Y:S01]  /*78f70*/  @P0 STG.E desc[UR60][R12.64], R149 ;  /* 0x000000950c000986 */ /* 0x0003e2000c10193c */
[----:B------:R-:W-:-:S03]  /*78f80*/  ISETP.LT.AND P0, PT, R157, UR4, !P5 ;  /* 0x000000049d007c0c */ /* 0x000fc6000ef01270 */
[----:B-1----:R-:W4:Y:S01]  /*78f90*/  LDL.LU R149, [R1+0xfc4] ;  /* 0x000fc40001957983 */ /* 0x002f220000300800 */
[----:B------:R-:W-:-:S09]  /*78fa0*/  IMAD.WIDE R12, R145, 0x4, R6 ;  /* 0x00000004910c7825 */ /* 0x000fd200078e0206 */
[----:B------:R1:W-:Y:S04]  /*78fb0*/  @P0 STG.E desc[UR60][R12.64], R150 ;  /* 0x000000960c000986 */ /* 0x0003e8000c10193c */
        /* <DEDUP_REMOVED lines=8> */
[----:B-1----:R-:W-:-:S02]  /*79040*/  IMAD.WIDE R12, R146, 0x4, R2 ;  /* 0x00000004920c7825 */ /* 0x002fc400078e0202 */
[----:B------:R-:W4:Y:S10]  /*79050*/  LDL.LU R138, [R1+0x934] ;  /* 0x00093400018a7983 */ /* 0x000f340000300800 */
[----:B------:R1:W-:Y:S01]  /*79060*/  @P0 STG.E desc[UR60][R12.64], R139 ;  /* 0x0000008b0c000986 */ /* 0x0003e2000c10193c */
[----:B------:R-:W-:Y:S01]  /*79070*/  ISETP.LT.AND P0, PT, R156, UR4, !P6 ;  /* 0x000000049c007c0c */ /* 0x000fe2000f701270 */
[----:B-1----:R-:W-:-:S12]  /*79080*/  IMAD.WIDE R12, R146, 0x4, R4 ;  /* 0x00000004920c7825 */ /* 0x002fd800078e0204 */
[----:B------:R1:W-:Y:S01]  /*79090*/  @P0 STG.E desc[UR60][R12.64], R147 ;  /* 0x000000930c000986 */ /* 0x0003e2000c10193c */
[----:B------:R-:W-:-:S03]  /*790a0*/  ISETP.LT.AND P0, PT, R157, UR4, !P6 ;  /* 0x000000049d007c0c */ /* 0x000fc6000f701270 */
[----:B-1----:R-:W4:Y:S01]  /*790b0*/  LDL.LU R147, [R1+0x744] ;  /* 0x0007440001937983 */ /* 0x002f220000300800 */
[----:B------:R-:W-:-:S09]  /*790c0*/  IMAD.WIDE R12, R146, 0x4, R6 ;  /* 0x00000004920c7825 */ /* 0x000fd200078e0206 */
[----:B------:R1:W-:Y:S01]  /*790d0*/  @P0 STG.E desc[UR60][R12.64], R144 ;  /* 0x000000900c000986 */ /* 0x0003e2000c10193c */
[----:B------:R-:W-:Y:S02]  /*790e0*/  ISETP.LT.AND P0, PT, R158, UR4, !P6 ;  /* 0x000000049e007c0c */ /* 0x000fe4000f701270 */
[C---:B------:R-:W-:Y:S02]  /*790f0*/  LOP3.LUT P3, RZ, R11.reuse, 0x2, RZ, 0xc0, !PT ;  /* 0x000000020bff7812 */ /* 0x040fe4000786c0ff */
[C---:B------:R-:W-:Y:S01]  /*79100*/  LOP3.LUT P4, RZ, R11.reuse, 0x4, RZ, 0xc0, !PT ;  /* 0x000000040bff7812 */ /* 0x040fe2000788c0ff */
[----:B-1----:R-:W4:Y:S01]  /*79110*/  LDL.LU R144, [R1+0x544] ;  /* 0x0005440001907983 */ /* 0x002f220000300800 */
[C---:B------:R-:W-:Y:S02]  /*79120*/  LOP3.LUT P5, RZ, R11.reuse, 0x8, RZ, 0xc0, !PT ;  /* 0x000000080bff7812 */ /* 0x040fe400078ac0ff */
[----:B------:R-:W-:Y:S01]  /*79130*/  LOP3.LUT P6, RZ, R11, 0x10, RZ, 0xc0, !PT ;  /* 0x000000100bff7812 */ /* 0x000fe200078cc0ff */
[----:B------:R-:W-:Y:S01]  /*79140*/  IMAD.WIDE R10, R146, 0x4, R8 ;  /* 0x00000004920a7825 */ /* 0x000fe200078e0208 */
[----:B------:R-:W4:Y:S04]  /*79150*/  LDL.LU R139, [R1+0x344] ;  /* 0x00034400018b7983 */ /* 0x000f280000300800 */
[----:B------:R-:W4:Y:S04]  /*79160*/  LDL.LU R146, [R1+0x1288] ;  /* 0x0012880001927983 */ /* 0x000f280000300800 */
        /* <DEDUP_REMOVED lines=10> */
[----:B------:R-:W-:-:S09]  /*79210*/  IMAD.WIDE R10, R148, 0x4, R6 ;  /* 0x00000004940a7825 */ /* 0x000fd200078e0206 */
[----:B------:R1:W-:Y:S04]  /*79220*/  @P0 STG.E desc[UR60][R10.64], R145 ;  /* 0x000000910a000986 */ /* 0x0003e8000c10193c */
[----:B-1----:R-:W4:Y:S01]  /*79230*/  LDL.LU R145, [R1+0xd38] ;  /* 0x000d380001917983 */ /* 0x002f220000300800 */
[----:B------:R-:W-:-:S03]  /*79240*/  IMAD.WIDE R10, R148, 0x4, R8 ;  /* 0x00000004940a7825 */ /* 0x000fc600078e0208 */
[----:B------:R-:W4:Y:S01]  /*79250*/  LDL.LU R148, [R1+0xb38] ;  /* 0x000b380001947983 */ /* 0x000f220000300800 */
[----:B------:R-:W-:-:S03]  /*79260*/  ISETP.LT.AND P0, PT, R158, UR4, !P3 ;  /* 0x000000049e007c0c */ /* 0x000fc6000df01270 */
        /* <DEDUP_REMOVED lines=18> */
[----:B--2---:R1:W-:Y:S01]  /*79390*/  @P0 STG.E desc[UR60][R10.64], R149 ;  /* 0x000000950a000986 */ /* 0x0043e2000c10193c */
[----:B------:R-:W-:Y:S01]  /*793a0*/  ISETP.LT.AND P0, PT, R153, UR4, !P5 ;  /* 0x0000000499007c0c */ /* 0x000fe2000ef01270 */
[----:B-1----:R-:W-:-:S02]  /*793b0*/  IMAD.WIDE R10, R146, 0x4, R2 ;  /* 0x00000004920a7825 */ /* 0x002fc400078e0202 */
        /* <DEDUP_REMOVED lines=24> */
[----:B-1----:R-:W-:Y:S01]  /*79540*/  IMAD.WIDE R10, R151, 0x4, R6 ;  /* 0x00000004970a7825 */ /* 0x002fe200078e0206 */
[----:B------:R-:W-:Y:S01]  /*79550*/  LOP3.LUT P1, RZ, R23, 0x80000, RZ, 0xc0, !PT ;  /* 0x0008000017ff7812 */ /* 0x000fe2000782c0ff */
[----:B------:R-:W4:Y:S10]  /*79560*/  LDL.LU R139, [R1+0x54c] ;  /* 0x00054c00018b7983 */ /* 0x000f340000300800 */
[----:B------:R1:W-:Y:S01]  /*79570*/  @P0 STG.E desc[UR60][R10.64], R155 ;  /* 0x0000009b0a000986 */ /* 0x0003e2000c10193c */
[----:B------:R-:W-:Y:S01]  /*79580*/  ISETP.LT.AND P0, PT, R158, UR4, !P6 ;  /* 0x000000049e007c0c */ /* 0x000fe2000f701270 */
[----:B-1----:R-:W-:-:S02]  /*79590*/  IMAD.WIDE R10, R151, 0x4, R8 ;  /* 0x00000004970a7825 */ /* 0x002fc400078e0208 */
[----:B------:R-:W4:Y:S10]  /*795a0*/  LDL.LU R155, [R1+0x34c] ;  /* 0x00034c00019b7983 */ /* 0x000f340000300800 */
[----:B--2---:R1:W-:Y:S01]  /*795b0*/  @P0 STG.E desc[UR60][R10.64], R149 ;  /* 0x000000950a000986 */ /* 0x0043e2000c10193c */
[----:B------:R-:W-:Y:S01]  /*795c0*/  ISETP.LT.AND P0, PT, R153, UR4, !P1 ;  /* 0x0000000499007c0c */ /* 0x000fe2000cf01270 */
[----:B-1----:R-:W-:-:S02]  /*795d0*/  IMAD.WIDE R10, R138, 0x4, R2 ;  /* 0x000000048a0a7825 */ /* 0x002fc400078e0202 */
[----:B------:R-:W2:Y:S10]  /*795e0*/  LDL.LU R149, [R1+0x14c] ;  /* 0x00014c0001957983 */ /* 0x000eb40000300800 */
[----:B---3--:R1:W-:Y:S01]  /*795f0*/  @P0 STG.E desc[UR60][R10.64], R145 ;  /* 0x000000910a000986 */ /* 0x0083e2000c10193c */
[----:B------:R-:W-:-:S03]  /*79600*/  ISETP.LT.AND P0, PT, R156, UR4, !P1 ;  /* 0x000000049c007c0c */ /* 0x000fc6000cf01270 */
[----:B-1----:R-:W3:Y:S01]  /*79610*/  LDL.LU R145, [R1+0x1298] ;  /* 0x0012980001917983 */ /* 0x002ee20000300800 */
[----:B------:R-:W-:-:S03]  /*79620*/  IMAD.WIDE R10, R138, 0x4, R4 ;  /* 0x000000048a0a7825 */ /* 0x000fc600078e0204 */
[----:B------:R-:W3:Y:S06]  /*79630*/  LDL.LU R151, [R1+0xd40] ;  /* 0x000d400001977983 */ /* 0x000eec0000300800 */
[----:B----4-:R1:W-:Y:S01]  /*79640*/  @P0 STG.E desc[UR60][R10.64], R150 ;  /* 0x000000960a000986 */ /* 0x0103e2000c10193c */
[----:B------:R-:W-:Y:S01]  /*79650*/  ISETP.LT.AND P0, PT, R157, UR4, !P1 ;  /* 0x000000049d007c0c */ /* 0x000fe2000cf01270 */
[----:B-1----:R-:W-:Y:S02]  /*79660*/  IMAD.WIDE R10, R138, 0x4, R6 ;  /* 0x000000048a0a7825 */ /* 0x002fe400078e0206 */
[----:B------:R-:W4:Y:S10]  /*79670*/  LDL.LU R150, [R1+0xb40] ;  /* 0x000b400001967983 */ /* 0x000f340000300800 */
[----:B------:R1:W-:Y:S04]  /*79680*/  @P0 STG.E desc[UR60][R10.64], R148 ;  /* 0x000000940a000986 */ /* 0x0003e8000c10193c */
[----:B-1----:R-:W4:Y:S01]  /*79690*/  LDL.LU R148, [R1+0xfd0] ;  /* 0x000fd00001947983 */ /* 0x002f220000300800 */
[----:B------:R-:W-:-:S02]  /*796a0*/  LOP3.LUT P2, RZ, R23, 0x40000, RZ, 0xc0, !PT ;  /* 0x0004000017ff7812 */ /* 0x000fc4000784c0ff */
[----:B------:R-:W-:Y:S02]  /*796b0*/  ISETP.LT.AND P1, PT, R158, UR4, !P1 ;  /* 0x000000049e007c0c */ /* 0x000fe4000cf21270 */
[----:B------:R-:W-:Y:S01]  /*796c0*/  ISETP.LT.AND P0, PT, R153, UR4, !P2 ;  /* 0x0000000499007c0c */ /* 0x000fe2000d701270 */
[----:B------:R-:W-:-:S04]  /*796d0*/  IMAD.WIDE R10, R138, 0x4, R8 ;  /* 0x000000048a0a7825 */ /* 0x000fc800078e0208 */
[----:B------:R-:W-:-:S06]  /*796e0*/  IMAD.WIDE R12, R146, 0x4, R2 ;  /* 0x00000004920c7825 */ /* 0x000fcc00078e0202 */
[----:B------:R1:W-:Y:S01]  /*796f0*/  @P1 STG.E desc[UR60][R10.64], R147 ;  /* 0x000000930a001986 */ /* 0x0003e2000c10193c */
[----:B------:R-:W-:Y:S01]  /*79700*/  ISETP.LT.AND P1, PT, R156, UR4, !P2 ;  /* 0x000000049c007c0c */ /* 0x000fe2000d721270 */
[C---:B------:R-:W-:Y:S02]  /*79710*/  IMAD.WIDE R14, R146.reuse, 0x4, R8 ;  /* 0x00000004920e7825 */ /* 0x040fe400078e0208 */
[----:B-1----:R-:W4:Y:S04]  /*79720*/  LDL.LU R147, [R1+0x940] ;  /* 0x0009400001937983 */ /* 0x002f280000300800 */
[----:B------:R1:W-:Y:S01]  /*79730*/  @P0 STG.E desc[UR60][R12.64], R144 ;  /* 0x000000900c000986 */ /* 0x0003e2000c10193c */
[----:B------:R-:W-:Y:S01]  /*79740*/  ISETP.LT.AND P0, PT, R157, UR4, !P2 ;  /* 0x000000049d007c0c */ /* 0x000fe2000d701270 */
[----:B------:R-:W-:-:S02]  /*79750*/  IMAD.WIDE R10, R146, 0x4, R4 ;  /* 0x00000004920a7825 */ /* 0x000fc400078e0204 */
[----:B-1----:R-:W4:Y:S02]  /*79760*/  LDL.LU R144, [R1+0x129c] ;  /* 0x00129c0001907983 */ /* 0x002f240000300800 */
[----:B------:R-:W-:Y:S02]  /*79770*/  IMAD.WIDE R12, R146, 0x4, R6 ;  /* 0x00000004920c7825 */ /* 0x000fe400078e0206 */
[----:B------:R-:W4:Y:S01]  /*79780*/  LDL.LU R146, [R1+0x750] ;  /* 0x0007500001927983 */ /* 0x000f220000300800 */
[----:B------:R-:W-:Y:S02]  /*79790*/  ISETP.LT.AND P2, PT, R158, UR4, !P2 ;  /* 0x000000049e007c0c */ /* 0x000fe4000d741270 */
[----:B------:R-:W-:Y:S01]  /*797a0*/  LOP3.LUT P3, RZ, R23, 0x20000, RZ, 0xc0, !PT ;  /* 0x0002000017ff7812 */ /* 0x000fe2000786c0ff */
[----:B------:R1:W-:Y:S04]  /*797b0*/  @P1 STG.E desc[UR60][R10.64], R139 ;  /* 0x0000008b0a001986 */ /* 0x0003e8000c10193c */
[----:B------:R-:W4:Y:S04]  /*797c0*/  LDL.LU R137, [R1+0x550] ;  /* 0x0005500001897983 */ /* 0x000f280000300800 */
[----:B------:R-:W4:Y:S04]  /*797d0*/  LDL.LU R138, [R1+0x150] ;  /* 0x00015000018a7983 */ /* 0x000f280000300800 */
[----:B-1----:R-:W4:Y:S04]  /*797e0*/  LDL.LU R139, [R1+0x350] ;  /* 0x00035000018b7983 */ /* 0x002f280000300800 */
[----:B------:R-:W-:Y:S01]  /*797f0*/  @P0 STG.E desc[UR60][R12.64], R155 ;  /* 0x0000009b0c000986 */ /* 0x000fe2000c10193c */
[----:B------:R-:W-:-:S02]  /*79800*/  ISETP.LT.AND P0, PT, R153, UR4, !P3 ;  /* 0x0000000499007c0c */ /* 0x000fc4000df01270 */
[----:B------:R-:W-:Y:S01]  /*79810*/  ISETP.LT.AND P1, PT, R156, UR4, !P3 ;  /* 0x000000049c007c0c */ /* 0x000fe2000df21270 */
[----:B--2---:R1:W-:Y:S04]  /*79820*/  @P2 STG.E desc[UR60][R14.64], R149 ;  /* 0x000000950e002986 */ /* 0x0043e8000c10193c */
[----:B-1----:R-:W2:Y:S04]  /*79830*/  LDL.LU R149, [R1+0x12a0] ;  /* 0x0012a00001957983 */ /* 0x002ea80000300800 */
[----:B------:R-:W2:Y:S01]  /*79840*/  LDL.LU R155, [R1+0xd44] ;  /* 0x000d4400019b7983 */ /* 0x000ea20000300800 */
[----:B------:R-:W-:Y:S01]  /*79850*/  ISETP.LT.AND P2, PT, R157, UR4, !P3 ;  /* 0x000000049d007c0c */ /* 0x000fe2000df41270 */
[----:B---3--:R-:W-:-:S05]  /*79860*/  IMAD.WIDE R10, R145, 0x4, R2 ;  /* 0x00000004910a7825 */ /* 0x008fca00078e0202 */
[----:B------:R1:W-:Y:S04]  /*79870*/  @P0 STG.E desc[UR60][R10.64], R151 ;  /* 0x000000970a000986 */ /* 0x0003e8000c10193c */
[----:B-1----:R-:W3:Y:S01]  /*79880*/  LDL.LU R151, [R1+0xb44] ;  /* 0x000b440001977983 */ /* 0x002ee20000300800 */
[----:B------:R-:W-:-:S04]  /*79890*/  IMAD.WIDE R12, R145, 0x4, R4 ;  /* 0x00000004910c7825 */ /* 0x000fc800078e0204 */
[C---:B------:R-:W-:Y:S01]  /*798a0*/  IMAD.WIDE R14, R145.reuse, 0x4, R6 ;  /* 0x00000004910e7825 */ /* 0x040fe200078e0206 */
[----:B----4-:R-:W-:Y:S03]  /*798b0*/  @P1 STG.E desc[UR60][R12.64], R150 ;  /* 0x000000960c001986 */ /* 0x010fe6000c10193c */
[----:B------:R-:W-:Y:S02]  /*798c0*/  IMAD.WIDE R10, R145, 0x4, R8 ;  /* 0x00000004910a7825 */ /* 0x000fe400078e0208 */
[----:B------:R-:W4:Y:S04]  /*798d0*/  LDL.LU R145, [R1+0x12a8] ;  /* 0x0012a80001917983 */ /* 0x000f280000300800 */
[----:B------:R1:W-:Y:S04]  /*798e0*/  @P2 STG.E desc[UR60][R14.64], R148 ;  /* 0x000000940e002986 */ /* 0x0003e8000c10193c */
[----:B-1----:R-:W4:Y:S01]  /*798f0*/  LDL.LU R148, [R1+0xfd4] ;  /* 0x000fd40001947983 */ /* 0x002f220000300800 */
[----:B------:R-:W-:-:S02]  /*79900*/  LOP3.LUT P4, RZ, R23, 0x10000, RZ, 0xc0, !PT ;  /* 0x0001000017ff7812 */ /* 0x000fc4000788c0ff */
[----:B------:R-:W-:Y:S01]  /*79910*/  ISETP.LT.AND P3, PT, R158, UR4, !P3 ;  /* 0x000000049e007c0c */ /* 0x000fe2000df61270 */
[----:B------:R-:W4:Y:S01]  /*79920*/  LDL.LU R150, [R1+0x944] ;  /* 0x0009440001967983 */ /* 0x000f220000300800 */
[----:B------:R-:W-:Y:S02]  /*79930*/  ISETP.LT.AND P0, PT, R153, UR4, !P4 ;  /* 0x0000000499007c0c */ /* 0x000fe4000e701270 */
[----:B------:R-:W-:Y:S02]  /*79940*/  ISETP.LT.AND P1, PT, R156, UR4, !P4 ;  /* 0x000000049c007c0c */ /* 0x000fe4000e721270 */
[----:B------:R-:W-:-:S07]  /*79950*/  ISETP.LT.AND P2, PT, R157, UR4, !P4 ;  /* 0x000000049d007c0c */ /* 0x000fce000e741270 */
[----:B------:R1:W-:Y:S01]  /*79960*/  @P3 STG.E desc[UR60][R10.64], R147 ;  /* 0x000000930a003986 */ /* 0x0003e2000c10193c */
[----:B------:R-:W-:Y:S02]  /*79970*/  LOP3.LUT P5, RZ, R23, 0x8000, RZ, 0xc0, !PT ;  /* 0x0000800017ff7812 */ /* 0x000fe400078ac0ff */
[----:B------:R-:W-:Y:S01]  /*79980*/  ISETP.LT.AND P4, PT, R158, UR4, !P4 ;  /* 0x000000049e007c0c */ /* 0x000fe2000e781270 */
[----:B-1----:R-:W4:Y:S01]  /*79990*/  LDL.LU R147, [R1+0x754] ;  /* 0x0007540001937983 */ /* 0x002f220000300800 */
[----:B------:R-:W-:-:S04]  /*799a0*/  IMAD.WIDE R14, R144, 0x4, R2 ;  /* 0x00000004900e7825 */ /* 0x000fc800078e0202 */
[C---:B------:R-:W-:Y:S01]  /*799b0*/  IMAD.WIDE R12, R144.reuse, 0x4, R4 ;  /* 0x00000004900c7825 */ /* 0x040fe200078e0204 */
[----:B------:R1:W-:Y:S03]  /*799c0*/  @P0 STG.E desc[UR60][R14.64], R146 ;  /* 0x000000920e000986 */ /* 0x0003e6000c10193c */
[----:B------:R-:W-:-:S04]  /*799d0*/  IMAD.WIDE R10, R144, 0x4, R6 ;  /* 0x00000004900a7825 */ /* 0x000fc800078e0206 */
[----:B-1----:R-:W-:Y:S02]  /*799e0*/  IMAD.WIDE R14, R144, 0x4, R8 ;  /* 0x00000004900e7825 */ /* 0x002fe400078e0208 */
[----:B------:R-:W4:Y:S01]  /*799f0*/  LDL.LU R144, [R1+0x554] ;  /* 0x0005540001907983 */ /* 0x000f220000300800 */
[----:B------:R-:W-:-:S03]  /*79a00*/  ISETP.LT.AND P0, PT, R153, UR4, !P5 ;  /* 0x0000000499007c0c */ /* 0x000fc6000ef01270 */
[----:B------:R-:W-:Y:S01]  /*79a10*/  @P1 STG.E desc[UR60][R12.64], R137 ;  /* 0x000000890c001986 */ /* 0x000fe2000c10193c */
[----:B------:R-:W-:-:S03]  /*79a20*/  ISETP.LT.AND P1, PT, R156, UR4, !P5 ;  /* 0x000000049c007c0c */ /* 0x000fc6000ef21270 */
[----:B------:R-:W-:Y:S04]  /*79a30*/  @P2 STG.E desc[UR60][R10.64], R138 ;  /* 0x0000008a0a002986 */ /* 0x000fe8000c10193c */
[----:B------:R-:W4:Y:S04]  /*79a40*/  LDL.LU R146, [R1+0x12ac] ;  /* 0x0012ac0001927983 */ /* 0x000f280000300800 */
[----:B------:R1:W-:Y:S04]  /*79a50*/  @P4 STG.E desc[UR60][R14.64], R139 ;  /* 0x0000008b0e004986 */ /* 0x0003e8000c10193c */
[----:B-1----:R-:W4:Y:S01]  /*79a60*/  LDL.LU R139, [R1+0x154] ;  /* 0x00015400018b7983 */ /* 0x002f220000300800 */
[----:B------:R-:W-:Y:S01]  /*79a70*/  ISETP.LT.AND P2, PT, R157, UR4, !P5 ;  /* 0x000000049d007c0c */ /* 0x000fe2000ef41270 */
[----:B--2---:R-:W-:-:S04]  /*79a80*/  IMAD.WIDE R10, R149, 0x4, R2 ;  /* 0x00000004950a7825 */ /* 0x004fc800078e0202 */
[C---:B------:R-:W-:Y:S01]  /*79a90*/  IMAD.WIDE R12, R149.reuse, 0x4, R4 ;  /* 0x00000004950c7825 */ /* 0x040fe200078e0204 */
[----:B------:R1:W-:Y:S04]  /*79aa0*/  @P0 STG.E desc[UR60][R10.64], R155 ;  /* 0x0000009b0a000986 */ /* 0x0003e8000c10193c */
[----:B-1----:R-:W2:Y:S01]  /*79ab0*/  LDL.LU R155, [R1+0x354] ;  /* 0x00035400019b7983 */ /* 0x002ea20000300800 */
[----:B------:R-:W-:-:S03]  /*79ac0*/  IMAD.WIDE R10, R149, 0x4, R6 ;  /* 0x00000004950a7825 */ /* 0x000fc600078e0206 */
[----:B---3--:R1:W-:Y:S02]  /*79ad0*/  @P1 STG.E desc[UR60][R12.64], R151 ;  /* 0x000000970c001986 */ /* 0x0083e4000c10193c */
[----:B-1----:R-:W-:Y:S02]  /*79ae0*/  IMAD.WIDE R12, R149, 0x4, R8 ;  /* 0x00000004950c7825 */ /* 0x002fe400078e0208 */
[----:B------:R-:W3:Y:S04]  /*79af0*/  LDL.LU R151, [R1+0xd48] ;  /* 0x000d480001977983 */ /* 0x000ee80000300800 */
[----:B------:R-:W3:Y:S04]  /*79b00*/  LDL.LU R149, [R1+0xb48] ;  /* 0x000b480001957983 */ /* 0x000ee80000300800 */
[----:B----4-:R1:W-:Y:S04]  /*79b10*/  @P2 STG.E desc[UR60][R10.64], R148 ;  /* 0x000000940a002986 */ /* 0x0103e8000c10193c */
[----:B-1----:R-:W4:Y:S01]  /*79b20*/  LDL.LU R148, [R1+0xfd8] ;  /* 0x000fd80001947983 */ /* 0x002f220000300800 */
[----:B------:R-:W-:-:S02]  /*79b30*/  LOP3.LUT P6, RZ, R23, 0x4000, RZ, 0xc0, !PT ;  /* 0x0000400017ff7812 */ /* 0x000fc400078cc0ff */
[----:B------:R-:W-:Y:S02]  /*79b40*/  ISETP.LT.AND P5, PT, R158, UR4, !P5 ;  /* 0x000000049e007c0c */ /* 0x000fe4000efa1270 */
[----:B------:R-:W-:Y:S02]  /*79b50*/  ISETP.LT.AND P4, PT, R153, UR4, !P6 ;  /* 0x0000000499007c0c */ /* 0x000fe4000f781270 */
[----:B------:R-:W-:Y:S01]  /*79b60*/  ISETP.LT.AND P3, PT, R156, UR4, !P6 ;  /* 0x000000049c007c0c */ /* 0x000fe2000f761270 */
[----:B------:R-:W-:-:S04]  /*79b70*/  IMAD.WIDE R14, R145, 0x4, R2 ;  /* 0x00000004910e7825 */ /* 0x000fc800078e0202 */
[----:B------:R-:W-:-:S04]  /*79b80*/  IMAD.WIDE R16, R145, 0x4, R4 ;  /* 0x0000000491107825 */ /* 0x000fc800078e0204 */
[----:B------:R-:W-:Y:S01]  /*79b90*/  @P5 STG.E desc[UR60][R12.64], R150 ;  /* 0x000000960c005986 */ /* 0x000fe2000c10193c */
[----:B------:R-:W-:-:S03]  /*79ba0*/  VIADD R0, R152, 0xac ;  /* 0x000000ac98007836 */ /* 0x000fc60000000000 */
[----:B------:R1:W-:Y:S01]  /*79bb0*/  @P4 STG.E desc[UR60][R14.64], R147 ;  /* 0x000000930e004986 */ /* 0x0003e2000c10193c */
[----:B------:R-:W-:Y:S01]  /*79bc0*/  IMAD.WIDE R10, R145, 0x4, R6 ;  /* 0x00000004910a7825 */ /* 0x000fe200078e0206 */
[----:B------:R-:W-:Y:S02]  /*79bd0*/  ISETP.LT.AND P2, PT, R157, UR4, !P6 ;  /* 0x000000049d007c0c */ /* 0x000fe4000f741270 */
[----:B------:R-:W-:Y:S01]  /*79be0*/  ISETP.GE.AND P0, PT, R0, UR5, PT ;  /* 0x0000000500007c0c */ /* 0x000fe2000bf06270 */
[----:B------:R-:W-:Y:S01]  /*79bf0*/  ULDC UR5, c[0x0][0x22c] ;  /* 0x00008b0000057ab9 */ /* 0x000fe20000000800 */
[----:B-1----:R-:W4:Y:S01]  /*79c00*/  LDL.LU R147, [R1+0x948] ;  /* 0x0009480001937983 */ /* 0x002f220000300800 */
[----:B------:R-:W-:-:S03]  /*79c10*/  IMAD.WIDE R14, R145, 0x4, R8 ;  /* 0x00000004910e7825 */ /* 0x000fc600078e0208 */
[----:B------:R1:W-:Y:S01]  /*79c20*/  @P3 STG.E desc[UR60][R16.64], R144 ;  /* 0x0000009010003986 */ /* 0x0003e2000c10193c */
[----:B------:R-:W-:-:S03]  /*79c30*/  ISETP.LT.AND P6, PT, R158, UR4, !P6 ;  /* 0x000000049e007c0c */ /* 0x000fc6000f7c1270 */
[----:B-1----:R-:W4:Y:S04]  /*79c40*/  LDL.LU R144, [R1+0x12b0] ;  /* 0x0012b00001907983 */ /* 0x002f280000300800 */
[----:B------:R-:W4:Y:S01]  /*79c50*/  LDL.LU R145, [R1+0x758] ;  /* 0x0007580001917983 */ /* 0x000f220000300800 */
[----:B------:R-:W-:Y:S01]  /*79c60*/  ISETP.LT.AND P3, PT, R153, UR4, !P0 ;  /* 0x0000000499007c0c */ /* 0x000fe2000c761270 */
[----:B------:R-:W-:Y:S01]  /*79c70*/  VIADD R12, R152, 0xaf ;  /* 0x000000af980c7836 */ /* 0x000fe20000000000 */
[----:B------:R-:W-:Y:S01]  /*79c80*/  ISETP.LT.AND P5, PT, R156, UR4, !P0 ;  /* 0x000000049c007c0c */ /* 0x000fe2000c7a1270 */
[----:B------:R-:W4:Y:S03]  /*79c90*/  LDL.LU R150, [R1+0x12b4] ;  /* 0x0012b40001967983 */ /* 0x000f260000300800 */
[----:B------:R-:W-:Y:S01]  /*79ca0*/  ISETP.GE.AND P1, PT, R12, UR14, PT ;  /* 0x0000000e0c007c0c */ /* 0x000fe2000bf26270 */
[C---:B------:R-:W-:Y:S01]  /*79cb0*/  IMAD.WIDE R12, R146.reuse, 0x4, R2 ;  /* 0x00000004920c7825 */ /* 0x040fe200078e0202 */
[----:B------:R-:W4:Y:S04]  /*79cc0*/  LDL.LU R137, [R1+0x558] ;  /* 0x0005580001897983 */ /* 0x000f280000300800 */
[----:B------:R1:W-:Y:S04]  /*79cd0*/  @P2 STG.E desc[UR60][R10.64], R139 ;  /* 0x0000008b0a002986 */ /* 0x0003e8000c10193c */
[----:B------:R-:W4:Y:S01]  /*79ce0*/  LDL.LU R138, [R1+0x158] ;  /* 0x00015800018a7983 */ /* 0x000f220000300800 */
[----:B-1----:R-:W-:Y:S01]  /*79cf0*/  IMAD.WIDE R10, R146, 0x4, R4 ;  /* 0x00000004920a7825 */ /* 0x002fe200078e0204 */
[----:B------:R-:W-:-:S02]  /*79d00*/  ISETP.LT.AND P4, PT, R157, UR4, !P0 ;  /* 0x000000049d007c0c */ /* 0x000fc4000c781270 */
[----:B--2---:R1:W-:Y:S04]  /*79d10*/  @P6 STG.E desc[UR60][R14.64], R155 ;  /* 0x0000009b0e006986 */ /* 0x0043e8000c10193c */
[----:B-1----:R-:W2:Y:S01]  /*79d20*/  LDL.LU R155, [R1+0x358] ;  /* 0x00035800019b7983 */ /* 0x002ea20000300800 */
[----:B------:R-:W-:-:S03]  /*79d30*/  IMAD.WIDE R14, R146, 0x4, R6 ;  /* 0x00000004920e7825 */ /* 0x000fc600078e0206 */
[----:B---3--:R-:W-:Y:S04]  /*79d40*/  @P3 STG.E desc[UR60][R12.64], R151 ;  /* 0x000000970c003986 */ /* 0x008fe8000c10193c */
[----:B------:R1:W-:Y:S04]  /*79d50*/  @P5 STG.E desc[UR60][R10.64], R149 ;  /* 0x000000950a005986 */ /* 0x0003e8000c10193c */
[----:B-1----:R-:W3:Y:S04]  /*79d60*/  LDL.LU R149, [R1+0xd4c] ;  /* 0x000d4c0001957983 */ /* 0x002ee80000300800 */
[----:B------:R-:W3:Y:S01]  /*79d70*/  LDL.LU R151, [R1+0xb4c] ;  /* 0x000b4c0001977983 */ /* 0x000ee20000300800 */
[----:B------:R-:W-:-:S03]  /*79d80*/  IMAD.WIDE R10, R146, 0x4, R8 ;  /* 0x00000004920a7825 */ /* 0x000fc600078e0208 */
[----:B------:R-:W3:Y:S04]  /*79d90*/  LDL.LU R146, [R1+0x12b8] ;  /* 0x0012b80001927983 */ /* 0x000ee80000300800 */
[----:B----4-:R1:W-:Y:S04]  /*79da0*/  @P4 STG.E desc[UR60][R14.64], R148 ;  /* 0x000000940e004986 */ /* 0x0103e8000c10193c */
[----:B-1----:R-:W4:Y:S01]  /*79db0*/  LDL.LU R148, [R1+0xfdc] ;  /* 0x000fdc0001947983 */ /* 0x002f220000300800 */
[----:B------:R-:W-:Y:S02]  /*79dc0*/  IADD3 R0, R152, 0xad, RZ ;  /* 0x000000ad98007810 */ /* 0x000fe40007ffe0ff */
[----:B------:R-:W-:Y:S01]  /*79dd0*/  ISETP.LT.AND P0, PT, R158, UR4, !P0 ;  /* 0x000000049e007c0c */ /* 0x000fe2000c701270 */
[----:B------:R-:W4:Y:S01]  /*79de0*/  LDL.LU R139, [R1+0x94c] ;  /* 0x00094c00018b7983 */ /* 0x000f220000300800 */
[----:B------:R-:W-:-:S04]  /*79df0*/  ISETP.GE.AND P2, PT, R0, UR12, PT ;  /* 0x0000000c00007c0c */ /* 0x000fc8000bf46270 */
[----:B------:R-:W-:Y:S01]  /*79e00*/  ISETP.LT.AND P3, PT, R153, UR4, !P2 ;  /* 0x0000000499007c0c */ /* 0x000fe2000d761270 */
[----:B------:R-:W-:Y:S01]  /*79e10*/  VIADD R0, R152, 0xae ;  /* 0x000000ae98007836 */ /* 0x000fe20000000000 */
[----:B------:R-:W-:Y:S02]  /*79e20*/  ISETP.LT.AND P4, PT, R156, UR4, !P2 ;  /* 0x000000049c007c0c */ /* 0x000fe4000d781270 */
[----:B------:R-:W-:Y:S02]  /*79e30*/  ISETP.LT.AND P5, PT, R157, UR4, !P2 ;  /* 0x000000049d007c0c */ /* 0x000fe4000d7a1270 */
[----:B------:R-:W-:Y:S01]  /*79e40*/  ISETP.LT.AND P6, PT, R158, UR4, !P2 ;  /* 0x000000049e007c0c */ /* 0x000fe2000d7c1270 */
[----:B------:R1:W-:Y:S01]  /*79e50*/  @P0 STG.E desc[UR60][R10.64], R147 ;  /* 0x000000930a000986 */ /* 0x0003e2000c10193c */
[----:B------:R-:W-:-:S03]  /*79e60*/  ISETP.GE.AND P2, PT, R0, UR5, PT ;  /* 0x0000000500007c0c */ /* 0x000fc6000bf46270 */
[----:B-1----:R-:W4:Y:S01]  /*79e70*/  LDL.LU R147, [R1+0x75c] ;  /* 0x00075c0001937983 */ /* 0x002f220000300800 */
[----:B------:R-:W-:Y:S01]  /*79e80*/  IMAD.WIDE R14, R144, 0x4, R2 ;  /* 0x00000004900e7825 */ /* 0x000fe200078e0202 */
[----:B------:R-:W-:-:S03]  /*79e90*/  ULDC UR5, c[0x0][0x22c] ;  /* 0x00008b0000057ab9 */ /* 0x000fc60000000800 */
[C---:B------:R-:W-:Y:S01]  /*79ea0*/  IMAD.WIDE R12, R144.reuse, 0x4, R4 ;  /* 0x00000004900c7825 */ /* 0x040fe200078e0204 */
[----:B------:R1:W-:Y:S03]  /*79eb0*/  @P3 STG.E desc[UR60][R14.64], R145 ;  /* 0x000000910e003986 */ /* 0x0003e6000c10193c */
[----:B------:R-:W-:Y:S01]  /*79ec0*/  IMAD.WIDE R10, R144, 0x4, R6 ;  /* 0x00000004900a7825 */ /* 0x000fe200078e0206 */
[----:B------:R-:W-:-:S03]  /*79ed0*/  ISETP.LT.AND P0, PT, R153, UR4, !P2 ;  /* 0x0000000499007c0c */ /* 0x000fc6000d701270 */
[----:B-1----:R-:W-:Y:S02]  /*79ee0*/  IMAD.WIDE R14, R144, 0x4, R8 ;  /* 0x00000004900e7825 */ /* 0x002fe400078e0208 */
[----:B------:R-:W4:Y:S01]  /*79ef0*/  LDL.LU R144, [R1+0x55c] ;  /* 0x00055c0001907983 */ /* 0x000f220000300800 */
[----:B------:R-:W-:-:S03]  /*79f00*/  ISETP.LT.AND P3, PT, R156, UR4, !P2 ;  /* 0x000000049c007c0c */ /* 0x000fc6000d761270 */
[----:B------:R-:W-:Y:S04]  /*79f10*/  @P4 STG.E desc[UR60][R12.64], R137 ;  /* 0x000000890c004986 */ /* 0x000fe8000c10193c */
[----:B------:R1:W-:Y:S04]  /*79f20*/  @P5 STG.E desc[UR60][R10.64], R138 ;  /* 0x0000008a0a005986 */ /* 0x0003e8000c10193c */
[----:B------:R-:W4:Y:S01]  /*79f30*/  LDL.LU R145, [R1+0x12bc] ;  /* 0x0012bc0001917983 */ /* 0x000f220000300800 */
[----:B-1----:R-:W-:-:S04]  /*79f40*/  IMAD.WIDE R10, R150, 0x4, R2 ;  /* 0x00000004960a7825 */ /* 0x002fc800078e0202 */
[C---:B------:R-:W-:Y:S01]  /*79f50*/  IMAD.WIDE R12, R150.reuse, 0x4, R4 ;  /* 0x00000004960c7825 */ /* 0x040fe200078e0204 */
[----:B------:R-:W-:Y:S01]  /*79f60*/  ISETP.LT.AND P4, PT, R157, UR4, !P2 ;  /* 0x000000049d007c0c */ /* 0x000fe2000d781270 */
[----:B--2---:R1:W-:Y:S04]  /*79f70*/  @P6 STG.E desc[UR60][R14.64], R155 ;  /* 0x0000009b0e006986 */ /* 0x0043e8000c10193c */
[----:B-1----:R-:W2:Y:S04]  /*79f80*/  LDL.LU R155, [R1+0x15c] ;  /* 0x00015c00019b7983 */ /* 0x002ea80000300800 */
[----:B---3--:R1:W-:Y:S04]  /*79f90*/  @P0 STG.E desc[UR60][R10.64], R149 ;  /* 0x000000950a000986 */ /* 0x0083e8000c10193c */
[----:B------:R3:W-:Y:S04]  /*79fa0*/  @P3 STG.E desc[UR60][R12.64], R151 ;  /* 0x000000970c003986 */ /* 0x0007e8000c10193c */
[----:B-1----:R-:W2:Y:S04]  /*79fb0*/  LDL.LU R149, [R1+0x35c] ;  /* 0x00035c0001957983 */ /* 0x002ea80000300800 */
[----:B---3--:R-:W3:Y:S01]  /*79fc0*/  LDL.LU R151, [R1+0xd50] ;  /* 0x000d500001977983 */ /* 0x008ee20000300800 */
[----:B------:R-:W-:-:S04]  /*79fd0*/  IMAD.WIDE R10, R150, 0x4, R6 ;  /* 0x00000004960a7825 */ /* 0x000fc800078e0206 */
[----:B------:R-:W-:Y:S02]  /*79fe0*/  IMAD.WIDE R12, R150, 0x4, R8 ;  /* 0x00000004960c7825 */ /* 0x000fe400078e0208 */
[----:B------:R-:W3:Y:S04]  /*79ff0*/  LDL.LU R150, [R1+0xb50] ;  /* 0x000b500001967983 */ /* 0x000ee80000300800 */
[----:B----4-:R1:W-:Y:S04]  /*7a000*/  @P4 STG.E desc[UR60][R10.64], R148 ;  /* 0x000000940a004986 */ /* 0x0103e8000c10193c */
[----:B-1----:R-:W4:Y:S01]  /*7a010*/  LDL.LU R148, [R1+0xfe0] ;  /* 0x000fe00001947983 */ /* 0x002f220000300800 */
[----:B------:R-:W-:-:S02]  /*7a020*/  ISETP.LT.AND P2, PT, R158, UR4, !P2 ;  /* 0x000000049e007c0c */ /* 0x000fc4000d741270 */
[----:B------:R-:W-:Y:S02]  /*7a030*/  ISETP.LT.AND P6, PT, R153, UR4, !P1 ;  /* 0x0000000499007c0c */ /* 0x000fe4000cfc1270 */
[----:B------:R-:W-:Y:S01]  /*7a040*/  ISETP.LT.AND P5, PT, R156, UR4, !P1 ;  /* 0x000000049c007c0c */ /* 0x000fe2000cfa1270 */
[----:B------:R-:W-:-:S04]  /*7a050*/  IMAD.WIDE R14, R146, 0x4, R2 ;  /* 0x00000004920e7825 */ /* 0x000fc800078e0202 */
[----:B------:R-:W-:-:S04]  /*7a060*/  IMAD.WIDE R16, R146, 0x4, R4 ;  /* 0x0000000492107825 */ /* 0x000fc800078e0204 */
[----:B------:R-:W-:Y:S01]  /*7a070*/  @P2 STG.E desc[UR60][R12.64], R139 ;  /* 0x0000008b0c002986 */ /* 0x000fe2000c10193c */
[C---:B------:R-:W-:Y:S01]  /*7a080*/  VIADD R10, R152.reuse, 0xb3 ;  /* 0x000000b3980a7836 */ /* 0x040fe20000000000 */
[----:B------:R-:W-:Y:S02]  /*7a090*/  ISETP.LT.AND P3, PT, R157, UR4, !P1 ;  /* 0x000000049d007c0c */ /* 0x000fe4000cf61270 */
[----:B------:R1:W-:Y:S01]  /*7a0a0*/  @P6 STG.E desc[UR60][R14.64], R147 ;  /* 0x000000930e006986 */ /* 0x0003e2000c10193c */
[----:B------:R-:W-:Y:S01]  /*7a0b0*/  VIADD R0, R152, 0xb0 ;  /* 0x000000b098007836 */ /* 0x000fe20000000000 */
[----:B------:R-:W-:Y:S02]  /*7a0c0*/  ISETP.LT.AND P2, PT, R158, UR4, !P1 ;  /* 0x000000049e007c0c */ /* 0x000fe4000cf41270 */
[----:B------:R-:W-:Y:S01]  /*7a0d0*/  ISETP.GE.AND P1, PT, R10, UR10, PT ;  /* 0x0000000a0a007c0c */ /* 0x000fe2000bf26270 */
[C---:B------:R-:W-:Y:S01]  /*7a0e0*/  IMAD.WIDE R10, R146.reuse, 0x4, R8 ;  /* 0x00000004920a7825 */ /* 0x040fe200078e0208 */
[----:B-1----:R-:W4:Y:S03]  /*7a0f0*/  LDL.LU R147, [R1+0x950] ;  /* 0x0009500001937983 */ /* 0x002f260000300800 */
[----:B------:R-:W-:Y:S01]  /*7a100*/  IMAD.WIDE R12, R146, 0x4, R6 ;  /* 0x00000004920c7825 */ /* 0x000fe200078e0206 */
[----:B------:R-:W-:Y:S01]  /*7a110*/  ISETP.GE.AND P0, PT, R0, UR5, PT ;  /* 0x0000000500007c0c */ /* 0x000fe2000bf06270 */
[----:B------:R-:W-:Y:S01]  /*7a120*/  ULDC UR5, c[0x0][0x22c] ;  /* 0x00008b0000057ab9 */ /* 0x000fe20000000800 */
[----:B------:R1:W-:Y:S02]  /*7a130*/  @P5 STG.E desc[UR60][R16.64], R144 ;  /* 0x0000009010005986 */ /* 0x0003e4000c10193c */
[----:B------:R-:W-:-:S02]  /*7a140*/  ISETP.LT.AND P4, PT, R153, UR4, !P0 ;  /* 0x0000000499007c0c */ /* 0x000fc4000c781270 */
[----:B-1----:R-:W4:Y:S04]  /*7a150*/  LDL.LU R144, [R1+0x12c0] ;  /* 0x0012c00001907983 */ /* 0x002f280000300800 */
[----:B------:R-:W4:Y:S04]  /*7a160*/  LDL.LU R146, [R1+0x760] ;  /* 0x0007600001927983 */ /* 0x000f280000300800 */
[----:B------:R-:W4:Y:S04]  /*7a170*/  LDL.LU R137, [R1+0x560] ;  /* 0x0005600001897983 */ /* 0x000f280000300800 */
[----:B------:R-:W4:Y:S04]  /*7a180*/  LDL.LU R138, [R1+0x160] ;  /* 0x00016000018a7983 */ /* 0x000f280000300800 */
[----:B------:R-:W4:Y:S01]  /*7a190*/  LDL.LU R139, [R1+0x360] ;  /* 0x00036000018b7983 */ /* 0x000f220000300800 */
[----:B------:R-:W-:-:S02]  /*7a1a0*/  ISETP.LT.AND P6, PT, R156, UR4, !P0 ;  /* 0x000000049c007c0c */ /* 0x000fc4000c7c1270 */
[----:B------:R-:W-:Y:S01]  /*7a1b0*/  ISETP.LT.AND P5, PT, R157, UR4, !P0 ;  /* 0x000000049d007c0c */ /* 0x000fe2000c7a1270 */
[C---:B------:R-:W-:Y:S01]  /*7a1c0*/  IMAD.WIDE R14, R145.reuse, 0x4, R4 ;  /* 0x00000004910e7825 */ /* 0x040fe200078e0204 */
[----:B--2---:R1:W-:Y:S03]  /*7a1d0*/  @P3 STG.E desc[UR60][R12.64], R155 ;  /* 0x0000009b0c003986 */ /* 0x0043e6000c10193c */
[C---:B-1----:R-:W-:Y:S01]  /*7a1e0*/  IMAD.WIDE R12, R145.reuse, 0x4, R2 ;  /* 0x00000004910c7825 */ /* 0x042fe200078e0202 */
[----:B------:R1:W-:Y:S04]  /*7a1f0*/  @P2 STG.E desc[UR60][R10.64], R149 ;  /* 0x000000950a002986 */ /* 0x0003e8000c10193c */
[----:B---3--:R2:W-:Y:S04]  /*7a200*/  @P4 STG.E desc[UR60][R12.64], R151 ;  /* 0x000000970c004986 */ /* 0x0085e8000c10193c */
[----:B-1----:R-:W3:Y:S04]  /*7a210*/  LDL.LU R149, [R1+0x12c4] ;  /* 0x0012c40001957983 */ /* 0x002ee80000300800 */
[----:B------:R-:W3:Y:S04]  /*7a220*/  LDL.LU R155, [R1+0xd54] ;  /* 0x000d5400019b7983 */ /* 0x000ee80000300800 */
[----:B--2---:R-:W2:Y:S01]  /*7a230*/  LDL.LU R151, [R1+0xb54] ;  /* 0x000b540001977983 */ /* 0x004ea20000300800 */
[----:B------:R-:W-:-:S03]  /*7a240*/  IMAD.WIDE R10, R145, 0x4, R6 ;  /* 0x00000004910a7825 */ /* 0x000fc600078e0206 */
[----:B------:R-:W-:Y:S04]  /*7a250*/  @P6 STG.E desc[UR60][R14.64], R150 ;  /* 0x000000960e006986 */ /* 0x000fe8000c10193c */
[----:B----4-:R1:W-:Y:S02]  /*7a260*/  @P5 STG.E desc[UR60][R10.64], R148 ;  /* 0x000000940a005986 */ /* 0x0103e4000c10193c */
[----:B-1----:R-:W-:Y:S02]  /*7a270*/  IMAD.WIDE R10, R145, 0x4, R8 ;  /* 0x00000004910a7825 */ /* 0x002fe400078e0208 */
[----:B------:R-:W4:Y:S04]  /*7a280*/  LDL.LU R145, [R1+0x12c8] ;  /* 0x0012c80001917983 */ /* 0x000f280000300800 */
[----:B------:R-:W4:Y:S01]  /*7a290*/  LDL.LU R148, [R1+0xfe4] ;  /* 0x000fe40001947983 */ /* 0x000f220000300800 */
[----:B------:R-:W-:Y:S01]  /*7a2a0*/  VIADD R0, R152, 0xb1 ;  /* 0x000000b198007836 */ /* 0x000fe20000000000 */
[----:B------:R-:W-:-:S02]  /*7a2b0*/  ISETP.LT.AND P0, PT, R158, UR4, !P0 ;  /* 0x000000049e007c0c */ /* 0x000fc4000c701270 */
[----:B------:R-:W4:Y:S02]  /*7a2c0*/  LDL.LU R150, [R1+0x954] ;  /* 0x0009540001967983 */ /* 0x000f240000300800 */
[----:B------:R-:W-:-:S04]  /*7a2d0*/  ISETP.GE.AND P3, PT, R0, UR8, PT ;  /* 0x0000000800007c0c */ /* 0x000fc8000bf66270 */
[----:B------:R-:W-:Y:S01]  /*7a2e0*/  ISETP.LT.AND P4, PT, R153, UR4, !P3 ;  /* 0x0000000499007c0c */ /* 0x000fe2000df81270 */
[----:B------:R-:W-:Y:S01]  /*7a2f0*/  VIADD R0, R152, 0xb2 ;  /* 0x000000b298007836 */ /* 0x000fe20000000000 */
[----:B------:R-:W-:Y:S02]  /*7a300*/  ISETP.LT.AND P5, PT, R156, UR4, !P3 ;  /* 0x000000049c007c0c */ /* 0x000fe4000dfa1270 */
[----:B------:R-:W-:Y:S01]  /*7a310*/  ISETP.LT.AND P6, PT, R157, UR4, !P3 ;  /* 0x000000049d007c0c */ /* 0x000fe2000dfc1270 */
[----:B------:R1:W-:Y:S01]  /*7a320*/  @P0 STG.E desc[UR60][R10.64], R147 ;  /* 0x000000930a000986 */ /* 0x0003e2000c10193c */
[----:B------:R-:W-:Y:S02]  /*7a330*/  ISETP.LT.AND P3, PT, R158, UR4, !P3 ;  /* 0x000000049e007c0c */ /* 0x000fe4000df61270 */
[----:B------:R-:W-:Y:S01]  /*7a340*/  ISETP.GE.AND P2, PT, R0, UR5, PT ;  /* 0x0000000500007c0c */ /* 0x000fe2000bf46270 */
[----:B-1----:R-:W4:Y:S03]  /*7a350*/  LDL.LU R147, [R1+0x764] ;  /* 0x0007640001937983 */ /* 0x002f260000300800 */
[----:B------:R-:W-:Y:S01]  /*7a360*/  ISETP.LT.AND P0, PT, R153, UR4, !P2 ;  /* 0x0000000499007c0c */ /* 0x000fe2000d701270 */
[----:B------:R-:W-:Y:S01]  /*7a370*/  IMAD.WIDE R14, R144, 0x4, R2 ;  /* 0x00000004900e7825 */ /* 0x000fe200078e0202 */
[----:B------:R-:W-:-:S03]  /*7a380*/  ULDC UR5, c[0x0][0x22c] ;  /* 0x00008b0000057ab9 */ /* 0x000fc60000000800 */
[C---:B------:R-:W-:Y:S01]  /*7a390*/  IMAD.WIDE R12, R144.reuse, 0x4, R4 ;  /* 0x00000004900c7825 */ /* 0x040fe200078e0204 */
[----:B------:R1:W-:Y:S03]  /*7a3a0*/  @P4 STG.E desc[UR60][R14.64], R146 ;  /* 0x000000920e004986 */ /* 0x0003e6000c10193c */
[----:B------:R-:W-:Y:S01]  /*7a3b0*/  IMAD.WIDE R10, R144, 0x4, R6 ;  /* 0x00000004900a7825 */ /* 0x000fe200078e0206 */
[----:B------:R-:W-:-:S03]  /*7a3c0*/  ISETP.LT.AND P4, PT, R156, UR4, !P2 ;  /* 0x000000049c007c0c */ /* 0x000fc6000d781270 */
[----:B-1----:R-:W-:Y:S02]  /*7a3d0*/  IMAD.WIDE R14, R144, 0x4, R8 ;  /* 0x00000004900e7825 */ /* 0x002fe400078e0208 */
[----:B------:R-:W4:Y:S04]  /*7a3e0*/  LDL.LU R144, [R1+0x564] ;  /* 0x0005640001907983 */ /* 0x000f280000300800 */
[----:B------:R-:W-:Y:S04]  /*7a3f0*/  @P5 STG.E desc[UR60][R12.64], R137 ;  /* 0x000000890c005986 */ /* 0x000fe8000c10193c */
[----:B------:R-:W-:Y:S04]  /*7a400*/  @P6 STG.E desc[UR60][R10.64], R138 ;  /* 0x0000008a0a006986 */ /* 0x000fe8000c10193c */
[----:B------:R-:W4:Y:S04]  /*7a410*/  LDL.LU R146, [R1+0x12cc] ;  /* 0x0012cc0001927983 */ /* 0x000f280000300800 */
[----:B------:R1:W-:Y:S01]  /*7a420*/  @P3 STG.E desc[UR60][R14.64], R139 ;  /* 0x0000008b0e003986 */ /* 0x0003e2000c10193c */
[----:B------:R-:W-:-:S03]  /*7a430*/  ISETP.LT.AND P3, PT, R157, UR4, !P2 ;  /* 0x000000049d007c0c */ /* 0x000fc6000d761270 */
[----:B-1----:R-:W4:Y:S01]  /*7a440*/  LDL.LU R139, [R1+0x164] ;  /* 0x00016400018b7983 */ /* 0x002f220000300800 */
[----:B---3--:R-:W-:-:S04]  /*7a450*/  IMAD.WIDE R10, R149, 0x4, R2 ;  /* 0x00000004950a7825 */ /* 0x008fc800078e0202 */
[C---:B------:R-:W-:Y:S01]  /*7a460*/  IMAD.WIDE R12, R149.reuse, 0x4, R4 ;  /* 0x00000004950c7825 */ /* 0x040fe200078e0204 */
[----:B------:R1:W-:Y:S04]  /*7a470*/  @P0 STG.E desc[UR60][R10.64], R155 ;  /* 0x0000009b0a000986 */ /* 0x0003e8000c10193c */
[----:B--2---:R2:W-:Y:S04]  /*7a480*/  @P4 STG.E desc[UR60][R12.64], R151 ;  /* 0x000000970c004986 */ /* 0x0045e8000c10193c */
[----:B-1----:R-:W3:Y:S01]  /*7a490*/  LDL.LU R155, [R1+0x364] ;  /* 0x00036400019b7983 */ /* 0x002ee20000300800 */
[----:B------:R-:W-:-:S03]  /*7a4a0*/  IMAD.WIDE R10, R149, 0x4, R6 ;  /* 0x00000004950a7825 */ /* 0x000fc600078e0206 */
[----:B--2---:R-:W2:Y:S01]  /*7a4b0*/  LDL.LU R151, [R1+0xd58] ;  /* 0x000d580001977983 */ /* 0x004ea20000300800 */
[----:B------:R-:W-:-:S03]  /*7a4c0*/  IMAD.WIDE R12, R149, 0x4, R8 ;  /* 0x00000004950c7825 */ /* 0x000fc600078e0208 */
[----:B------:R-:W2:Y:S04]  /*7a4d0*/  LDL.LU R149, [R1+0xb58] ;  /* 0x000b580001957983 */ /* 0x000ea80000300800 */
[----:B----4-:R1:W-:Y:S04]  /*7a4e0*/  @P3 STG.E desc[UR60][R10.64], R148 ;  /* 0x000000940a003986 */ /* 0x0103e8000c10193c */
[----:B-1----:R-:W4:Y:S01]  /*7a4f0*/  LDL.LU R148, [R1+0xfe8] ;  /* 0x000fe80001947983 */ /* 0x002f220000300800 */
[----:B------:R-:W-:Y:S02]  /*7a500*/  ISETP.LT.AND P2, PT, R158, UR4, !P2 ;  /* 0x000000049e007c0c */ /* 0x000fe4000d741270 */
[----:B------:R-:W-:-:S02]  /*7a510*/  ISETP.LT.AND P6, PT, R153, UR4, !P1 ;  /* 0x0000000499007c0c */ /* 0x000fc4000cfc1270 */
[----:B------:R-:W-:Y:S01]  /*7a520*/  ISETP.LT.AND P5, PT, R156, UR4, !P1 ;  /* 0x000000049c007c0c */ /* 0x000fe2000cfa1270 */
[----:B------:R-:W-:-:S04]  /*7a530*/  IMAD.WIDE R14, R145, 0x4, R2 ;  /* 0x00000004910e7825 */ /* 0x000fc800078e0202 */
[----:B------:R-:W-:-:S04]  /*7a540*/  IMAD.WIDE R16, R145, 0x4, R4 ;  /* 0x0000000491107825 */ /* 0x000fc800078e0204 */
[----:B------:R-:W-:Y:S01]  /*7a550*/  VIADD R0, R152, 0xb4 ;  /* 0x000000b498007836 */ /* 0x000fe20000000000 */
[----:B------:R-:W-:Y:S01]  /*7a560*/  @P2 STG.E desc[UR60][R12.64], R150 ;  /* 0x000000960c002986 */ /* 0x000fe2000c10193c */
[----:B------:R-:W-:-:S03]  /*7a570*/  ISETP.LT.AND P3, PT, R157, UR4, !P1 ;  /* 0x000000049d007c0c */ /* 0x000fc6000cf61270 */
[----:B------:R1:W-:Y:S01]  /*7a580*/  @P6 STG.E desc[UR60][R14.64], R147 ;  /* 0x000000930e006986 */ /* 0x0003e2000c10193c */
[----:B------:R-:W-:Y:S01]  /*7a590*/  ISETP.GE.AND P0, PT, R0, UR5, PT ;  /* 0x0000000500007c0c */ /* 0x000fe2000bf06270 */
[----:B------:R-:W-:Y:S01]  /*7a5a0*/  IMAD.WIDE R10, R145, 0x4, R6 ;  /* 0x00000004910a7825 */ /* 0x000fe200078e0206 */
[----:B------:R-:W-:Y:S01]  /*7a5b0*/  ISETP.LT.AND P2, PT, R158, UR4, !P1 ;  /* 0x000000049e007c0c */ /* 0x000fe2000cf41270 */
[----:B------:R-:W-:Y:S01]  /*7a5c0*/  ULDC UR5, c[0x0][0x22c] ;  /* 0x00008b0000057ab9 */ /* 0x000fe20000000800 */
[----:B------:R-:W-:Y:S01]  /*7a5d0*/  ISETP.LT.AND P4, PT, R153, UR4, !P0 ;  /* 0x0000000499007c0c */ /* 0x000fe2000c781270 */
[----:B-1----:R-:W4:Y:S01]  /*7a5e0*/  LDL.LU R147, [R1+0x958] ;  /* 0x0009580001937983 */ /* 0x002f220000300800 */
[----:B------:R-:W-:Y:S01]  /*7a5f0*/  IMAD.WIDE R14, R145, 0x4, R8 ;  /* 0x00000004910e7825 */ /* 0x000fe200078e0208 */
[----:B------:R-:W-:Y:S02]  /*7a600*/  ISETP.LT.AND P6, PT, R156, UR4, !P0 ;  /* 0x000000049c007c0c */ /* 0x000fe4000c7c1270 */
[----:B------:R-:W-:Y:S01]  /*7a610*/  IADD3 R12, R152, 0xb7, RZ ;  /* 0x000000b7980c7810 */ /* 0x000fe20007ffe0ff */
[----:B------:R1:W-:Y:S04]  /*7a620*/  @P5 STG.E desc[UR60][R16.64], R144 ;  /* 0x0000009010005986 */ /* 0x0003e8000c10193c */
[----:B-1----:R-:W4:Y:S04]  /*7a630*/  LDL.LU R144, [R1+0x12d0] ;  /* 0x0012d00001907983 */ /* 0x002f280000300800 */
[----:B------:R-:W4:Y:S01]  /*7a640*/  LDL.LU R145, [R1+0x768] ;  /* 0x0007680001917983 */ /* 0x000f220000300800 */
[----:B------:R-:W-:Y:S01]  /*7a650*/  ISETP.GE.AND P1, PT, R12, UR59, PT ;  /* 0x0000003b0c007c0c */ /* 0x000fe2000bf26270 */
[----:B------:R-:W-:-:S02]  /*7a660*/  IMAD.WIDE R12, R146, 0x4, R2 ;  /* 0x00000004920c7825 */ /* 0x000fc400078e0202 */
[----:B------:R-:W4:Y:S04]  /*7a670*/  LDL.LU R150, [R1+0x12d4] ;  /* 0x0012d40001967983 */ /* 0x000f280000300800 */
[----:B------:R-:W4:Y:S04]  /*7a680*/  LDL.LU R137, [R1+0x568] ;  /* 0x0005680001897983 */ /* 0x000f280000300800 */
[----:B------:R1:W-:Y:S04]  /*7a690*/  @P3 STG.E desc[UR60][R10.64], R139 ;  /* 0x0000008b0a003986 */ /* 0x0003e8000c10193c */
[----:B------:R-:W4:Y:S01]  /*7a6a0*/  LDL.LU R138, [R1+0x168] ;  /* 0x00016800018a7983 */ /* 0x000f220000300800 */
[----:B-1----:R-:W-:Y:S01]  /*7a6b0*/  IMAD.WIDE R10, R146, 0x4, R4 ;  /* 0x00000004920a7825 */ /* 0x002fe200078e0204 */
[----:B------:R-:W-:-:S02]  /*7a6c0*/  ISETP.LT.AND P5, PT, R157, UR4, !P0 ;  /* 0x000000049d007c0c */ /* 0x000fc4000c7a1270 */
[----:B---3--:R1:W-:Y:S04]  /*7a6d0*/  @P2 STG.E desc[UR60][R14.64], R155 ;  /* 0x0000009b0e002986 */ /* 0x0083e8000c10193c */
[----:B--2---:R-:W-:Y:S04]  /*7a6e0*/  @P4 STG.E desc[UR60][R12.64], R151 ;  /* 0x000000970c004986 */ /* 0x004fe8000c10193c */
[----:B------:R2:W-:Y:S04]  /*7a6f0*/  @P6 STG.E desc[UR60][R10.64], R149 ;  /* 0x000000950a006986 */ /* 0x0005e8000c10193c */
[----:B-1----:R-:W3:Y:S04]  /*7a700*/  LDL.LU R155, [R1+0x368] ;  /* 0x00036800019b7983 */ /* 0x002ee80000300800 */
[----:B--2---:R-:W2:Y:S01]  /*7a710*/  LDL.LU R149, [R1+0xd5c] ;  /* 0x000d5c0001957983 */ /* 0x004ea20000300800 */
[----:B------:R-:W-:-:S03]  /*7a720*/  IMAD.WIDE R14, R146, 0x4, R6 ;  /* 0x00000004920e7825 */ /* 0x000fc600078e0206 */
[----:B------:R-:W2:Y:S01]  /*7a730*/  LDL.LU R151, [R1+0xb5c] ;  /* 0x000b5c0001977983 */ /* 0x000ea20000300800 */
[----:B------:R-:W-:-:S03]  /*7a740*/  IMAD.WIDE R10, R146, 0x4, R8 ;  /* 0x00000004920a7825 */ /* 0x000fc600078e0208 */
[----:B------:R-:W2:Y:S04]  /*7a750*/  LDL.LU R146, [R1+0x12d8] ;  /* 0x0012d80001927983 */ /* 0x000ea80000300800 */
[----:B----4-:R1:W-:Y:S04]  /*7a760*/  @P5 STG.E desc[UR60][R14.64], R148 ;  /* 0x000000940e005986 */ /* 0x0103e8000c10193c */
[----:B-1----:R-:W4:Y:S01]  /*7a770*/  LDL.LU R148, [R1+0xfec] ;  /* 0x000fec0001947983 */ /* 0x002f220000300800 */
[----:B------:R-:W-:Y:S01]  /*7a780*/  VIADD R0, R152, 0xb5 ;  /* 0x000000b598007836 */ /* 0x000fe20000000000 */
[----:B------:R-:W-:-:S02]  /*7a790*/  ISETP.LT.AND P0, PT, R158, UR4, !P0 ;  /* 0x000000049e007c0c */ /* 0x000fc4000c701270 */
[----:B------:R-:W4:Y:S02]  /*7a7a0*/  LDL.LU R139, [R1+0x95c] ;  /* 0x00095c00018b7983 */ /* 0x000f240000300800 */
[----:B------:R-:W-:-:S04]  /*7a7b0*/  ISETP.GE.AND P3, PT, R0, UR6, PT ;  /* 0x0000000600007c0c */ /* 0x000fc8000bf66270 */
[----:B------:R-:W-:Y:S01]  /*7a7c0*/  ISETP.LT.AND P4, PT, R153, UR4, !P3 ;  /* 0x0000000499007c0c */ /* 0x000fe2000df81270 */
[----:B------:R-:W-:Y:S01]  /*7a7d0*/  VIADD R0, R152, 0xb6 ;  /* 0x000000b698007836 */ /* 0x000fe20000000000 */
[----:B------:R-:W-:Y:S02]  /*7a7e0*/  ISETP.LT.AND P5, PT, R156, UR4, !P3 ;  /* 0x000000049c007c0c */ /* 0x000fe4000dfa1270 */
[----:B------:R-:W-:Y:S02]  /*7a7f0*/  ISETP.LT.AND P6, PT, R157, UR4, !P3 ;  /* 0x000000049d007c0c */ /* 0x000fe4000dfc1270 */
[----:B------:R-:W-:Y:S01]  /*7a800*/  ISETP.GE.AND P2, PT, R0, UR5, PT ;  /* 0x0000000500007c0c */ /* 0x000fe2000bf46270 */
[----:B------:R1:W-:Y:S01]  /*7a810*/  @P0 STG.E desc[UR60][R10.64], R147 ;  /* 0x000000930a000986 */ /* 0x0003e2000c10193c */
[----:B------:R-:W-:Y:S01]  /*7a820*/  ISETP.LT.AND P3, PT, R158, UR4, !P3 ;  /* 0x000000049e007c0c */ /* 0x000fe2000df61270 */
[C---:B------:R-:W-:Y:S02]  /*7a830*/  IMAD.WIDE R14, R144.reuse, 0x4, R2 ;  /* 0x00000004900e7825 */ /* 0x040fe400078e0202 */
[----:B-1----:R-:W4:Y:S01]  /*7a840*/  LDL.LU R147, [R1+0x76c] ;  /* 0x00076c0001937983 */ /* 0x002f220000300800 */
[----:B------:R-:W-:Y:S01]  /*7a850*/  ISETP.LT.AND P0, PT, R153, UR4, !P2 ;  /* 0x0000000499007c0c */ /* 0x000fe2000d701270 */
[----:B------:R-:W-:Y:S01]  /*7a860*/  ULDC UR5, c[0x0][0x22c] ;  /* 0x00008b0000057ab9 */ /* 0x000fe20000000800 */
[C---:B------:R-:W-:Y:S01]  /*7a870*/  IMAD.WIDE R12, R144.reuse, 0x4, R4 ;  /* 0x00000004900c7825 */ /* 0x040fe200078e0204 */
[----:B------:R1:W-:Y:S03]  /*7a880*/  @P4 STG.E desc[UR60][R14.64], R145 ;  /* 0x000000910e004986 */ /* 0x0003e6000c10193c */
[----:B------:R-:W-:-:S04]  /*7a890*/  IMAD.WIDE R10, R144, 0x4, R6 ;  /* 0x00000004900a7825 */ /* 0x000fc800078e0206 */
[----:B-1----:R-:W-:Y:S02]  /*7a8a0*/  IMAD.WIDE R14, R144, 0x4, R8 ;  /* 0x00000004900e7825 */ /* 0x002fe400078e0208 */
[----:B------:R-:W4:Y:S04]  /*7a8b0*/  LDL.LU R144, [R1+0x56c] ;  /* 0x00056c0001907983 */ /* 0x000f280000300800 */
[----:B------:R-:W-:Y:S04]  /*7a8c0*/  @P5 STG.E desc[UR60][R12.64], R137 ;  /* 0x000000890c005986 */ /* 0x000fe8000c10193c */
[----:B------:R1:W-:Y:S01]  /*7a8d0*/  @P6 STG.E desc[UR60][R10.64], R138 ;  /* 0x0000008a0a006986 */ /* 0x0003e2000c10193c */
[----:B------:R-:W-:-:S03]  /*7a8e0*/  ISETP.LT.AND P4, PT, R156, UR4, !P2 ;  /* 0x000000049c007c0c */ /* 0x000fc6000d781270 */
[----:B------:R-:W4:Y:S01]  /*7a8f0*/  LDL.LU R145, [R1+0x12dc] ;  /* 0x0012dc0001917983 */ /* 0x000f220000300800 */
[----:B-1----:R-:W-:-:S04]  /*7a900*/  IMAD.WIDE R10, R150, 0x4, R2 ;  /* 0x00000004960a7825 */ /* 0x002fc800078e0202 */
[----:B------:R-:W-:Y:S01]  /*7a910*/  IMAD.WIDE R12, R150, 0x4, R4 ;  /* 0x00000004960c7825 */ /* 0x000fe200078e0204 */
[----:B---3--:R1:W-:Y:S01]  /*7a920*/  @P3 STG.E desc[UR60][R14.64], R155 ;  /* 0x0000009b0e003986 */ /* 0x0083e2000c10193c */
[----:B------:R-:W-:-:S03]  /*7a930*/  ISETP.LT.AND P3, PT, R157, UR4, !P2 ;  /* 0x000000049d007c0c */ /* 0x000fc6000d761270 */
[----:B--2---:R2:W-:Y:S04]  /*7a940*/  @P0 STG.E desc[UR60][R10.64], R149 ;  /* 0x000000950a000986 */ /* 0x0045e8000c10193c */
[----:B-1----:R-:W3:Y:S04]  /*7a950*/  LDL.LU R155, [R1+0x16c] ;  /* 0x00016c00019b7983 */ /* 0x002ee80000300800 */
[----:B--2---:R-:W2:Y:S01]  /*7a960*/  LDL.LU R149, [R1+0x36c] ;  /* 0x00036c0001957983 */ /* 0x004ea20000300800 */
[----:B------:R-:W-:-:S03]  /*7a970*/  IMAD.WIDE R10, R150, 0x4, R6 ;  /* 0x00000004960a7825 */ /* 0x000fc600078e0206 */
[----:B------:R1:W-:Y:S04]  /*7a980*/  @P4 STG.E desc[UR60][R12.64], R151 ;  /* 0x000000970c004986 */ /* 0x0003e8000c10193c */
[----:B----4-:R4:W-:Y:S04]  /*7a990*/  @P3 STG.E desc[UR60][R10.64], R148 ;  /* 0x000000940a003986 */ /* 0x0109e8000c10193c */
[----:B-1----:R-:W2:Y:S01]  /*7a9a0*/  LDL.LU R151, [R1+0xd60] ;  /* 0x000d600001977983 */ /* 0x002ea20000300800 */
[----:B------:R-:W-:-:S03]  /*7a9b0*/  IMAD.WIDE R12, R150, 0x4, R8 ;  /* 0x00000004960c7825 */ /* 0x000fc600078e0208 */
[----:B------:R-:W2:Y:S04]  /*7a9c0*/  LDL.LU R150, [R1+0xb60] ;  /* 0x000b600001967983 */ /* 0x000ea80000300800 */
[----:B----4-:R-:W4:Y:S01]  /*7a9d0*/  LDL.LU R148, [R1+0xff0] ;  /* 0x000ff00001947983 */ /* 0x010f220000300800 */
[----:B------:R-:W-:Y:S02]  /*7a9e0*/  ISETP.LT.AND P2, PT, R158, UR4, !P2 ;  /* 0x000000049e007c0c */ /* 0x000fe4000d741270 */
[----:B------:R-:W-:Y:S02]  /*7a9f0*/  ISETP.LT.AND P6, PT, R153, UR4, !P1 ;  /* 0x0000000499007c0c */ /* 0x000fe4000cfc1270 */
[----:B------:R-:W-:Y:S01]  /*7aa00*/  ISETP.LT.AND P5, PT, R156, UR4, !P1 ;  /* 0x000000049c007c0c */ /* 0x000fe2000cfa1270 */
[----:B------:R-:W-:-:S04]  /*7aa10*/  IMAD.WIDE R14, R146, 0x4, R2 ;  /* 0x00000004920e7825 */ /* 0x000fc800078e0202 */
[----:B------:R-:W-:Y:S01]  /*7aa20*/  IMAD.WIDE R16, R146, 0x4, R4 ;  /* 0x0000000492107825 */ /* 0x000fe200078e0204 */
[----:B------:R-:W-:-:S03]  /*7aa30*/  ISETP.LT.AND P3, PT, R157, UR4, !P1 ;  /* 0x000000049d007c0c */ /* 0x000fc6000cf61270 */
[----:B------:R1:W-:Y:S01]  /*7aa40*/  @P2 STG.E desc[UR60][R12.64], R139 ;  /* 0x0000008b0c002986 */ /* 0x0003e2000c10193c */
[----:B------:R-:W-:Y:S01]  /*7aa50*/  VIADD R10, R152, 0xbb ;  /* 0x000000bb980a7836 */ /* 0x000fe20000000000 */
[----:B------:R-:W-:Y:S01]  /*7aa60*/  ISETP.LT.AND P2, PT, R158, UR4, !P1 ;  /* 0x000000049e007c0c */ /* 0x000fe2000cf41270 */
[----:B------:R-:W-:-:S03]  /*7aa70*/  VIADD R0, R152, 0xb8 ;  /* 0x000000b898007836 */ /* 0x000fc60000000000 */
[----:B------:R-:W-:Y:S01]  /*7aa80*/  ISETP.GE.AND P1, PT, R10, UR57, PT ;  /* 0x000000390a007c0c */ /* 0x000fe2000bf26270 */
[----:B------:R-:W-:Y:S01]  /*7aa90*/  IMAD.WIDE R10, R146, 0x4, R8 ;  /* 0x00000004920a7825 */ /* 0x000fe200078e0208 */
[----:B------:R-:W-:Y:S01]  /*7aaa0*/  ISETP.GE.AND P0, PT, R0, UR5, PT ;  /* 0x0000000500007c0c */ /* 0x000fe2000bf06270 */
[----:B------:R-:W-:Y:S02]  /*7aab0*/  ULDC UR5, c[0x0][0x22c] ;  /* 0x00008b0000057ab9 */ /* 0x000fe40000000800 */
[----:B-1----:R-:W-:Y:S01]  /*7aac0*/  IMAD.WIDE R12, R146, 0x4, R6 ;  /* 0x00000004920c7825 */ /* 0x002fe200078e0206 */
[----:B------:R1:W-:Y:S04]  /*7aad0*/  @P6 STG.E desc[UR60][R14.64], R147 ;  /* 0x000000930e006986 */ /* 0x0003e8000c10193c */
[----:B-1----:R-:W4:Y:S04]  /*7aae0*/  LDL.LU R147, [R1+0x960] ;  /* 0x0009600001937983 */ /* 0x002f280000300800 */
[----:B------:R1:W-:Y:S04]  /*7aaf0*/  @P5 STG.E desc[UR60][R16.64], R144 ;  /* 0x0000009010005986 */ /* 0x0003e8000c10193c */
[----:B-1----:R-:W4:Y:S04]  /*7ab00*/  LDL.LU R144, [R1+0x12e0] ;  /* 0x0012e00001907983 */ /* 0x002f280000300800 */
[----:B------:R-:W4:Y:S01]  /*7ab10*/  LDL.LU R146, [R1+0x770] ;  /* 0x0007700001927983 */ /* 0x000f220000300800 */
[----:B------:R-:W-:-:S03]  /*7ab20*/  ISETP.LT.AND P4, PT, R153, UR4, !P0 ;  /* 0x0000000499007c0c */ /* 0x000fc6000c781270 */
[----:B------:R-:W4:Y:S04]  /*7ab30*/  LDL.LU R137, [R1+0x570] ;  /* 0x0005700001897983 */ /* 0x000f280000300800 */
[----:B------:R-:W4:Y:S01]  /*7ab40*/  LDL.LU R138, [R1+0x170] ;  /* 0x00017000018a7983 */ /* 0x000f220000300800 */
[----:B------:R-:W-:-:S03]  /*7ab50*/  ISETP.LT.AND P6, PT, R156, UR4, !P0 ;  /* 0x000000049c007c0c */ /* 0x000fc6000c7c1270 */
[----:B------:R-:W4:Y:S01]  /*7ab60*/  LDL.LU R139, [R1+0x370] ;  /* 0x00037000018b7983 */ /* 0x000f220000300800 */
[----:B------:R-:W-:Y:S01]  /*7ab70*/  ISETP.LT.AND P5, PT, R157, UR4, !P0 ;  /* 0x000000049d007c0c */ /* 0x000fe2000c7a1270 */
[C---:B------:R-:W-:Y:S02]  /*7ab80*/  IMAD.WIDE R14, R145.reuse, 0x4, R4 ;  /* 0x00000004910e7825 */ /* 0x040fe400078e0204 */
[----:B---3--:R1:W-:Y:S04]  /*7ab90*/  @P3 STG.E desc[UR60][R12.64], R155 ;  /* 0x0000009b0c003986 */ /* 0x0083e8000c10193c */
[----:B--2---:R2:W-:Y:S01]  /*7aba0*/  @P2 STG.E desc[UR60][R10.64], R149 ;  /* 0x000000950a002986 */ /* 0x0045e2000c10193c */
[----:B-1----:R-:W-:-:S03]  /*7abb0*/  IMAD.WIDE R12, R145, 0x4, R2 ;  /* 0x00000004910c7825 */ /* 0x002fc600078e0202 */
[----:B--2---:R-:W2:Y:S04]  /*7abc0*/  LDL.LU R149, [R1+0x12e4] ;  /* 0x0012e40001957983 */ /* 0x004ea80000300800 */
[----:B------:R-:W3:Y:S01]  /*7abd0*/  LDL.LU R155, [R1+0xd64] ;  /* 0x000d6400019b7983 */ /* 0x000ee20000300800 */
[----:B------:R-:W-:-:S03]  /*7abe0*/  IMAD.WIDE R10, R145, 0x4, R6 ;  /* 0x00000004910a7825 */ /* 0x000fc600078e0206 */
[----:B------:R1:W-:Y:S04]  /*7abf0*/  @P4 STG.E desc[UR60][R12.64], R151 ;  /* 0x000000970c004986 */ /* 0x0003e8000c10193c */
[----:B------:R-:W-:Y:S04]  /*7ac00*/  @P6 STG.E desc[UR60][R14.64], R150 ;  /* 0x000000960e006986 */ /* 0x000fe8000c10193c */
[----:B----4-:R4:W-:Y:S04]  /*7ac10*/  @P5 STG.E desc[UR60][R10.64], R148 ;  /* 0x000000940a005986 */ /* 0x0109e8000c10193c */
[----:B-1----:R-:W3:Y:S01]  /*7ac20*/  LDL.LU R151, [R1+0xb64] ;  /* 0x000b640001977983 */ /* 0x002ee20000300800 */
[----:B----4-:R-:W-:-:S03]  /*7ac30*/  IMAD.WIDE R10, R145, 0x4, R8 ;  /* 0x00000004910a7825 */ /* 0x010fc600078e0208 */
[----:B------:R-:W4:Y:S04]  /*7ac40*/  LDL.LU R145, [R1+0x12e8] ;  /* 0x0012e80001917983 */ /* 0x000f280000300800 */
[----:B------:R-:W4:Y:S01]  /*7ac50*/  LDL.LU R148, [R1+0xff4] ;  /* 0x000ff40001947983 */ /* 0x000f220000300800 */
[----:B------:R-:W-:Y:S01]  /*7ac60*/  VIADD R0, R152, 0xb9 ;  /* 0x000000b998007836 */ /* 0x000fe20000000000 */
[----:B------:R-:W-:Y:S02]  /*7ac70*/  ISETP.LT.AND P0, PT, R158, UR4, !P0 ;  /* 0x000000049e007c0c */ /* 0x000fe4000c701270 */
[----:B------:R-:W4:Y:S02]  /*7ac80*/  LDL.LU R150, [R1+0x964] ;  /* 0x0009640001967983 */ /* 0x000f240000300800 */
[----:B------:R-:W-:-:S04]  /*7ac90*/  ISETP.GE.AND P3, PT, R0, UR55, PT ;  /* 0x0000003700007c0c */ /* 0x000fc8000bf66270 */
[----:B------:R-:W-:Y:S01]  /*7aca0*/  ISETP.LT.AND P4, PT, R153, UR4, !P3 ;  /* 0x0000000499007c0c */ /* 0x000fe2000df81270 */
[----:B------:R-:W-:Y:S01]  /*7acb0*/  VIADD R0, R152, 0xba ;  /* 0x000000ba98007836 */ /* 0x000fe20000000000 */
[----:B------:R-:W-:Y:S02]  /*7acc0*/  ISETP.LT.AND P5, PT, R156, UR4, !P3 ;  /* 0x000000049c007c0c */ /* 0x000fe4000dfa1270 */
[----:B------:R-:W-:Y:S02]  /*7acd0*/  ISETP.LT.AND P6, PT, R157, UR4, !P3 ;  /* 0x000000049d007c0c */ /* 0x000fe4000dfc1270 */
[----:B------:R-:W-:Y:S01]  /*7ace0*/  ISETP.GE.AND P2, PT, R0, UR5, PT ;  /* 0x0000000500007c0c */ /* 0x000fe2000bf46270 */
[----:B------:R-:W-:Y:S01]  /*7acf0*/  ULDC UR5, c[0x0][0x22c] ;  /* 0x00008b0000057ab9 */ /* 0x000fe20000000800 */
[----:B------:R-:W-:Y:S01]  /*7ad00*/  ISETP.LT.AND P3, PT, R158, UR4, !P3 ;  /* 0x000000049e007c0c */ /* 0x000fe2000df61270 */
[----:B------:R1:W-:Y:S01]  /*7ad10*/  @P0 STG.E desc[UR60][R10.64], R147 ;  /* 0x000000930a000986 */ /* 0x0003e2000c10193c */
[----:B------:R-:W-:-:S03]  /*7ad20*/  ISETP.LT.AND P0, PT, R153, UR4, !P2 ;  /* 0x0000000499007c0c */ /* 0x000fc6000d701270 */
[----:B-1----:R-:W4:Y:S01]  /*7ad30*/  LDL.LU R147, [R1+0x774] ;  /* 0x0007740001937983 */ /* 0x002f220000300800 */
[----:B------:R-:W-:-:S04]  /*7ad40*/  IMAD.WIDE R14, R144, 0x4, R2 ;  /* 0x00000004900e7825 */ /* 0x000fc800078e0202 */
[C---:B------:R-:W-:Y:S01]  /*7ad50*/  IMAD.WIDE R12, R144.reuse, 0x4, R4 ;  /* 0x00000004900c7825 */ /* 0x040fe200078e0204 */
[----:B------:R1:W-:Y:S03]  /*7ad60*/  @P4 STG.E desc[UR60][R14.64], R146 ;  /* 0x000000920e004986 */ /* 0x0003e6000c10193c */
[----:B------:R-:W-:Y:S01]  /*7ad70*/  IMAD.WIDE R10, R144, 0x4, R6 ;  /* 0x00000004900a7825 */ /* 0x000fe200078e0206 */
[----:B------:R-:W-:Y:S01]  /*7ad80*/  @P5 STG.E desc[UR60][R12.64], R137 ;  /* 0x000000890c005986 */ /* 0x000fe2000c10193c */
[----:B------:R-:W-:Y:S02]  /*7ad90*/  ISETP.LT.AND P4, PT, R156, UR4, !P2 ;  /* 0x000000049c007c0c */ /* 0x000fe4000d781270 */
[----:B-1----:R-:W-:Y:S02]  /*7ada0*/  IMAD.WIDE R14, R144, 0x4, R8 ;  /* 0x00000004900e7825 */ /* 0x002fe400078e0208 */
[----:B------:R-:W4:Y:S04]  /*7adb0*/  LDL.LU R144, [R1+0x574] ;  /* 0x0005740001907983 */ /* 0x000f280000300800 */
[----:B------:R-:W-:Y:S04]  /*7adc0*/  @P6 STG.E desc[UR60][R10.64], R138 ;  /* 0x0000008a0a006986 */ /* 0x000fe8000c10193c */
[----:B------:R-:W4:Y:S04]  /*7add0*/  LDL.LU R146, [R1+0x12ec] ;  /* 0x0012ec0001927983 */ /* 0x000f280000300800 */
[----:B------:R1:W-:Y:S01]  /*7ade0*/  @P3 STG.E desc[UR60][R14.64], R139 ;  /* 0x0000008b0e003986 */ /* 0x0003e2000c10193c */
[----:B------:R-:W-:-:S03]  /*7adf0*/  ISETP.LT.AND P3, PT, R157, UR4, !P2 ;  /* 0x000000049d007c0c */ /* 0x000fc6000d761270 */
[----:B-1----:R-:W4:Y:S01]  /*7ae00*/  LDL.LU R139, [R1+0x174] ;  /* 0x00017400018b7983 */ /* 0x002f220000300800 */
[----:B--2---:R-:W-:-:S05]  /*7ae10*/  IMAD.WIDE R10, R149, 0x4, R2 ;  /* 0x00000004950a7825 */ /* 0x004fca00078e0202 */
[----:B---3--:R1:W-:Y:S01]  /*7ae20*/  @P0 STG.E desc[UR60][R10.64], R155 ;  /* 0x0000009b0a000986 */ /* 0x0083e2000c10193c */
[----:B------:R-:W-:-:S03]  /*7ae30*/  IMAD.WIDE R12, R149, 0x4, R4 ;  /* 0x00000004950c7825 */ /* 0x000fc600078e0204 */
[----:B-1----:R-:W2:Y:S01]  /*7ae40*/  LDL.LU R155, [R1+0x374] ;  /* 0x00037400019b7983 */ /* 0x002ea20000300800 */
[----:B------:R-:W-:-:S03]  /*7ae50*/  IMAD.WIDE R10, R149, 0x4, R6 ;  /* 0x00000004950a7825 */ /* 0x000fc600078e0206 */
[----:B------:R1:W-:Y:S02]  /*7ae60*/  @P4 STG.E desc[UR60][R12.64], R151 ;  /* 0x000000970c004986 */ /* 0x0003e4000c10193c */
[----:B-1----:R-:W-:Y:S02]  /*7ae70*/  IMAD.WIDE R12, R149, 0x4, R8 ;  /* 0x00000004950c7825 */ /* 0x002fe400078e0208 */
[----:B------:R-:W3:Y:S04]  /*7ae80*/  LDL.LU R151, [R1+0xd68] ;  /* 0x000d680001977983 */ /* 0x000ee80000300800 */
[----:B------:R-:W3:Y:S04]  /*7ae90*/  LDL.LU R149, [R1+0xb68] ;  /* 0x000b680001957983 */ /* 0x000ee80000300800 */
[----:B----4-:R1:W-:Y:S04]  /*7aea0*/  @P3 STG.E desc[UR60][R10.64], R148 ;  /* 0x000000940a003986 */ /* 0x0103e8000c10193c */
[----:B-1----:R-:W4:Y:S01]  /*7aeb0*/  LDL.LU R148, [R1+0xff8] ;  /* 0x000ff80001947983 */ /* 0x002f220000300800 */
[----:B------:R-:W-:-:S02]  /*7aec0*/  ISETP.LT.AND P2, PT, R158, UR4, !P2 ;  /* 0x000000049e007c0c */ /* 0x000fc4000d741270 */
[----:B------:R-:W-:Y:S02]  /*7aed0*/  ISETP.LT.AND P6, PT, R153, UR4, !P1 ;  /* 0x0000000499007c0c */ /* 0x000fe4000cfc1270 */
[----:B------:R-:W-:Y:S01]  /*7aee0*/  ISETP.LT.AND P5, PT, R156, UR4, !P1 ;  /* 0x000000049c007c0c */ /* 0x000fe2000cfa1270 */
[----:B------:R-:W-:-:S04]  /*7aef0*/  IMAD.WIDE R14, R145, 0x4, R2 ;  /* 0x00000004910e7825 */ /* 0x000fc800078e0202 */
[----:B------:R-:W-:Y:S01]  /*7af00*/  IMAD.WIDE R16, R145, 0x4, R4 ;  /* 0x0000000491107825 */ /* 0x000fe200078e0204 */
[----:B------:R-:W-:Y:S02]  /*7af10*/  IADD3 R0, R152, 0xbc, RZ ;  /* 0x000000bc98007810 */ /* 0x000fe40007ffe0ff */
[----:B------:R-:W-:Y:S01]  /*7af20*/  ISETP.LT.AND P3, PT, R157, UR4, !P1 ;  /* 0x000000049d007c0c */ /* 0x000fe2000cf61270 */
[----:B------:R-:W-:Y:S01]  /*7af30*/  @P2 STG.E desc[UR60][R12.64], R150 ;  /* 0x000000960c002986 */ /* 0x000fe2000c10193c */
[----:B------:R-:W-:-:S03]  /*7af40*/  ISETP.LT.AND P2, PT, R158, UR4, !P1 ;  /* 0x000000049e007c0c */ /* 0x000fc6000cf41270 */
[----:B------:R1:W-:Y:S01]  /*7af50*/  @P6 STG.E desc[UR60][R14.64], R147 ;  /* 0x000000930e006986 */ /* 0x0003e2000c10193c */
[----:B------:R-:W-:Y:S01]  /*7af60*/  ISETP.GE.AND P0, PT, R0, UR5, PT ;  /* 0x0000000500007c0c */ /* 0x000fe2000bf06270 */
[----:B------:R-:W-:Y:S01]  /*7af70*/  IMAD.WIDE R10, R145, 0x4, R6 ;  /* 0x00000004910a7825 */ /* 0x000fe200078e0206 */
[----:B------:R-:W-:Y:S02]  /*7af80*/  ULDC UR5, c[0x0][0x22c] ;  /* 0x00008b0000057ab9 */ /* 0x000fe40000000800 */
[----:B------:R-:W-:Y:S01]  /*7af90*/  ISETP.LT.AND P4, PT, R153, UR4, !P0 ;  /* 0x0000000499007c0c */ /* 0x000fe2000c781270 */
[----:B-1----:R-:W4:Y:S01]  /*7afa0*/  LDL.LU R147, [R1+0x968] ;  /* 0x0009680001937983 */ /* 0x002f220000300800 */
[----:B------:R-:W-:Y:S01]  /*7afb0*/  IMAD.WIDE R14, R145, 0x4, R8 ;  /* 0x00000004910e7825 */ /* 0x000fe200078e0208 */
[----:B------:R-:W-:Y:S02]  /*7afc0*/  ISETP.LT.AND P6, PT, R156, UR4, !P0 ;  /* 0x000000049c007c0c */ /* 0x000fe4000c7c1270 */
[----:B------:R1:W-:Y:S01]  /*7afd0*/  @P5 STG.E desc[UR60][R16.64], R144 ;  /* 0x0000009010005986 */ /* 0x0003e2000c10193c */
[----:B------:R-:W-:-:S03]  /*7afe0*/  VIADD R12, R152, 0xbf ;  /* 0x000000bf980c7836 */ /* 0x000fc60000000000 */
[----:B-1----:R-:W4:Y:S04]  /*7aff0*/  LDL.LU R144, [R1+0x12f0] ;  /* 0x0012f00001907983 */ /* 0x002f280000300800 */
[----:B------:R-:W4:Y:S01]  /*7b000*/  LDL.LU R145, [R1+0x778] ;  /* 0x0007780001917983 */ /* 0x000f220000300800 */
[----:B------:R-:W-:-:S03]  /*7b010*/  ISETP.LT.AND P5, PT, R157, UR4, !P0 ;  /* 0x000000049d007c0c */ /* 0x000fc6000c7a1270 */
[----:B------:R-:W4:Y:S01]  /*7b020*/  LDL.LU R150, [R1+0x12f4] ;  /* 0x0012f40001967983 */ /* 0x000f220000300800 */
[----:B------:R-:W-:-:S03]  /*7b030*/  ISETP.GE.AND P1, PT, R12, UR53, PT ;  /* 0x000000350c007c0c */ /* 0x000fc6000bf26270 */
[----:B------:R1:W-:Y:S01]  /*7b040*/  @P3 STG.E desc[UR60][R10.64], R139 ;  /* 0x0000008b0a003986 */ /* 0x0003e2000c10193c */
[----:B------:R-:W-:-:S03]  /*7b050*/  IMAD.WIDE R12, R146, 0x4, R2 ;  /* 0x00000004920c7825 */ /* 0x000fc600078e0202 */
[----:B------:R-:W4:Y:S04]  /*7b060*/  LDL.LU R137, [R1+0x578] ;  /* 0x0005780001897983 */ /* 0x000f280000300800 */
[----:B------:R-:W4:Y:S01]  /*7b070*/  LDL.LU R138, [R1+0x178] ;  /* 0x00017800018a7983 */ /* 0x000f220000300800 */
[----:B-1----:R-:W-:-:S03]  /*7b080*/  IMAD.WIDE R10, R146, 0x4, R4 ;  /* 0x00000004920a7825 */ /* 0x002fc600078e0204 */
[----:B--2---:R1:W-:Y:S04]  /*7b090*/  @P2 STG.E desc[UR60][R14.64], R155 ;  /* 0x0000009b0e002986 */ /* 0x0043e8000c10193c */
[----:B-1----:R-:W2:Y:S01]  /*7b0a0*/  LDL.LU R155, [R1+0x378] ;  /* 0x00037800019b7983 */ /* 0x002ea20000300800 */
[----:B------:R-:W-:-:S03]  /*7b0b0*/  IMAD.WIDE R14, R146, 0x4, R6 ;  /* 0x00000004920e7825 */ /* 0x000fc600078e0206 */
[----:B---3--:R-:W-:Y:S04]  /*7b0c0*/  @P4 STG.E desc[UR60][R12.64], R151 ;  /* 0x000000970c004986 */ /* 0x008fe8000c10193c */
[----:B------:R1:W-:Y:S04]  /*7b0d0*/  @P6 STG.E desc[UR60][R10.64], R149 ;  /* 0x000000950a006986 */ /* 0x0003e8000c10193c */
[----:B-1----:R-:W3:Y:S01]  /*7b0e0*/  LDL.LU R149, [R1+0xd6c] ;  /* 0x000d6c0001957983 */ /* 0x002ee20000300800 */
[----:B------:R-:W-:-:S03]  /*7b0f0*/  IMAD.WIDE R10, R146, 0x4, R8 ;  /* 0x00000004920a7825 */ /* 0x000fc600078e0208 */
[----:B------:R-:W3:Y:S04]  /*7b100*/  LDL.LU R151, [R1+0xb6c] ;  /* 0x000b6c0001977983 */ /* 0x000ee80000300800 */
[----:B----4-:R1:W-:Y:S04]  /*7b110*/  @P5 STG.E desc[UR60][R14.64], R148 ;  /* 0x000000940e005986 */ /* 0x0103e8000c10193c */
[----:B------:R-:W4:Y:S04]  /*7b120*/  LDL.LU R146, [R1+0x12f8] ;  /* 0x0012f80001927983 */ /* 0x000f280000300800 */
        /* <DEDUP_REMOVED lines=13> */
[C---:B------:R-:W-:Y:S01]  /*7b200*/  IMAD.WIDE R14, R144.reuse, 0x4, R2 ;  /* 0x00000004900e7825 */ /* 0x040fe200078e0202 */
[----:B------:R-:W-:Y:S01]  /*7b210*/  ISETP.LT.AND P0, PT, R153, UR4, !P2 ;  /* 0x0000000499007c0c */ /* 0x000fe2000d701270 */
[----:B------:R-:W-:Y:S02]  /*7b220*/  ULDC UR5, c[0x0][0x22c] ;  /* 0x00008b0000057ab9 */ /* 0x000fe40000000800 */
[C---:B------:R-:W-:Y:S01]  /*7b230*/  IMAD.WIDE R12, R144.reuse, 0x4, R4 ;  /* 0x00000004900c7825 */ /* 0x040fe200078e0204 */
[----:B------:R1:W-:Y:S03]  /*7b240*/  @P4 STG.E desc[UR60][R14.64], R145 ;  /* 0x000000910e004986 */ /* 0x0003e6000c10193c */
[----:B------:R-:W-:Y:S01]  /*7b250*/  IMAD.WIDE R10, R144, 0x4, R6 ;  /* 0x00000004900a7825 */ /* 0x000fe200078e0206 */
[----:B------:R-:W-:-:S03]  /*7b260*/  ISETP.LT.AND P4, PT, R156, UR4, !P2 ;  /* 0x000000049c007c0c */ /* 0x000fc6000d781270 */
[----:B-1----:R-:W-:Y:S02]  /*7b270*/  IMAD.WIDE R14, R144, 0x4, R8 ;  /* 0x00000004900e7825 */ /* 0x002fe400078e0208 */
[----:B------:R-:W4:Y:S04]  /*7b280*/  LDL.LU R144, [R1+0x57c] ;  /* 0x00057c0001907983 */ /* 0x000f280000300800 */
[----:B------:R1:W-:Y:S04]  /*7b290*/  @P5 STG.E desc[UR60][R12.64], R137 ;  /* 0x000000890c005986 */ /* 0x0003e8000c10193c */
[----:B------:R1:W-:Y:S04]  /*7b2a0*/  @P6 STG.E desc[UR60][R10.64], R138 ;  /* 0x0000008a0a006986 */ /* 0x0003e8000c10193c */
[----:B------:R-:W4:Y:S01]  /*7b2b0*/  LDL.LU R145, [R1+0x12fc] ;  /* 0x0012fc0001917983 */ /* 0x000f220000300800 */
[----:B-1----:R-:W-:-:S04]  /*7b2c0*/  IMAD.WIDE R12, R150, 0x4, R4 ;  /* 0x00000004960c7825 */ /* 0x002fc800078e0204 */
[----:B------:R-:W-:Y:S01]  /*7b2d0*/  IMAD.WIDE R10, R150, 0x4, R2 ;  /* 0x00000004960a7825 */ /* 0x000fe200078e0202 */
[----:B--2---:R1:W-:Y:S01]  /*7b2e0*/  @P3 STG.E desc[UR60][R14.64], R155 ;  /* 0x0000009b0e003986 */ /* 0x0043e2000c10193c */
[----:B------:R-:W-:-:S03]  /*7b2f0*/  ISETP.LT.AND P3, PT, R157, UR4, !P2 ;  /* 0x000000049d007c0c */ /* 0x000fc6000d761270 */
[----:B-1----:R-:W2:Y:S04]  /*7b300*/  LDL.LU R155, [R1+0x17c] ;  /* 0x00017c00019b7983 */ /* 0x002ea80000300800 */
[----:B---3--:R1:W-:Y:S04]  /*7b310*/  @P0 STG.E desc[UR60][R10.64], R149 ;  /* 0x000000950a000986 */ /* 0x0083e8000c10193c */
[----:B------:R3:W-:Y:S04]  /*7b320*/  @P4 STG.E desc[UR60][R12.64], R151 ;  /* 0x000000970c004986 */ /* 0x0007e8000c10193c */
[----:B-1----:R-:W2:Y:S01]  /*7b330*/  LDL.LU R149, [R1+0x37c] ;  /* 0x00037c0001957983 */ /* 0x002ea20000300800 */
[----:B------:R-:W-:-:S03]  /*7b340*/  IMAD.WIDE R10, R150, 0x4, R6 ;  /* 0x00000004960a7825 */ /* 0x000fc600078e0206 */
[----:B---3--:R-:W3:Y:S01]  /*7b350*/  LDL.LU R151, [R1+0xd70] ;  /* 0x000d700001977983 */ /* 0x008ee20000300800 */
[----:B------:R-:W-:-:S03]  /*7b360*/  IMAD.WIDE R12, R150, 0x4, R8 ;  /* 0x00000004960c7825 */ /* 0x000fc600078e0208 */
[----:B------:R-:W3:Y:S04]  /*7b370*/  LDL.LU R150, [R1+0xb70] ;  /* 0x000b700001967983 */ /* 0x000ee80000300800 */
[----:B----4-:R1:W-:Y:S04]  /*7b380*/  @P3 STG.E desc[UR60][R10.64], R148 ;  /* 0x000000940a003986 */ /* 0x0103e8000c10193c */
[----:B-1----:R-:W4:Y:S01]  /*7b390*/  LDL.LU R148, [R1+0x1000] ;  /* 0x0010000001947983 */ /* 0x002f220000300800 */
[----:B------:R-:W-:Y:S02]  /*7b3a0*/  ISETP.LT.AND P2, PT, R158, UR4, !P2 ;  /* 0x000000049e007c0c */ /* 0x000fe4000d741270 */
[----:B------:R-:W-:-:S02]  /*7b3b0*/  ISETP.LT.AND P6, PT, R153, UR4, !P1 ;  /* 0x0000000499007c0c */ /* 0x000fc4000cfc1270 */
[----:B------:R-:W-:Y:S01]  /*7b3c0*/  ISETP.LT.AND P5, PT, R156, UR4, !P1 ;  /* 0x000000049c007c0c */ /* 0x000fe2000cfa1270 */
[----:B------:R-:W-:-:S04]  /*7b3d0*/  IMAD.WIDE R14, R146, 0x4, R2 ;  /* 0x00000004920e7825 */ /* 0x000fc800078e0202 */
[----:B------:R-:W-:Y:S01]  /*7b3e0*/  IMAD.WIDE R16, R146, 0x4, R4 ;  /* 0x0000000492107825 */ /* 0x000fe200078e0204 */
[----:B------:R-:W-:-:S03]  /*7b3f0*/  ISETP.LT.AND P3, PT, R157, UR4, !P1 ;  /* 0x000000049d007c0c */ /* 0x000fc6000cf61270 */
[C---:B------:R-:W-:Y:S01]  /*7b400*/  VIADD R0, R152.reuse, 0xc0 ;  /* 0x000000c098007836 */ /* 0x040fe20000000000 */
[----:B------:R-:W-:Y:S01]  /*7b410*/  @P2 STG.E desc[UR60][R12.64], R139 ;  /* 0x0000008b0c002986 */ /* 0x000fe2000c10193c */
[----:B------:R-:W-:-:S03]  /*7b420*/  VIADD R10, R152, 0xc3 ;  /* 0x000000c3980a7836 */ /* 0x000fc60000000000 */
[----:B------:R1:W-:Y:S01]  /*7b430*/  @P6 STG.E desc[UR60][R14.64], R147 ;  /* 0x000000930e006986 */ /* 0x0003e2000c10193c */
[----:B------:R-:W-:Y:S02]  /*7b440*/  ISETP.GE.AND P0, PT, R0, UR5, PT ;  /* 0x0000000500007c0c */ /* 0x000fe4000bf06270 */
[----:B------:R-:W-:Y:S01]  /*7b450*/  ISETP.LT.AND P2, PT, R158, UR4, !P1 ;  /* 0x000000049e007c0c */ /* 0x000fe2000cf41270 */
[----:B-1----:R-:W4:Y:S01]  /*7b460*/  LDL.LU R147, [R1+0x970] ;  /* 0x0009700001937983 */ /* 0x002f220000300800 */
[----:B------:R-:W-:Y:S01]  /*7b470*/  ISETP.GE.AND P1, PT, R10, UR49, PT ;  /* 0x000000310a007c0c */ /* 0x000fe2000bf26270 */
[C---:B------:R-:W-:Y:S02]  /*7b480*/  IMAD.WIDE R12, R146.reuse, 0x4, R6 ;  /* 0x00000004920c7825 */ /* 0x040fe400078e0206 */
[----:B------:R1:W-:Y:S02]  /*7b490*/  @P5 STG.E desc[UR60][R16.64], R144 ;  /* 0x0000009010005986 */ /* 0x0003e4000c10193c */
[----:B------:R-:W-:Y:S01]  /*7b4a0*/  IMAD.WIDE R10, R146, 0x4, R8 ;  /* 0x00000004920a7825 */ /* 0x000fe200078e0208 */
[----:B------:R-:W-:Y:S01]  /*7b4b0*/  ISETP.LT.AND P4, PT, R153, UR4, !P0 ;  /* 0x0000000499007c0c */ /* 0x000fe2000c781270 */
[----:B------:R-:W-:Y:S01]  /*7b4c0*/  ULDC UR5, c[0x0][0x22c] ;  /* 0x00008b0000057ab9 */ /* 0x000fe20000000800 */
[----:B------:R-:W-:Y:S01]  /*7b4d0*/  ISETP.LT.AND P6, PT, R156, UR4, !P0 ;  /* 0x000000049c007c0c */ /* 0x000fe2000c7c1270 */
[----:B-1----:R-:W4:Y:S01]  /*7b4e0*/  LDL.LU R144, [R1+0x1300] ;  /* 0x0013000001907983 */ /* 0x002f220000300800 */
[----:B------:R-:W-:-:S03]  /*7b4f0*/  ISETP.LT.AND P5, PT, R157, UR4, !P0 ;  /* 0x000000049d007c0c */ /* 0x000fc6000c7a1270 */
[----:B------:R-:W4:Y:S01]  /*7b500*/  LDL.LU R146, [R1+0x780] ;  /* 0x0007800001927983 */ /* 0x000f220000300800 */
[----:B------:R-:W-:-:S03]  /*7b510*/  IMAD.WIDE R14, R145, 0x4, R4 ;  /* 0x00000004910e7825 */ /* 0x000fc600078e0204 */
[----:B------:R-:W4:Y:S04]  /*7b520*/  LDL.LU R137, [R1+0x380] ;  /* 0x0003800001897983 */ /* 0x000f280000300800 */
[----:B------:R-:W4:Y:S04]  /*7b530*/  LDL.LU R138, [R1+0x180] ;  /* 0x00018000018a7983 */ /* 0x000f280000300800 */
[----:B--2---:R1:W-:Y:S02]  /*7b540*/  @P3 STG.E desc[UR60][R12.64], R155 ;  /* 0x0000009b0c003986 */ /* 0x0043e4000c10193c */
[----:B-1----:R-:W-:-:S02]  /*7b550*/  IMAD.WIDE R12, R145, 0x4, R2 ;  /* 0x00000004910c7825 */ /* 0x002fc400078e0202 */
[----:B------:R1:W-:Y:S04]  /*7b560*/  @P2 STG.E desc[UR60][R10.64], R149 ;  /* 0x000000950a002986 */ /* 0x0003e8000c10193c */
[----:B---3--:R-:W-:Y:S04]  /*7b570*/  @P4 STG.E desc[UR60][R12.64], R151 ;  /* 0x000000970c004986 */ /* 0x008fe8000c10193c */
[----:B------:R-:W-:Y:S04]  /*7b580*/  @P6 STG.E desc[UR60][R14.64], R150 ;  /* 0x000000960e006986 */ /* 0x000fe8000c10193c */
[----:B-1----:R-:W2:Y:S01]  /*7b590*/  LDL.LU R149, [R1+0x100] ;  /* 0x0001000001957983 */ /* 0x002ea20000300800 */
[----:B------:R-:W-:-:S03]  /*7b5a0*/  IMAD.WIDE R10, R145, 0x4, R6 ;  /* 0x00000004910a7825 */ /* 0x000fc600078e0206 */
[----:B------:R-:W3:Y:S04]  /*7b5b0*/  LDL.LU R155, [R1+0x1304] ;  /* 0x00130400019b7983 */ /* 0x000ee80000300800 */
[----:B----4-:R1:W-:Y:S02]  /*7b5c0*/  @P5 STG.E desc[UR60][R10.64], R148 ;  /* 0x000000940a005986 */ /* 0x0103e4000c10193c */
[----:B-1----:R-:W-:Y:S02]  /*7b5d0*/  IMAD.WIDE R10, R145, 0x4, R8 ;  /* 0x00000004910a7825 */ /* 0x002fe400078e0208 */
[----:B------:R-:W4:Y:S04]  /*7b5e0*/  LDL.LU R145, [R1+0xd74] ;  /* 0x000d740001917983 */ /* 0x000f280000300800 */
[----:B------:R-:W4:Y:S04]  /*7b5f0*/  LDL.LU R139, [R1+0xb74] ;  /* 0x000b7400018b7983 */ /* 0x000f280000300800 */
[----:B------:R-:W4:Y:S04]  /*7b600*/  LDL.LU R151, [R1+0x1308] ;  /* 0x0013080001977983 */ /* 0x000f280000300800 */
[----:B------:R-:W4:Y:S01]  /*7b610*/  LDL.LU R150, [R1+0x1004] ;  /* 0x0010040001967983 */ /* 0x000f220000300800 */
[----:B------:R-:W-:Y:S01]  /*7b620*/  VIADD R0, R152, 0xc1 ;  /* 0x000000c198007836 */ /* 0x000fe20000000000 */
[----:B------:R-:W-:-:S02]  /*7b630*/  ISETP.LT.AND P0, PT, R158, UR4, !P0 ;  /* 0x000000049e007c0c */ /* 0x000fc4000c701270 */
[----:B------:R-:W4:Y:S02]  /*7b640*/  LDL.LU R148, [R1+0x974] ;  /* 0x0009740001947983 */ /* 0x000f240000300800 */
[----:B------:R-:W-:-:S04]  /*7b650*/  ISETP.GE.AND P3, PT, R0, UR47, PT ;  /* 0x0000002f00007c0c */ /* 0x000fc8000bf66270 */
[----:B------:R-:W-:Y:S02]  /*7b660*/  ISETP.LT.AND P4, PT, R153, UR4, !P3 ;  /* 0x0000000499007c0c */ /* 0x000fe4000df81270 */
[----:B------:R-:W-:Y:S02]  /*7b670*/  ISETP.LT.AND P5, PT, R156, UR4, !P3 ;  /* 0x000000049c007c0c */ /* 0x000fe4000dfa1270 */
[----:B------:R-:W-:Y:S02]  /*7b680*/  IADD3 R0, R152, 0xc2, RZ ;  /* 0x000000c298007810 */ /* 0x000fe40007ffe0ff */
[----:B------:R-:W-:Y:S02]  /*7b690*/  ISETP.LT.AND P6, PT, R157, UR4, !P3 ;  /* 0x000000049d007c0c */ /* 0x000fe4000dfc1270 */
[----:B------:R-:W-:Y:S01]  /*7b6a0*/  ISETP.LT.AND P3, PT, R158, UR4, !P3 ;  /* 0x000000049e007c0c */ /* 0x000fe2000df61270 */
[----:B------:R1:W-:Y:S01]  /*7b6b0*/  @P0 STG.E desc[UR60][R10.64], R147 ;  /* 0x000000930a000986 */ /* 0x0003e2000c10193c */
[----:B------:R-:W-:Y:S01]  /*7b6c0*/  ISETP.GE.AND P2, PT, R0, UR5, PT ;  /* 0x0000000500007c0c */ /* 0x000fe2000bf46270 */
[----:B------:R-:W-:-:S03]  /*7b6d0*/  IMAD.WIDE R14, R144, 0x4, R2 ;  /* 0x00000004900e7825 */ /* 0x000fc600078e0202 */
[----:B------:R-:W-:Y:S01]  /*7b6e0*/  ISETP.LT.AND P0, PT, R153, UR4, !P2 ;  /* 0x0000000499007c0c */ /* 0x000fe2000d701270 */
[----:B------:R-:W-:Y:S01]  /*7b6f0*/  ULDC UR5, c[0x0][0x22c] ;  /* 0x00008b0000057ab9 */ /* 0x000fe20000000800 */
[C---:B------:R-:W-:Y:S01]  /*7b700*/  IMAD.WIDE R12, R144.reuse, 0x4, R4 ;  /* 0x00000004900c7825 */ /* 0x040fe200078e0204 */
[----:B------:R1:W-:Y:S03]  /*7b710*/  @P4 STG.E desc[UR60][R14.64], R146 ;  /* 0x000000920e004986 */ /* 0x0003e6000c10193c */
[C---:B-1----:R-:W-:Y:S01]  /*7b720*/  IMAD.WIDE R10, R144.reuse, 0x4, R6 ;  /* 0x00000004900a7825 */ /* 0x042fe200078e0206 */
[----:B------:R-:W-:Y:S03]  /*7b730*/  @P5 STG.E desc[UR60][R12.64], R137 ;  /* 0x000000890c005986 */ /* 0x000fe6000c10193c */
[----:B------:R-:W-:Y:S01]  /*7b740*/  IMAD.WIDE R14, R144, 0x4, R8 ;  /* 0x00000004900e7825 */ /* 0x000fe200078e0208 */
[----:B------:R-:W4:Y:S04]  /*7b750*/  LDL.LU R146, [R1+0x784] ;  /* 0x0007840001927983 */ /* 0x000f280000300800 */
[----:B------:R-:W4:Y:S01]  /*7b760*/  LDL.LU R144, [R1+0x384] ;  /* 0x0003840001907983 */ /* 0x000f220000300800 */
[----:B------:R-:W-:-:S03]  /*7b770*/  ISETP.LT.AND P4, PT, R156, UR4, !P2 ;  /* 0x000000049c007c0c */ /* 0x000fc6000d781270 */
[----:B------:R3:W-:Y:S04]  /*7b780*/  @P6 STG.E desc[UR60][R10.64], R138 ;  /* 0x0000008a0a006986 */ /* 0x0007e8000c10193c */
[----:B------:R-:W4:Y:S04]  /*7b790*/  LDL.LU R147, [R1+0x130c] ;  /* 0x00130c0001937983 */ /* 0x000f280000300800 */
[----:B--2---:R1:W-:Y:S01]  /*7b7a0*/  @P3 STG.E desc[UR60][R14.64], R149 ;  /* 0x000000950e003986 */ /* 0x0043e2000c10193c */
[----:B------:R-:W-:Y:S01]  /*7b7b0*/  ISETP.LT.AND P3, PT, R157, UR4, !P2 ;  /* 0x000000049d007c0c */ /* 0x000fe2000d761270 */
[----:B---3--:R-:W-:-:S04]  /*7b7c0*/  IMAD.WIDE R10, R155, 0x4, R2 ;  /* 0x000000049b0a7825 */ /* 0x008fc800078e0202 */
[C---:B------:R-:W-:Y:S01]  /*7b7d0*/  IMAD.WIDE R12, R155.reuse, 0x4, R4 ;  /* 0x000000049b0c7825 */ /* 0x040fe200078e0204 */
[----:B-1----:R-:W2:Y:S04]  /*7b7e0*/  LDL.LU R149, [R1+0x184] ;  /* 0x0001840001957983 */ /* 0x002ea80000300800 */
[----:B----4-:R1:W-:Y:S04]  /*7b7f0*/  @P0 STG.E desc[UR60][R10.64], R145 ;  /* 0x000000910a000986 */ /* 0x0103e8000c10193c */
[----:B------:R3:W-:Y:S04]  /*7b800*/  @P4 STG.E desc[UR60][R12.64], R139 ;  /* 0x0000008b0c004986 */ /* 0x0007e8000c10193c */
[----:B-1----:R-:W4:Y:S01]  /*7b810*/  LDL.LU R145, [R1+0x104] ;  /* 0x0001040001917983 */ /* 0x002f220000300800 */
[----:B------:R-:W-:-:S03]  /*7b820*/  IMAD.WIDE R10, R155, 0x4, R6 ;  /* 0x000000049b0a7825 */ /* 0x000fc600078e0206 */
[----:B---3--:R-:W3:Y:S01]  /*7b830*/  LDL.LU R139, [R1+0xd78] ;  /* 0x000d7800018b7983 */ /* 0x008ee20000300800 */
[----:B------:R-:W-:-:S03]  /*7b840*/  IMAD.WIDE R12, R155, 0x4, R8 ;  /* 0x000000049b0c7825 */ /* 0x000fc600078e0208 */
[----:B------:R-:W3:Y:S04]  /*7b850*/  LDL.LU R155, [R1+0xb78] ;  /* 0x000b7800019b7983 */ /* 0x000ee80000300800 */
[----:B------:R1:W-:Y:S04]  /*7b860*/  @P3 STG.E desc[UR60][R10.64], R150 ;  /* 0x000000960a003986 */ /* 0x0003e8000c10193c */
[----:B-1----:R-:W3:Y:S01]  /*7b870*/  LDL.LU R150, [R1+0x1008] ;  /* 0x0010080001967983 */ /* 0x002ee20000300800 */
[----:B------:R-:W-:Y:S02]  /*7b880*/  ISETP.LT.AND P2, PT, R158, UR4, !P2 ;  /* 0x000000049e007c0c */ /* 0x000fe4000d741270 */
[----:B------:R-:W-:-:S02]  /*7b890*/  ISETP.LT.AND P6, PT, R153, UR4, !P1 ;  /* 0x0000000499007c0c */ /* 0x000fc4000cfc1270 */
[----:B------:R-:W-:Y:S01]  /*7b8a0*/  ISETP.LT.AND P5, PT, R156, UR4, !P1 ;  /* 0x000000049c007c0c */ /* 0x000fe2000cfa1270 */
[----:B------:R-:W-:-:S04]  /*7b8b0*/  IMAD.WIDE R14, R151, 0x4, R2 ;  /* 0x00000004970e7825 */ /* 0x000fc800078e0202 */
[----:B------:R-:W-:-:S04]  /*7b8c0*/  IMAD.WIDE R16, R151, 0x4, R4 ;  /* 0x0000000497107825 */ /* 0x000fc800078e0204 */
[----:B------:R1:W-:Y:S01]  /*7b8d0*/  @P2 STG.E desc[UR60][R12.64], R148 ;  /* 0x000000940c002986 */ /* 0x0003e2000c10193c */
[----:B------:R-:W-:Y:S01]  /*7b8e0*/  VIADD R0, R152, 0xc4 ;  /* 0x000000c498007836 */ /* 0x000fe20000000000 */
[----:B------:R-:W-:Y:S02]  /*7b8f0*/  ISETP.LT.AND P3, PT, R157, UR4, !P1 ;  /* 0x000000049d007c0c */ /* 0x000fe4000cf61270 */
[----:B------:R1:W-:Y:S01]  /*7b900*/  @P6 STG.E desc[UR60][R14.64], R146 ;  /* 0x000000920e006986 */ /* 0x0003e2000c10193c */
[----:B------:R-:W-:-:S03]  /*7b910*/  ISETP.LT.AND P2, PT, R158, UR4, !P1 ;  /* 0x000000049e007c0c */ /* 0x000fc6000cf41270 */
[----:B------:R1:W-:Y:S04]  /*7b920*/  @P5 STG.E desc[UR60][R16.64], R144 ;  /* 0x0000009010005986 */ /* 0x0003e8000c10193c */
[----:B-1----:R-:W3:Y:S04]  /*7b930*/  LDL.LU R148, [R1+0x978] ;  /* 0x0009780001947983 */ /* 0x002ee80000300800 */
[----:B------:R-:W3:Y:S01]  /*7b940*/  LDL.LU R146, [R1+0x788] ;  /* 0x0007880001927983 */ /* 0x000ee20000300800 */
[----:B------:R-:W-:-:S03]  /*7b950*/  ISETP.GE.AND P0, PT, R0, UR5, PT ;  /* 0x0000000500007c0c */ /* 0x000fc6000bf06270 */
[----:B------:R-:W3:Y:S01]  /*7b960*/  LDL.LU R144, [R1+0x1310] ;  /* 0x0013100001907983 */ /* 0x000ee20000300800 */
[----:B------:R-:W-:Y:S01]  /*7b970*/  VIADD R10, R152, 0xc7 ;  /* 0x000000c7980a7836 */ /* 0x000fe20000000000 */
[----:B------:R-:W-:Y:S01]  /*7b980*/  ISETP.LT.AND P4, PT, R153, UR4, !P0 ;  /* 0x0000000499007c0c */ /* 0x000fe2000c781270 */
[----:B------:R-:W-:Y:S01]  /*7b990*/  IMAD.WIDE R12, R151, 0x4, R6 ;  /* 0x00000004970c7825 */ /* 0x000fe200078e0206 */
[----:B------:R-:W-:Y:S01]  /*7b9a0*/  ISETP.LT.AND P6, PT, R156, UR4, !P0 ;  /* 0x000000049c007c0c */ /* 0x000fe2000c7c1270 */
[----:B------:R-:W3:Y:S01]  /*7b9b0*/  LDL.LU R137, [R1+0x1314] ;  /* 0x0013140001897983 */ /* 0x000ee20000300800 */
[----:B------:R-:W-:Y:S01]  /*7b9c0*/  ISETP.LT.AND P5, PT, R157, UR4, !P0 ;  /* 0x000000049d007c0c */ /* 0x000fe2000c7a1270 */
[----:B------:R-:W-:Y:S01]  /*7b9d0*/  IMAD.WIDE R14, R147, 0x4, R4 ;  /* 0x00000004930e7825 */ /* 0x000fe200078e0204 */
[----:B------:R-:W-:Y:S01]  /*7b9e0*/  ISETP.GE.AND P1, PT, R10, UR45, PT ;  /* 0x0000002d0a007c0c */ /* 0x000fe2000bf26270 */
[----:B------:R-:W-:Y:S02]  /*7b9f0*/  ULDC UR5, c[0x0][0x22c] ;  /* 0x00008b0000057ab9 */ /* 0x000fe40000000800 */
[----:B------:R-:W-:-:S02]  /*7ba00*/  IMAD.WIDE R10, R151, 0x4, R8 ;  /* 0x00000004970a7825 */ /* 0x000fc400078e0208 */
[----:B------:R-:W3:Y:S04]  /*7ba10*/  LDL.LU R151, [R1+0x388] ;  /* 0x0003880001977983 */ /* 0x000ee80000300800 */
[----:B--2---:R1:W-:Y:S02]  /*7ba20*/  @P3 STG.E desc[UR60][R12.64], R149 ;  /* 0x000000950c003986 */ /* 0x0043e4000c10193c */
[C---:B-1----:R-:W-:Y:S02]  /*7ba30*/  IMAD.WIDE R12, R147.reuse, 0x4, R2 ;  /* 0x00000004930c7825 */ /* 0x042fe400078e0202 */
[----:B------:R-:W2:Y:S04]  /*7ba40*/  LDL.LU R149, [R1+0x188] ;  /* 0x0001880001957983 */ /* 0x000ea80000300800 */
[----:B----4-:R1:W-:Y:S04]  /*7ba50*/  @P2 STG.E desc[UR60][R10.64], R145 ;  /* 0x000000910a002986 */ /* 0x0103e8000c10193c */
[----:B---3--:R-:W-:Y:S04]  /*7ba60*/  @P4 STG.E desc[UR60][R12.64], R139 ;  /* 0x0000008b0c004986 */ /* 0x008fe8000c10193c */
[----:B-1----:R-:W3:Y:S01]  /*7ba70*/  LDL.LU R145, [R1+0x108] ;  /* 0x0001080001917983 */ /* 0x002ee20000300800 */
[----:B------:R-:W-:-:S03]  /*7ba80*/  IMAD.WIDE R10, R147, 0x4, R6 ;  /* 0x00000004930a7825 */ /* 0x000fc600078e0206 */
[----:B------:R-:W-:Y:S04]  /*7ba90*/  @P6 STG.E desc[UR60][R14.64], R155 ;  /* 0x0000009b0e006986 */ /* 0x000fe8000c10193c */
[----:B------:R1:W-:Y:S02]  /*7baa0*/  @P5 STG.E desc[UR60][R10.64], R150 ;  /* 0x000000960a005986 */ /* 0x0003e4000c10193c */
[----:B-1----:R-:W-:Y:S02]  /*7bab0*/  IMAD.WIDE R10, R147, 0x4, R8 ;  /* 0x00000004930a7825 */ /* 0x002fe400078e0208 */
[----:B------:R-:W4:Y:S04]  /*7bac0*/  LDL.LU R150, [R1+0xd7c] ;  /* 0x000d7c0001967983 */ /* 0x000f280000300800 */
[----:B------:R-:W4:Y:S01]  /*7bad0*/  LDL.LU R147, [R1+0xb7c] ;  /* 0x000b7c0001937983 */ /* 0x000f220000300800 */
[----:B------:R-:W-:Y:S01]  /*7bae0*/  VIADD R0, R152, 0xc5 ;  /* 0x000000c598007836 */ /* 0x000fe20000000000 */
[----:B------:R-:W-:-:S02]  /*7baf0*/  ISETP.LT.AND P0, PT, R158, UR4, !P0 ;  /* 0x000000049e007c0c */ /* 0x000fc4000c701270 */
[----:B------:R-:W4:Y:S02]  /*7bb00*/  LDL.LU R155, [R1+0x131c] ;  /* 0x00131c00019b7983 */ /* 0x000f240000300800 */
[----:B------:R-:W-:Y:S02]  /*7bb10*/  ISETP.GE.AND P3, PT, R0, UR43, PT ;  /* 0x0000002b00007c0c */ /* 0x000fe4000bf66270 */
[----:B------:R-:W4:Y:S02]  /*7bb20*/  LDL.LU R138, [R1+0x100c] ;  /* 0x00100c00018a7983 */ /* 0x000f240000300800 */
[----:B------:R-:W-:Y:S01]  /*7bb30*/  ISETP.LT.AND P4, PT, R153, UR4, !P3 ;  /* 0x0000000499007c0c */ /* 0x000fe2000df81270 */
[----:B------:R-:W-:Y:S01]  /*7bb40*/  VIADD R0, R152, 0xc6 ;  /* 0x000000c698007836 */ /* 0x000fe20000000000 */
[----:B------:R-:W-:Y:S01]  /*7bb50*/  ISETP.LT.AND P5, PT, R156, UR4, !P3 ;  /* 0x000000049c007c0c */ /* 0x000fe2000dfa1270 */
[----:B------:R-:W4:Y:S01]  /*7bb60*/  LDL.LU R139, [R1+0x97c] ;  /* 0x00097c00018b7983 */ /* 0x000f220000300800 */
[----:B------:R-:W-:Y:S01]  /*7bb70*/  ISETP.LT.AND P6, PT, R157, UR4, !P3 ;  /* 0x000000049d007c0c */ /* 0x000fe2000dfc1270 */
[----:B------:R-:W-:Y:S01]  /*7bb80*/  IMAD.WIDE R14, R144, 0x4, R2 ;  /* 0x00000004900e7825 */ /* 0x000fe200078e0202 */
[----:B------:R-:W-:Y:S01]  /*7bb90*/  ISETP.LT.AND P3, PT, R158, UR4, !P3 ;  /* 0x000000049e007c0c */ /* 0x000fe2000df61270 */
[----:B------:R1:W-:Y:S01]  /*7bba0*/  @P0 STG.E desc[UR60][R10.64], R148 ;  /* 0x000000940a000986 */ /* 0x0003e2000c10193c */
[----:B------:R-:W-:-:S05]  /*7bbb0*/  ISETP.GE.AND P2, PT, R0, UR5, PT ;  /* 0x0000000500007c0c */ /* 0x000fca000bf46270 */
[----:B------:R1:W-:Y:S01]  /*7bbc0*/  @P4 STG.E desc[UR60][R14.64], R146 ;  /* 0x000000920e004986 */ /* 0x0003e2000c10193c */
[C---:B------:R-:W-:Y:S01]  /*7bbd0*/  IMAD.WIDE R12, R144.reuse, 0x4, R4 ;  /* 0x00000004900c7825 */ /* 0x040fe200078e0204 */
[----:B------:R-:W-:Y:S01]  /*7bbe0*/  ISETP.LT.AND P0, PT, R153, UR4, !P2 ;  /* 0x0000000499007c0c */ /* 0x000fe2000d701270 */
[----:B------:R-:W-:Y:S01]  /*7bbf0*/  ULDC UR5, c[0x0][0x22c] ;  /* 0x00008b0000057ab9 */ /* 0x000fe20000000800 */
[----:B-1----:R-:W4:Y:S04]  /*7bc00*/  LDL.LU R148, [R1+0x78c] ;  /* 0x00078c0001947983 */ /* 0x002f280000300800 */
[----:B------:R-:W4:Y:S01]  /*7bc10*/  LDL.LU R146, [R1+0x38c] ;  /* 0x00038c0001927983 */ /* 0x000f220000300800 */
[----:B------:R-:W-:Y:S01]  /*7bc20*/  IMAD.WIDE R10, R144, 0x4, R6 ;  /* 0x00000004900a7825 */ /* 0x000fe200078e0206 */
[----:B------:R-:W-:-:S03]  /*7bc30*/  ISETP.LT.AND P4, PT, R156, UR4, !P2 ;  /* 0x000000049c007c0c */ /* 0x000fc6000d781270 */
[----:B------:R-:W-:Y:S01]  /*7bc40*/  IMAD.WIDE R14, R144, 0x4, R8 ;  /* 0x00000004900e7825 */ /* 0x000fe200078e0208 */
[----:B------:R1:W-:Y:S04]  /*7bc50*/  @P5 STG.E desc[UR60][R12.64], R151 ;  /* 0x000000970c005986 */ /* 0x0003e8000c10193c */
[----:B------:R-:W4:Y:S01]  /*7bc60*/  LDL.LU R144, [R1+0x1324] ;  /* 0x0013240001907983 */ /* 0x000f220000300800 */
[----:B-1----:R-:W-:-:S03]  /*7bc70*/  IMAD.WIDE R12, R137, 0x4, R4 ;  /* 0x00000004890c7825 */ /* 0x002fc600078e0204 */
[----:B--2---:R1:W-:Y:S02]  /*7bc80*/  @P6 STG.E desc[UR60][R10.64], R149 ;  /* 0x000000950a006986 */ /* 0x0043e4000c10193c */
[----:B-1----:R-:W-:Y:S02]  /*7bc90*/  IMAD.WIDE R10, R137, 0x4, R2 ;  /* 0x00000004890a7825 */ /* 0x002fe400078e0202 */
[----:B---3--:R1:W-:Y:S04]  /*7bca0*/  @P3 STG.E desc[UR60][R14.64], R145 ;  /* 0x000000910e003986 */ /* 0x0083e8000c10193c */
[----:B-1----:R-:W2:Y:S04]  /*7bcb0*/  LDL.LU R145, [R1+0x18c] ;  /* 0x00018c0001917983 */ /* 0x002ea80000300800 */
[----:B------:R-:W3:Y:S04]  /*7bcc0*/  LDL.LU R151, [R1+0x10c] ;  /* 0x00010c0001977983 */ /* 0x000ee80000300800 */
[----:B------:R-:W3:Y:S04]  /*7bcd0*/  LDL.LU R149, [R1+0x50] ;  /* 0x0000500001957983 */ /* 0x000ee80000300800 */
[----:B----4-:R1:W-:Y:S04]  /*7bce0*/  @P0 STG.E desc[UR60][R10.64], R150 ;  /* 0x000000960a000986 */ /* 0x0103e8000c10193c */
[----:B------:R4:W-:Y:S04]  /*7bcf0*/  @P4 STG.E desc[UR60][R12.64], R147 ;  /* 0x000000930c004986 */ /* 0x0009e8000c10193c */
[----:B-1----:R-:W3:Y:S04]  /*7bd00*/  LDL.LU R150, [R1+0x20] ;  /* 0x0000200001967983 */ /* 0x002ee80000300800 */
[----:B----4-:R-:W4:Y:S01]  /*7bd10*/  LDL.LU R147, [R1+0x10] ;  /* 0x0000100001937983 */ /* 0x010f220000300800 */
[----:B------:R-:W-:-:S02]  /*7bd20*/  ISETP.LT.AND P3, PT, R157, UR4, !P2 ;  /* 0x000000049d007c0c */ /* 0x000fc4000d761270 */
[----:B------:R-:W-:Y:S02]  /*7bd30*/  ISETP.LT.AND P2, PT, R158, UR4, !P2 ;  /* 0x000000049e007c0c */ /* 0x000fe4000d741270 */
[----:B------:R-:W-:Y:S02]  /*7bd40*/  ISETP.LT.AND P6, PT, R153, UR4, !P1 ;  /* 0x0000000499007c0c */ /* 0x000fe4000cfc1270 */
[----:B------:R-:W-:Y:S01]  /*7bd50*/  ISETP.LT.AND P5, PT, R156, UR4, !P1 ;  /* 0x000000049c007c0c */ /* 0x000fe2000cfa1270 */
[----:B------:R-:W-:-:S04]  /*7bd60*/  IMAD.WIDE R10, R137, 0x4, R6 ;  /* 0x00000004890a7825 */ /* 0x000fc800078e0206 */
[----:B------:R-:W-:-:S04]  /*7bd70*/  IMAD.WIDE R12, R137, 0x4, R8 ;  /* 0x00000004890c7825 */ /* 0x000fc800078e0208 */
[C---:B------:R-:W-:Y:S01]  /*7bd80*/  IMAD.WIDE R14, R155.reuse, 0x4, R2 ;  /* 0x000000049b0e7825 */ /* 0x040fe200078e0202 */
[----:B------:R-:W-:Y:S03]  /*7bd90*/  @P3 STG.E desc[UR60][R10.64], R138 ;  /* 0x0000008a0a003986 */ /* 0x000fe6000c10193c */
[----:B------:R-:W-:Y:S02]  /*7bda0*/  VIADD R0, R152, 0xc8 ;  /* 0x000000c898007836 */ /* 0x000fe40000000000 */
[----:B------:R-:W-:Y:S01]  /*7bdb0*/  IMAD.WIDE R16, R155, 0x4, R4 ;  /* 0x000000049b107825 */ /* 0x000fe200078e0204 */
[----:B------:R-:W-:Y:S01]  /*7bdc0*/  ISETP.LT.AND P3, PT, R157, UR4, !P1 ;  /* 0x000000049d007c0c */ /* 0x000fe2000cf61270 */
[----:B------:R1:W-:Y:S01]  /*7bdd0*/  @P2 STG.E desc[UR60][R12.64], R139 ;  /* 0x0000008b0c002986 */ /* 0x0003e2000c10193c */
[----:B------:R-:W-:Y:S01]  /*7bde0*/  ISETP.GE.AND P0, PT, R0, UR5, PT ;  /* 0x0000000500007c0c */ /* 0x000fe2000bf06270 */
[----:B------:R-:W-:Y:S01]  /*7bdf0*/  ULDC UR5, c[0x0][0x22c] ;  /* 0x00008b0000057ab9 */ /* 0x000fe20000000800 */
[----:B------:R-:W-:Y:S01]  /*7be00*/  ISETP.LT.AND P2, PT, R158, UR4, !P1 ;  /* 0x000000049e007c0c */ /* 0x000fe2000cf41270 */
[----:B------:R1:W-:Y:S04]  /*7be10*/  @P6 STG.E desc[UR60][R14.64], R148 ;  /* 0x000000940e006986 */ /* 0x0003e8000c10193c */
[----:B------:R1:W-:Y:S01]  /*7be20*/  @P5 STG.E desc[UR60][R16.64], R146 ;  /* 0x0000009210005986 */ /* 0x0003e2000c10193c */
[----:B------:R-:W-:Y:S01]  /*7be30*/  ISETP.LT.AND P4, PT, R153, UR4, !P0 ;  /* 0x0000000499007c0c */ /* 0x000fe2000c781270 */
[----:B-1----:R-:W-:-:S02]  /*7be40*/  VIADD R12, R152, 0xcb ;  /* 0x000000cb980c7836 */ /* 0x002fc40000000000 */
[----:B------:R-:W4:Y:S04]  /*7be50*/  LDL.LU R148, [R1] ;  /* 0x0000000001947983 */ /* 0x000f280000300800 */
[----:B------:R-:W4:Y:S01]  /*7be60*/  LDL.LU R146, [R1+0x1328] ;  /* 0x0013280001927983 */ /* 0x000f220000300800 */
[----:B------:R-:W-:Y:S01]  /*7be70*/  ISETP.LT.AND P6, PT, R156, UR4, !P0 ;  /* 0x000000049c007c0c */ /* 0x000fe2000c7c1270 */
[----:B------:R-:W-:Y:S01]  /*7be80*/  IMAD.WIDE R10, R155, 0x4, R6 ;  /* 0x000000049b0a7825 */ /* 0x000fe200078e0206 */
[----:B------:R-:W-:Y:S02]  /*7be90*/  ISETP.LT.AND P5, PT, R157, UR4, !P0 ;  /* 0x000000049d007c0c */ /* 0x000fe4000c7a1270 */
[----:B------:R-:W-:Y:S01]  /*7bea0*/  ISETP.GE.AND P1, PT, R12, UR41, PT ;  /* 0x000000290c007c0c */ /* 0x000fe2000bf26270 */
[----:B------:R-:W-:-:S04]  /*7beb0*/  IMAD.WIDE R12, R155, 0x4, R8 ;  /* 0x000000049b0c7825 */ /* 0x000fc800078e0208 */
[C---:B------:R-:W-:Y:S01]  /*7bec0*/  IMAD.WIDE R14, R144.reuse, 0x4, R4 ;  /* 0x00000004900e7825 */ /* 0x040fe200078e0204 */
[----:B--2---:R1:W-:Y:S04]  /*7bed0*/  @P3 STG.E desc[UR60][R10.64], R145 ;  /* 0x000000910a003986 */ /* 0x0043e8000c10193c */
[----:B---3--:R2:W-:Y:S01]  /*7bee0*/  @P2 STG.E desc[UR60][R12.64], R151 ;  /* 0x000000970c002986 */ /* 0x0085e2000c10193c */
[----:B-1----:R-:W-:-:S03]  /*7bef0*/  IMAD.WIDE R10, R144, 0x4, R2 ;  /* 0x00000004900a7825 */ /* 0x002fc600078e0202 */
[----:B------:R-:W3:Y:S01]  /*7bf00*/  LDL.LU R145, [R1+0x1330] ;  /* 0x0013300001917983 */ /* 0x000ee20000300800 */
[----:B--2---:R-:W-:-:S03]  /*7bf10*/  IMAD.WIDE R12, R144, 0x4, R6 ;  /* 0x00000004900c7825 */ /* 0x004fc600078e0206 */
[----:B------:R-:W-:Y:S04]  /*7bf20*/  @P4 STG.E desc[UR60][R10.64], R149 ;  /* 0x000000950a004986 */ /* 0x000fe8000c10193c */
[----:B------:R1:W-:Y:S04]  /*7bf30*/  @P6 STG.E desc[UR60][R14.64], R150 ;  /* 0x000000960e006986 */ /* 0x0003e8000c10193c */
[----:B----4-:R2:W-:Y:S04]  /*7bf40*/  @P5 STG.E desc[UR60][R12.64], R147 ;  /* 0x000000930c005986 */ /* 0x0105e8000c10193c */
[----:B-1----:R-:W4:Y:S04]  /*7bf50*/  LDL.LU R150, [R1+0x54] ;  /* 0x0000540001967983 */ /* 0x002f280000300800 */
[----:B--2---:R-:W2:Y:S01]  /*7bf60*/  LDL.LU R147, [R1+0x24] ;  /* 0x0000240001937983 */ /* 0x004ea20000300800 */
[----:B------:R-:W-:-:S02]  /*7bf70*/  IADD3 R0, R152, 0xc9, RZ ;  /* 0x000000c998007810 */ /* 0x000fc40007ffe0ff */
[----:B------:R-:W-:Y:S02]  /*7bf80*/  ISETP.LT.AND P0, PT, R158, UR4, !P0 ;  /* 0x000000049e007c0c */ /* 0x000fe4000c701270 */
[----:B------:R-:W-:Y:S01]  /*7bf90*/  ISETP.GE.AND P3, PT, R0, UR39, PT ;  /* 0x0000002700007c0c */ /* 0x000fe2000bf66270 */
[----:B------:R-:W-:Y:S02]  /*7bfa0*/  IMAD.WIDE R12, R144, 0x4, R8 ;  /* 0x00000004900c7825 */ /* 0x000fe400078e0208 */
[----:B------:R-:W2:Y:S01]  /*7bfb0*/  LDL.LU R144, [R1+0x134c] ;  /* 0x00134c0001907983 */ /* 0x000ea20000300800 */
[----:B------:R-:W-:Y:S01]  /*7bfc0*/  ISETP.LT.AND P4, PT, R153, UR4, !P3 ;  /* 0x0000000499007c0c */ /* 0x000fe2000df81270 */
[----:B------:R-:W-:Y:S02]  /*7bfd0*/  VIADD R0, R152, 0xca ;  /* 0x000000ca98007836 */ /* 0x000fe40000000000 */
[----:B------:R-:W2:Y:S01]  /*7bfe0*/  LDL.LU R151, [R1+0x14] ;  /* 0x0000140001977983 */ /* 0x000ea20000300800 */
[----:B------:R-:W-:-:S02]  /*7bff0*/  ISETP.LT.AND P5, PT, R156, UR4, !P3 ;  /* 0x000000049c007c0c */ /* 0x000fc4000dfa1270 */
[----:B------:R-:W-:Y:S02]  /*7c000*/  ISETP.LT.AND P6, PT, R157, UR4, !P3 ;  /* 0x000000049d007c0c */ /* 0x000fe4000dfc1270 */
[----:B------:R-:W-:Y:S02]  /*7c010*/  ISETP.LT.AND P3, PT, R158, UR4, !P3 ;  /* 0x000000049e007c0c */ /* 0x000fe4000df61270 */
[----:B------:R-:W-:Y:S01]  /*7c020*/  ISETP.GE.AND P2, PT, R0, UR5, PT ;  /* 0x0000000500007c0c */ /* 0x000fe2000bf46270 */
[----:B------:R1:W-:Y:S01]  /*7c030*/  @P0 STG.E desc[UR60][R12.64], R148 ;  /* 0x000000940c000986 */ /* 0x0003e2000c10193c */
[C---:B------:R-:W-:Y:S02]  /*7c040*/  IMAD.WIDE R10, R146.reuse, 0x4, R2 ;  /* 0x00000004920a7825 */ /* 0x040fe400078e0202 */
[----:B------:R-:W-:Y:S01]  /*7c050*/  ISETP.LT.AND P0, PT, R153, UR4, !P2 ;  /* 0x0000000499007c0c */ /* 0x000fe2000d701270 */
[----:B------:R-:W-:Y:S01]  /*7c060*/  ULDC UR5, c[0x0][0x22c] ;  /* 0x00008b0000057ab9 */ /* 0x000fe20000000800 */
[----:B-1----:R-:W2:Y:S01]  /*7c070*/  LDL.LU R148, [R1+0x4] ;  /* 0x0000040001947983 */ /* 0x002ea20000300800 */
[----:B------:R-:W-:-:S03]  /*7c080*/  IMAD.WIDE R12, R146, 0x4, R4 ;  /* 0x00000004920c7825 */ /* 0x000fc600078e0204 */
[----:B------:R1:W-:Y:S01]  /*7c090*/  @P4 STG.E desc[UR60][R10.64], R248 ;  /* 0x000000f80a004986 */ /* 0x0003e2000c10193c */
[----:B------:R-:W-:Y:S01]  /*7c0a0*/  IMAD.WIDE R14, R146, 0x4, R6 ;  /* 0x00000004920e7825 */ /* 0x000fe200078e0206 */
[----:B------:R-:W-:Y:S02]  /*7c0b0*/  ISETP.LT.AND P4, PT, R156, UR4, !P2 ;  /* 0x000000049c007c0c */ /* 0x000fe4000d781270 */
[----:B------:R-:W-:Y:S04]  /*7c0c0*/  @P5 STG.E desc[UR60][R12.64], R244 ;  /* 0x000000f40c005986 */ /* 0x000fe8000c10193c */
[----:B------:R-:W-:Y:S01]  /*7c0d0*/  @P6 STG.E desc[UR60][R14.64], R240 ;  /* 0x000000f00e006986 */ /* 0x000fe2000c10193c */
[----:B-1----:R-:W-:-:S03]  /*7c0e0*/  IMAD.WIDE R10, R146, 0x4, R8 ;  /* 0x00000004920a7825 */ /* 0x002fc600078e0208 */
[----:B------:R-:W2:Y:S04]  /*7c0f0*/  LDL.LU R146, [R1+0x1354] ;  /* 0x0013540001927983 */ /* 0x000ea80000300800 */
[----:B------:R3:W-:Y:S04]  /*7c100*/  @P3 STG.E desc[UR60][R10.64], R236 ;  /* 0x000000ec0a003986 */ /* 0x0007e8000c10193c */
[----:B------:R-:W2:Y:S01]  /*7c110*/  LDL.LU R149, [R1+0x58] ;  /* 0x0000580001957983 */ /* 0x000ea20000300800 */
[----:B---3--:R-:W-:-:S04]  /*7c120*/  IMAD.WIDE R10, R145, 0x4, R2 ;  /* 0x00000004910a7825 */ /* 0x008fc800078e0202 */
[C---:B------:R-:W-:Y:S01]  /*7c130*/  IMAD.WIDE R12, R145.reuse, 0x4, R4 ;  /* 0x00000004910c7825 */ /* 0x040fe200078e0204 */
[----:B----4-:R1:W-:Y:S04]  /*7c140*/  @P0 STG.E desc[UR60][R10.64], R150 ;  /* 0x000000960a000986 */ /* 0x0103e8000c10193c */
[----:B--2---:R2:W-:Y:S01]  /*7c150*/  @P4 STG.E desc[UR60][R12.64], R147 ;  /* 0x000000930c004986 */ /* 0x0045e2000c10193c */
[----:B-1----:R-:W-:-:S03]  /*7c160*/  IMAD.WIDE R10, R145, 0x4, R6 ;  /* 0x00000004910a7825 */ /* 0x002fc600078e0206 */
[----:B------:R-:W3:Y:S01]  /*7c170*/  LDL.LU R150, [R1+0x28] ;  /* 0x0000280001967983 */ /* 0x000ee20000300800 */
[----:B--2---:R-:W-:-:S03]  /*7c180*/  IMAD.WIDE R12, R145, 0x4, R8 ;  /* 0x00000004910c7825 */ /* 0x004fc600078e0208 */
[----:B------:R-:W2:Y:S01]  /*7c190*/  LDL.LU R145, [R1+0x18] ;  /* 0x0000180001917983 */ /* 0x000ea20000300800 */
[----:B------:R-:W-:Y:S02]  /*7c1a0*/  ISETP.LT.AND P3, PT, R157, UR4, !P2 ;  /* 0x000000049d007c0c */ /* 0x000fe4000d761270 */
[----:B------:R-:W-:Y:S01]  /*7c1b0*/  ISETP.LT.AND P2, PT, R158, UR4, !P2 ;  /* 0x000000049e007c0c */ /* 0x000fe2000d741270 */
[----:B------:R-:W-:Y:S01]  /*7c1c0*/  VIADD R0, R152, 0xcc ;  /* 0x000000cc98007836 */ /* 0x000fe20000000000 */
[----:B------:R-:W-:Y:S01]  /*7c1d0*/  ISETP.LT.AND P6, PT, R153, UR4, !P1 ;  /* 0x0000000499007c0c */ /* 0x000fe2000cfc1270 */
[----:B------:R-:W4:Y:S01]  /*7c1e0*/  LDL.LU R147, [R1+0x1358] ;  /* 0x0013580001937983 */ /* 0x000f220000300800 */
[----:B------:R-:W-:Y:S02]  /*7c1f0*/  ISETP.LT.AND P5, PT, R156, UR4, !P1 ;  /* 0x000000049c007c0c */ /* 0x000fe4000cfa1270 */
[----:B------:R-:W-:-:S05]  /*7c200*/  ISETP.GE.AND P0, PT, R0, UR5, PT ;  /* 0x0000000500007c0c */ /* 0x000fca000bf06270 */
[----:B------:R1:W-:Y:S01]  /*7c210*/  @P3 STG.E desc[UR60][R10.64], R151 ;  /* 0x000000970a003986 */ /* 0x0003e2000c10193c */
[----:B------:R-:W-:Y:S01]  /*7c220*/  ISETP.LT.AND P3, PT, R157, UR4, !P1 ;  /* 0x000000049d007c0c */ /* 0x000fe2000cf61270 */
[C---:B------:R-:W-:Y:S01]  /*7c230*/  IMAD.WIDE R14, R144.reuse, 0x4, R2 ;  /* 0x00000004900e7825 */ /* 0x040fe200078e0202 */
[----:B------:R-:W-:Y:S01]  /*7c240*/  ISETP.LT.AND P4, PT, R153, UR4, !P0 ;  /* 0x0000000499007c0c */ /* 0x000fe2000c781270 */
[----:B------:R-:W-:Y:S02]  /*7c250*/  ULDC UR5, c[0x0][0x22c] ;  /* 0x00008b0000057ab9 */ /* 0x000fe40000000800 */
[----:B------:R-:W-:Y:S01]  /*7c260*/  IMAD.WIDE R16, R144, 0x4, R4 ;  /* 0x0000000490107825 */ /* 0x000fe200078e0204 */
[----:B------:R1:W-:Y:S01]  /*7c270*/  @P2 STG.E desc[UR60][R12.64], R148 ;  /* 0x000000940c002986 */ /* 0x0003e2000c10193c */
[----:B------:R-:W-:-:S03]  /*7c280*/  ISETP.LT.AND P2, PT, R158, UR4, !P1 ;  /* 0x000000049e007c0c */ /* 0x000fc6000cf41270 */
[----:B-1----:R-:W4:Y:S01]  /*7c290*/  LDL.LU R151, [R1+0x8] ;  /* 0x0000080001977983 */ /* 0x002f220000300800 */
[----:B------:R-:W-:-:S03]  /*7c2a0*/  IMAD.WIDE R10, R144, 0x4, R6 ;  /* 0x00000004900a7825 */ /* 0x000fc600078e0206 */
[----:B------:R1:W-:Y:S01]  /*7c2b0*/  @P6 STG.E desc[UR60][R14.64], R249 ;  /* 0x000000f90e006986 */ /* 0x0003e2000c10193c */
[----:B------:R-:W-:-:S03]  /*7c2c0*/  VIADD R12, R152, 0xcf ;  /* 0x000000cf980c7836 */ /* 0x000fc60000000000 */
[----:B------:R-:W-:Y:S01]  /*7c2d0*/  @P5 STG.E desc[UR60][R16.64], R245 ;  /* 0x000000f510005986 */ /* 0x000fe2000c10193c */
[----:B------:R-:W-:Y:S02]  /*7c2e0*/  ISETP.LT.AND P6, PT, R156, UR4, !P0 ;  /* 0x000000049c007c0c */ /* 0x000fe4000c7c1270 */
[----:B------:R-:W-:Y:S01]  /*7c2f0*/  ISETP.LT.AND P5, PT, R157, UR4, !P0 ;  /* 0x000000049d007c0c */ /* 0x000fe2000c7a1270 */
[----:B------:R1:W-:Y:S01]  /*7c300*/  @P3 STG.E desc[UR60][R10.64], R241 ;  /* 0x000000f10a003986 */ /* 0x0003e2000c10193c */
[----:B------:R-:W-:Y:S01]  /*7c310*/  ISETP.GE.AND P1, PT, R12, UR37, PT ;  /* 0x000000250c007c0c */ /* 0x000fe2000bf26270 */
[----:B------:R-:W-:Y:S02]  /*7c320*/  IMAD.WIDE R12, R144, 0x4, R8 ;  /* 0x00000004900c7825 */ /* 0x000fe400078e0208 */
[----:B------:R-:W4:Y:S02]  /*7c330*/  LDL.LU R148, [R1+0x1360] ;  /* 0x0013600001947983 */ /* 0x000f240000300800 */
[----:B-1----:R-:W-:-:S02]  /*7c340*/  IMAD.WIDE R14, R146, 0x4, R4 ;  /* 0x00000004920e7825 */ /* 0x002fc400078e0204 */
[----:B------:R1:W-:Y:S02]  /*7c350*/  @P2 STG.E desc[UR60][R12.64], R237 ;  /* 0x000000ed0c002986 */ /* 0x0003e4000c10193c */
[C---:B------:R-:W-:Y:S02]  /*7c360*/  IMAD.WIDE R10, R146.reuse, 0x4, R2 ;  /* 0x00000004920a7825 */ /* 0x040fe400078e0202 */
[----:B------:R-:W4:Y:S04]  /*7c370*/  LDL.LU R144, [R1+0x137c] ;  /* 0x00137c0001907983 */ /* 0x000f280000300800 */
[----:B------:R1:W-:Y:S02]  /*7c380*/  @P4 STG.E desc[UR60][R10.64], R149 ;  /* 0x000000950a004986 */ /* 0x0003e4000c10193c */
[----:B-1----:R-:W-:-:S02]  /*7c390*/  IMAD.WIDE R12, R146, 0x4, R6 ;  /* 0x00000004920c7825 */ /* 0x002fc400078e0206 */
[----:B------:R-:W4:Y:S04]  /*7c3a0*/  LDL.LU R149, [R1+0x5c] ;  /* 0x00005c0001957983 */ /* 0x000f280000300800 */
[----:B---3--:R1:W-:Y:S04]  /*7c3b0*/  @P6 STG.E desc[UR60][R14.64], R150 ;  /* 0x000000960e006986 */ /* 0x0083e8000c10193c */
[----:B--2---:R2:W-:Y:S04]  /*7c3c0*/  @P5 STG.E desc[UR60][R12.64], R145 ;  /* 0x000000910c005986 */ /* 0x0045e8000c10193c */
[----:B-1----:R-:W3:Y:S04]  /*7c3d0*/  LDL.LU R150, [R1+0x2c] ;  /* 0x00002c0001967983 */ /* 0x002ee80000300800 */
[----:B--2---:R-:W2:Y:S01]  /*7c3e0*/  LDL.LU R145, [R1+0x1c] ;  /* 0x00001c0001917983 */ /* 0x004ea20000300800 */
[----:B------:R-:W-:-:S03]  /*7c3f0*/  IMAD.WIDE R12, R146, 0x4, R8 ;  /* 0x00000004920c7825 */ /* 0x000fc600078e0208 */
[----:B------:R-:W2:Y:S01]  /*7c400*/  LDL.LU R146, [R1+0xc] ;  /* 0x00000c0001927983 */ /* 0x000ea20000300800 */
[----:B------:R-:W-:Y:S01]  /*7c410*/  VIADD R0, R152, 0xcd ;  /* 0x000000cd98007836 */ /* 0x000fe20000000000 */
[----:B------:R-:W-:-:S04]  /*7c420*/  ISETP.LT.AND P0, PT, R158, UR4, !P0 ;  /* 0x000000049e007c0c */ /* 0x000fc8000c701270 */
[----:B------:R-:W-:-:S04]  /*7c430*/  ISETP.GE.AND P3, PT, R0, UR35, PT ;  /* 0x0000002300007c0c */ /* 0x000fc8000bf66270 */
[----:B------:R-:W-:Y:S01]  /*7c440*/  ISETP.LT.AND P4, PT, R153, UR4, !P3 ;  /* 0x0000000499007c0c */ /* 0x000fe2000df81270 */
[----:B------:R-:W-:Y:S01]  /*7c450*/  VIADD R0, R152, 0xce ;  /* 0x000000ce98007836 */ /* 0x000fe20000000000 */
[----:B------:R-:W-:Y:S02]  /*7c460*/  ISETP.LT.AND P5, PT, R156, UR4, !P3 ;  /* 0x000000049c007c0c */ /* 0x000fe4000dfa1270 */
[----:B------:R-:W-:Y:S02]  /*7c470*/  ISETP.LT.AND P6, PT, R157, UR4, !P3 ;  /* 0x000000049d007c0c */ /* 0x000fe4000dfc1270 */
[----:B------:R-:W-:Y:S01]  /*7c480*/  ISETP.LT.AND P3, PT, R158, UR4, !P3 ;  /* 0x000000049e007c0c */ /* 0x000fe2000df61270 */
[C---:B----4-:R-:W-:Y:S01]  /*7c490*/  IMAD.WIDE R10, R147.reuse, 0x4, R2 ;  /* 0x00000004930a7825 */ /* 0x050fe200078e0202 */
[----:B------:R-:W-:Y:S01]  /*7c4a0*/  ISETP.GE.AND P2, PT, R0, UR5, PT ;  /* 0x0000000500007c0c */ /* 0x000fe2000bf46270 */
[----:B------:R1:W-:Y:S01]  /*7c4b0*/  @P0 STG.E desc[UR60][R12.64], R151 ;  /* 0x000000970c000986 */ /* 0x0003e2000c10193c */
[----:B------:R-:W-:Y:S01]  /*7c4c0*/  ULDC UR5, c[0x0][0x22c] ;  /* 0x00008b0000057ab9 */ /* 0x000fe20000000800 */
[----:B------:R-:W-:Y:S01]  /*7c4d0*/  IMAD.WIDE R14, R147, 0x4, R6 ;  /* 0x00000004930e7825 */ /* 0x000fe200078e0206 */
[----:B------:R-:W-:Y:S01]  /*7c4e0*/  ISETP.LT.AND P0, PT, R153, UR4, !P2 ;  /* 0x0000000499007c0c */ /* 0x000fe2000d701270 */
[----:B------:R4:W-:Y:S01]  /*7c4f0*/  @P4 STG.E desc[UR60][R10.64], R250 ;  /* 0x000000fa0a004986 */ /* 0x0009e2000c10193c */
[----:B------:R-:W-:Y:S01]  /*7c500*/  ISETP.LT.AND P4, PT, R156, UR4, !P2 ;  /* 0x000000049c007c0c */ /* 0x000fe2000d781270 */
[----:B-1----:R-:W-:-:S04]  /*7c510*/  IMAD.WIDE R12, R147, 0x4, R4 ;  /* 0x00000004930c7825 */ /* 0x002fc800078e0204 */
[----:B----4-:R-:W-:Y:S01]  /*7c520*/  IMAD.WIDE R10, R147, 0x4, R8 ;  /* 0x00000004930a7825 */ /* 0x010fe200078e0208 */
[----:B------:R1:W-:Y:S04]  /*7c530*/  @P5 STG.E desc[UR60][R12.64], R246 ;  /* 0x000000f60c005986 */ /* 0x0003e8000c10193c */
[----:B------:R-:W-:Y:S04]  /*7c540*/  @P6 STG.E desc[UR60][R14.64], R242 ;  /* 0x000000f20e006986 */ /* 0x000fe8000c10193c */
[----:B------:R-:W4:Y:S04]  /*7c550*/  LDL.LU R147, [R1+0x1384] ;  /* 0x0013840001937983 */ /* 0x000f280000300800 */
[----:B------:R1:W-:Y:S01]  /*7c560*/  @P3 STG.E desc[UR60][R10.64], R238 ;  /* 0x000000ee0a003986 */ /* 0x0003e2000c10193c */
[----:B------:R-:W-:Y:S01]  /*7c570*/  ISETP.LT.AND P3, PT, R157, UR4, !P2 ;  /* 0x000000049d007c0c */ /* 0x000fe2000d761270 */
[----:B-1----:R-:W-:-:S04]  /*7c580*/  IMAD.WIDE R12, R148, 0x4, R4 ;  /* 0x00000004940c7825 */ /* 0x002fc800078e0204 */
[----:B------:R-:W-:-:S05]  /*7c590*/  IMAD.WIDE R10, R148, 0x4, R2 ;  /* 0x00000004940a7825 */ /* 0x000fca00078e0202 */
[----:B------:R1:W-:Y:S01]  /*7c5a0*/  @P0 STG.E desc[UR60][R10.64], R149 ;  /* 0x000000950a000986 */ /* 0x0003e2000c10193c */
[----:B------:R-:W-:Y:S01]  /*7c5b0*/  ISETP.LT.AND P2, PT, R158, UR4, !P2 ;  /* 0x000000049e007c0c */ /* 0x000fe2000d741270 */
[----:B-1----:R-:W-:Y:S01]  /*7c5c0*/  IMAD.WIDE R10, R148, 0x4, R6 ;  /* 0x00000004940a7825 */ /* 0x002fe200078e0206 */
[----:B------:R-:W-:Y:S02]  /*7c5d0*/  ISETP.LT.AND P6, PT, R153, UR4, !P1 ;  /* 0x0000000499007c0c */ /* 0x000fe4000cfc1270 */
[----:B------:R-:W-:Y:S01]  /*7c5e0*/  ISETP.LT.AND P5, PT, R156, UR4, !P1 ;  /* 0x000000049c007c0c */ /* 0x000fe2000cfa1270 */
[----:B------:R-:W-:-:S04]  /*7c5f0*/  IMAD.WIDE R14, R144, 0x4, R2 ;  /* 0x00000004900e7825 */ /* 0x000fc800078e0202 */
[----:B------:R-:W-:Y:S01]  /*7c600*/  IMAD.WIDE R16, R144, 0x4, R4 ;  /* 0x0000000490107825 */ /* 0x000fe200078e0204 */
[----:B---3--:R-:W-:Y:S04]  /*7c610*/  @P4 STG.E desc[UR60][R12.64], R150 ;  /* 0x000000960c004986 */ /* 0x008fe8000c10193c */
[----:B--2---:R1:W-:Y:S04]  /*7c620*/  @P3 STG.E desc[UR60][R10.64], R145 ;  /* 0x000000910a003986 */ /* 0x0043e8000c10193c */
[----:B-1----:R-:W2:Y:S01]  /*7c630*/  LDL.LU R145, [R1+0x1388] ;  /* 0x0013880001917983 */ /* 0x002ea20000300800 */
[----:B------:R-:W-:-:S05]  /*7c640*/  IMAD.WIDE R12, R148, 0x4, R8 ;  /* 0x00000004940c7825 */ /* 0x000fca00078e0208 */
[----:B------:R1:W-:Y:S04]  /*7c650*/  @P2 STG.E desc[UR60][R12.64], R146 ;  /* 0x000000920c002986 */ /* 0x0003e8000c10193c */
[----:B-1----:R-:W3:Y:S01]  /*7c660*/  LDL.LU R146, [R1+0x1390] ;  /* 0x0013900001927983 */ /* 0x002ee20000300800 */
[----:B------:R-:W-:Y:S02]  /*7c670*/  IADD3 R12, R152, 0xd3, RZ ;  /* 0x000000d3980c7810 */ /* 0x000fe40007ffe0ff */
[----:B------:R-:W-:Y:S02]  /*7c680*/  ISETP.LT.AND P3, PT, R157, UR4, !P1 ;  /* 0x000000049d007c0c */ /* 0x000fe4000cf61270 */
[----:B------:R-:W-:Y:S01]  /*7c690*/  ISETP.LT.AND P2, PT, R158, UR4, !P1 ;  /* 0x000000049e007c0c */ /* 0x000fe2000cf41270 */
[----:B------:R-:W-:Y:S01]  /*7c6a0*/  IMAD.WIDE R10, R144, 0x4, R6 ;  /* 0x00000004900a7825 */ /* 0x000fe200078e0206 */
[----:B------:R-:W-:-:S03]  /*7c6b0*/  ISETP.GE.AND P1, PT, R12, UR33, PT ;  /* 0x000000210c007c0c */ /* 0x000fc6000bf26270 */
[----:B------:R-:W-:Y:S02]  /*7c6c0*/  IMAD.WIDE R12, R144, 0x4, R8 ;  /* 0x00000004900c7825 */ /* 0x000fe400078e0208 */
[----:B------:R-:W3:Y:S02]  /*7c6d0*/  LDL.LU R144, [R1+0x13ac] ;  /* 0x0013ac0001907983 */ /* 0x000ee40000300800 */
[----:B------:R-:W-:-:S05]  /*7c6e0*/  VIADD R0, R152, 0xd0 ;  /* 0x000000d098007836 */ /* 0x000fca0000000000 */
[----:B------:R-:W-:Y:S01]  /*7c6f0*/  ISETP.GE.AND P0, PT, R0, UR5, PT ;  /* 0x0000000500007c0c */ /* 0x000fe2000bf06270 */
[----:B------:R4:W-:Y:S01]  /*7c700*/  @P6 STG.E desc[UR60][R14.64], R251 ;  /* 0x000000fb0e006986 */ /* 0x0009e2000c10193c */
[----:B------:R-:W-:Y:S01]  /*7c710*/  VIADD R0, R152, 0xd1 ;  /* 0x000000d198007836 */ /* 0x000fe20000000000 */
[----:B------:R-:W-:Y:S01]  /*7c720*/  ULDC UR5, c[0x0][0x22c] ;  /* 0x00008b0000057ab9 */ /* 0x000fe20000000800 */
[----:B------:R-:W-:Y:S01]  /*7c730*/  ISETP.LT.AND P4, PT, R153, UR4, !P0 ;  /* 0x0000000499007c0c */ /* 0x000fe2000c781270 */
[----:B------:R-:W-:Y:S01]  /*7c740*/  @P5 STG.E desc[UR60][R16.64], R247 ;  /* 0x000000f710005986 */ /* 0x000fe2000c10193c */
[----:B------:R-:W-:Y:S02]  /*7c750*/  ISETP.LT.AND P6, PT, R156, UR4, !P0 ;  /* 0x000000049c007c0c */ /* 0x000fe4000c7c1270 */
[----:B------:R-:W-:Y:S01]  /*7c760*/  ISETP.LT.AND P5, PT, R157, UR4, !P0 ;  /* 0x000000049d007c0c */ /* 0x000fe2000c7a1270 */
[----:B------:R1:W-:Y:S01]  /*7c770*/  @P3 STG.E desc[UR60][R10.64], R243 ;  /* 0x000000f30a003986 */ /* 0x0003e2000c10193c */
[----:B------:R-:W-:Y:S01]  /*7c780*/  ISETP.GE.AND P3, PT, R0, UR31, PT ;  /* 0x0000001f00007c0c */ /* 0x000fe2000bf66270 */
[----:B----4-:R-:W-:-:S02]  /*7c790*/  IMAD.WIDE R14, R147, 0x4, R4 ;  /* 0x00000004930e7825 */ /* 0x010fc400078e0204 */
[----:B------:R4:W-:Y:S01]  /*7c7a0*/  @P2 STG.E desc[UR60][R12.64], R239 ;  /* 0x000000ef0c002986 */ /* 0x0009e2000c10193c */
[----:B------:R-:W-:Y:S01]  /*7c7b0*/  ISETP.LT.AND P0, PT, R158, UR4, !P0 ;  /* 0x000000049e007c0c */ /* 0x000fe2000c701270 */
[----:B-1----:R-:W-:-:S04]  /*7c7c0*/  IMAD.WIDE R10, R147, 0x4, R2 ;  /* 0x00000004930a7825 */ /* 0x002fc800078e0202 */
[----:B----4-:R-:W-:Y:S01]  /*7c7d0*/  IMAD.WIDE R12, R147, 0x4, R6 ;  /* 0x00000004930c7825 */ /* 0x010fe200078e0206 */
[----:B------:R-:W-:Y:S01]  /*7c7e0*/  @P4 STG.E desc[UR60][R10.64], R232 ;  /* 0x000000e80a004986 */ /* 0x000fe2000c10193c */
[----:B------:R-:W-:-:S03]  /*7c7f0*/  ISETP.LT.AND P4, PT, R153, UR4, !P3 ;  /* 0x0000000499007c0c */ /* 0x000fc6000df81270 */
[----:B------:R-:W-:Y:S04]  /*7c800*/  @P6 STG.E desc[UR60][R14.64], R228 ;  /* 0x000000e40e006986 */ /* 0x000fe8000c10193c */
[----:B------:R1:W-:Y:S01]  /*7c810*/  @P5 STG.E desc[UR60][R12.64], R224 ;  /* 0x000000e00c005986 */ /* 0x0003e2000c10193c */
[----:B------:R-:W-:Y:S01]  /*7c820*/  VIADD R0, R152, 0xd2 ;  /* 0x000000d298007836 */ /* 0x000fe20000000000 */
[----:B------:R-:W-:Y:S02]  /*7c830*/  ISETP.LT.AND P5, PT, R156, UR4, !P3 ;  /* 0x000000049c007c0c */ /* 0x000fe4000dfa1270 */
[----:B------:R-:W-:Y:S02]  /*7c840*/  ISETP.LT.AND P6, PT, R157, UR4, !P3 ;  /* 0x000000049d007c0c */ /* 0x000fe4000dfc1270 */
[----:B------:R-:W-:Y:S01]  /*7c850*/  ISETP.LT.AND P3, PT, R158, UR4, !P3 ;  /* 0x000000049e007c0c */ /* 0x000fe2000df61270 */
[----:B-1----:R-:W-:-:S02]  /*7c860*/  IMAD.WIDE R12, R147, 0x4, R8 ;  /* 0x00000004930c7825 */ /* 0x002fc400078e0208 */
[----:B------:R-:W4:Y:S01]  /*7c870*/  LDL.LU R147, [R1+0x13b4] ;  /* 0x0013b40001937983 */ /* 0x000f220000300800 */
[----:B------:R-:W-:-:S03]  /*7c880*/  ISETP.GE.AND P2, PT, R0, UR5, PT ;  /* 0x0000000500007c0c */ /* 0x000fc6000bf46270 */
[----:B------:R1:W-:Y:S01]  /*7c890*/  @P0 STG.E desc[UR60][R12.64], R220 ;  /* 0x000000dc0c000986 */ /* 0x0003e2000c10193c */
[----:B------:R-:W-:Y:S01]  /*7c8a0*/  ISETP.LT.AND P0, PT, R153, UR4, !P2 ;  /* 0x0000000499007c0c */ /* 0x000fe2000d701270 */
[----:B--2---:R-:W-:Y:S01]  /*7c8b0*/  IMAD.WIDE R10, R145, 0x4, R2 ;  /* 0x00000004910a7825 */ /* 0x004fe200078e0202 */
[----:B------:R-:W-:-:S03]  /*7c8c0*/  ULDC UR5, c[0x0][0x22c] ;  /* 0x00008b0000057ab9 */ /* 0x000fc60000000800 */
[C---:B-1----:R-:W-:Y:S01]  /*7c8d0*/  IMAD.WIDE R12, R145.reuse, 0x4, R4 ;  /* 0x00000004910c7825 */ /* 0x042fe200078e0204 */
[----:B------:R1:W-:Y:S01]  /*7c8e0*/  @P4 STG.E desc[UR60][R10.64], R216 ;  /* 0x000000d80a004986 */ /* 0x0003e2000c10193c */
[----:B------:R-:W-:Y:S02]  /*7c8f0*/  ISETP.LT.AND P4, PT, R156, UR4, !P2 ;  /* 0x000000049c007c0c */ /* 0x000fe4000d781270 */
[C---:B------:R-:W-:Y:S01]  /*7c900*/  IMAD.WIDE R14, R145.reuse, 0x4, R6 ;  /* 0x00000004910e7825 */ /* 0x040fe200078e0206 */
[----:B------:R3:W-:Y:S04]  /*7c910*/  @P5 STG.E desc[UR60][R12.64], R212 ;  /* 0x000000d40c005986 */ /* 0x0007e8000c10193c */
[----:B------:R-:W-:Y:S01]  /*7c920*/  @P6 STG.E desc[UR60][R14.64], R208 ;  /* 0x000000d00e006986 */ /* 0x000fe2000c10193c */
[----:B-1----:R-:W-:-:S03]  /*7c930*/  IMAD.WIDE R10, R145, 0x4, R8 ;  /* 0x00000004910a7825 */ /* 0x002fc600078e0208 */
[----:B------:R-:W2:Y:S01]  /*7c940*/  LDL.LU R145, [R1+0x13b8] ;  /* 0x0013b80001917983 */ /* 0x000ea20000300800 */
[----:B---3--:R-:W-:-:S03]  /*7c950*/  IMAD.WIDE R12, R146, 0x4, R4 ;  /* 0x00000004920c7825 */ /* 0x008fc600078e0204 */
[----:B------:R1:W-:Y:S02]  /*7c960*/  @P3 STG.E desc[UR60][R10.64], R204 ;  /* 0x000000cc0a003986 */ /* 0x0003e4000c10193c */
[----:B-1----:R-:W-:-:S05]  /*7c970*/  IMAD.WIDE R10, R146, 0x4, R2 ;  /* 0x00000004920a7825 */ /* 0x002fca00078e0202 */
[----:B------:R1:W-:Y:S04]  /*7c980*/  @P0 STG.E desc[UR60][R10.64], R233 ;  /* 0x000000e90a000986 */ /* 0x0003e8000c10193c */
[----:B------:R3:W-:Y:S01]  /*7c990*/  @P4 STG.E desc[UR60][R12.64], R229 ;  /* 0x000000e50c004986 */ /* 0x0007e2000c10193c */
[----:B------:R-:W-:Y:S01]  /*7c9a0*/  ISETP.LT.AND P3, PT, R157, UR4, !P2 ;  /* 0x000000049d007c0c */ /* 0x000fe2000d761270 */
[----:B-1----:R-:W-:-:S04]  /*7c9b0*/  IMAD.WIDE R10, R146, 0x4, R6 ;  /* 0x00000004920a7825 */ /* 0x002fc800078e0206 */
[----:B---3--:R-:W-:Y:S02]  /*7c9c0*/  IMAD.WIDE R12, R146, 0x4, R8 ;  /* 0x00000004920c7825 */ /* 0x008fe400078e0208 */
[----:B------:R-:W3:Y:S01]  /*7c9d0*/  LDL.LU R146, [R1+0x13c0] ;  /* 0x0013c00001927983 */ /* 0x000ee20000300800 */
[----:B------:R-:W-:Y:S01]  /*7c9e0*/  ISETP.LT.AND P2, PT, R158, UR4, !P2 ;  /* 0x000000049e007c0c */ /* 0x000fe2000d741270 */
[----:B------:R-:W-:-:S04]  /*7c9f0*/  IMAD.WIDE R14, R144, 0x4, R2 ;  /* 0x00000004900e7825 */ /* 0x000fc800078e0202 */
[----:B------:R1:W-:Y:S01]  /*7ca00*/  @P3 STG.E desc[UR60][R10.64], R225 ;  /* 0x000000e10a003986 */ /* 0x0003e2000c10193c */
[----:B------:R-:W-:-:S07]  /*7ca10*/  IMAD.WIDE R16, R144, 0x4, R4 ;  /* 0x0000000490107825 */ /* 0x000fce00078e0204 */
[----:B------:R4:W-:Y:S01]  /*7ca20*/  @P2 STG.E desc[UR60][R12.64], R221 ;  /* 0x000000dd0c002986 */ /* 0x0009e2000c10193c */
[----:B-1----:R-:W-:-:S04]  /*7ca30*/  IMAD.WIDE R10, R144, 0x4, R6 ;  /* 0x00000004900a7825 */ /* 0x002fc800078e0206 */
[----:B----4-:R-:W-:Y:S02]  /*7ca40*/  IMAD.WIDE R12, R144, 0x4, R8 ;  /* 0x00000004900c7825 */ /* 0x010fe400078e0208 */
[----:B------:R-:W4:Y:S01]  /*7ca50*/  LDL.LU R144, [R1+0x13dc] ;  /* 0x0013dc0001907983 */ /* 0x000f220000300800 */
[----:B------:R-:W-:Y:S01]  /*7ca60*/  ISETP.LT.AND P6, PT, R153, UR4, !P1 ;  /* 0x0000000499007c0c */ /* 0x000fe2000cfc1270 */
[----:B------:R-:W-:Y:S01]  /*7ca70*/  VIADD R0, R152, 0xd4 ;  /* 0x000000d498007836 */ /* 0x000fe20000000000 */
[----:B------:R-:W-:Y:S02]  /*7ca80*/  ISETP.LT.AND P5, PT, R156, UR4, !P1 ;  /* 0x000000049c007c0c */ /* 0x000fe4000cfa1270 */
[----:B------:R-:W-:Y:S02]  /*7ca90*/  ISETP.LT.AND P3, PT, R157, UR4, !P1 ;  /* 0x000000049d007c0c */ /* 0x000fe4000cf61270 */
[----:B------:R-:W-:Y:S02]  /*7caa0*/  ISETP.GE.AND P0, PT, R0, UR5, PT ;  /* 0x0000000500007c0c */ /* 0x000fe4000bf06270 */
[----:B------:R-:W-:Y:S01]  /*7cab0*/  ISETP.LT.AND P2, PT, R158, UR4, !P1 ;  /* 0x000000049e007c0c */ /* 0x000fe2000cf41270 */
[----:B------:R-:W-:Y:S01]  /*7cac0*/  VIADD R0, R152, 0xd5 ;  /* 0x000000d598007836 */ /* 0x000fe20000000000 */
[----:B------:R-:W-:Y:S01]  /*7cad0*/  ISETP.LT.AND P4, PT, R153, UR4, !P0 ;  /* 0x0000000499007c0c */ /* 0x000fe2000c781270 */
[----:B------:R-:W-:-:S02]  /*7cae0*/  ULDC UR5, c[0x0][0x22c] ;  /* 0x00008b0000057ab9 */ /* 0x000fc40000000800 */
[----:B------:R1:W-:Y:S01]  /*7caf0*/  @P6 STG.E desc[UR60][R14.64], R217 ;  /* 0x000000d90e006986 */ /* 0x0003e2000c10193c */
[----:B------:R-:W-:-:S03]  /*7cb00*/  ISETP.LT.AND P6, PT, R156, UR4, !P0 ;  /* 0x000000049c007c0c */ /* 0x000fc6000c7c1270 */
[----:B------:R-:W-:Y:S01]  /*7cb10*/  @P5 STG.E desc[UR60][R16.64], R213 ;  /* 0x000000d510005986 */ /* 0x000fe2000c10193c */
[----:B------:R-:W-:-:S03]  /*7cb20*/  ISETP.LT.AND P5, PT, R157, UR4, !P0 ;  /* 0x000000049d007c0c */ /* 0x000fc6000c7a1270 */
[----:B------:R1:W-:Y:S01]  /*7cb30*/  @P3 STG.E desc[UR60][R10.64], R209 ;  /* 0x000000d10a003986 */ /* 0x0003e2000c10193c */
[----:B------:R-:W-:Y:S02]  /*7cb40*/  ISETP.GE.AND P3, PT, R0, UR27, PT ;  /* 0x0000001b00007c0c */ /* 0x000fe4000bf66270 */
[----:B------:R-:W-:Y:S01]  /*7cb50*/  ISETP.LT.AND P0, PT, R158, UR4, !P0 ;  /* 0x000000049e007c0c */ /* 0x000fe2000c701270 */
[C---:B-1----:R-:W-:Y:S01]  /*7cb60*/  IMAD.WIDE R14, R147.reuse, 0x4, R4 ;  /* 0x00000004930e7825 */ /* 0x042fe200078e0204 */
[----:B------:R1:W-:Y:S03]  /*7cb70*/  @P2 STG.E desc[UR60][R12.64], R205 ;  /* 0x000000cd0c002986 */ /* 0x0003e6000c10193c */
[----:B------:R-:W-:-:S04]  /*7cb80*/  IMAD.WIDE R10, R147, 0x4, R2 ;  /* 0x00000004930a7825 */ /* 0x000fc800078e0202 */
[----:B-1----:R-:W-:Y:S01]  /*7cb90*/  IMAD.WIDE R12, R147, 0x4, R6 ;  /* 0x00000004930c7825 */ /* 0x002fe200078e0206 */
[----:B------:R-:W-:Y:S01]  /*7cba0*/  @P4 STG.E desc[UR60][R10.64], R234 ;  /* 0x000000ea0a004986 */ /* 0x000fe2000c10193c */
[----:B------:R-:W-:Y:S02]  /*7cbb0*/  ISETP.LT.AND P4, PT, R153, UR4, !P3 ;  /* 0x0000000499007c0c */ /* 0x000fe4000df81270 */
[----:B------:R-:W-:Y:S01]  /*7cbc0*/  VIADD R0, R152, 0xd6 ;  /* 0x000000d698007836 */ /* 0x000fe20000000000 */
[----:B------:R-:W-:Y:S01]  /*7cbd0*/  @P6 STG.E desc[UR60][R14.64], R230 ;  /* 0x000000e60e006986 */ /* 0x000fe2000c10193c */
[----:B------:R-:W-:-:S03]  /*7cbe0*/  ISETP.LT.AND P6, PT, R157, UR4, !P3 ;  /* 0x000000049d007c0c */ /* 0x000fc6000dfc1270 */
[----:B------:R1:W-:Y:S01]  /*7cbf0*/  @P5 STG.E desc[UR60][R12.64], R226 ;  /* 0x000000e20c005986 */ /* 0x0003e2000c10193c */
[----:B------:R-:W-:Y:S02]  /*7cc00*/  ISETP.LT.AND P5, PT, R156, UR4, !P3 ;  /* 0x000000049c007c0c */ /* 0x000fe4000dfa1270 */
[----:B------:R-:W-:Y:S02]  /*7cc10*/  ISETP.LT.AND P3, PT, R158, UR4, !P3 ;  /* 0x000000049e007c0c */ /* 0x000fe4000df61270 */
[----:B------:R-:W-:Y:S01]  /*7cc20*/  ISETP.GE.AND P2, PT, R0, UR5, PT ;  /* 0x0000000500007c0c */ /* 0x000fe2000bf46270 */
[----:B------:R-:W-:Y:S02]  /*7cc30*/  VIADD R18, R152, 0xd7 ;  /* 0x000000d798127836 */ /* 0x000fe40000000000 */
[----:B-1----:R-:W-:-:S04]  /*7cc40*/  IMAD.WIDE R12, R147, 0x4, R8 ;  /* 0x00000004930c7825 */ /* 0x002fc800078e0208 */
[----:B--2---:R-:W-:Y:S01]  /*7cc50*/  IMAD.WIDE R10, R145, 0x4, R2 ;  /* 0x00000004910a7825 */ /* 0x004fe200078e0202 */
[----:B------:R1:W-:Y:S01]  /*7cc60*/  @P0 STG.E desc[UR60][R12.64], R222 ;  /* 0x000000de0c000986 */ /* 0x0003e2000c10193c */
[----:B------:R-:W-:Y:S01]  /*7cc70*/  ISETP.LT.AND P0, PT, R153, UR4, !P2 ;  /* 0x0000000499007c0c */ /* 0x000fe2000d701270 */
[----:B------:R-:W-:Y:S01]  /*7cc80*/  ULDC UR5, c[0x0][0x22c] ;  /* 0x00008b0000057ab9 */ /* 0x000fe20000000800 */
[----:B------:R-:W-:Y:S01]  /*7cc90*/  IMAD.WIDE R14, R145, 0x4, R6 ;  /* 0x00000004910e7825 */ /* 0x000fe200078e0206 */
[----:B------:R2:W-:Y:S01]  /*7cca0*/  @P4 STG.E desc[UR60][R10.64], R218 ;  /* 0x000000da0a004986 */ /* 0x0005e2000c10193c */
[----:B------:R-:W-:-:S03]  /*7ccb0*/  ISETP.LT.AND P4, PT, R156, UR4, !P2 ;  /* 0x000000049c007c0c */ /* 0x000fc6000d781270 */
[----:B------:R-:W4:Y:S01]  /*7ccc0*/  LDL.LU R147, [R1+0x13e4] ;  /* 0x0013e40001937983 */ /* 0x000f220000300800 */
[----:B-1----:R-:W-:-:S04]  /*7ccd0*/  IMAD.WIDE R12, R145, 0x4, R4 ;  /* 0x00000004910c7825 */ /* 0x002fc800078e0204 */
[----:B--2---:R-:W-:Y:S01]  /*7cce0*/  IMAD.WIDE R10, R145, 0x4, R8 ;  /* 0x00000004910a7825 */ /* 0x004fe200078e0208 */
[----:B------:R-:W-:Y:S04]  /*7ccf0*/  @P5 STG.E desc[UR60][R12.64], R214 ;  /* 0x000000d60c005986 */ /* 0x000fe8000c10193c */
[----:B------:R-:W-:Y:S04]  /*7cd00*/  @P6 STG.E desc[UR60][R14.64], R210 ;  /* 0x000000d20e006986 */ /* 0x000fe8000c10193c */
[----:B------:R3:W-:Y:S01]  /*7cd10*/  @P3 STG.E desc[UR60][R10.64], R206 ;  /* 0x000000ce0a003986 */ /* 0x0007e2000c10193c */
[----:B------:R-:W-:-:S02]  /*7cd20*/  ISETP.LT.AND P3, PT, R157, UR4, !P2 ;  /* 0x000000049d007c0c */ /* 0x000fc4000d761270 */
[----:B------:R-:W-:Y:S01]  /*7cd30*/  ISETP.LT.AND P2, PT, R158, UR4, !P2 ;  /* 0x000000049e007c0c */ /* 0x000fe2000d741270 */
[----:B---3--:R-:W-:-:S04]  /*7cd40*/  IMAD.WIDE R10, R146, 0x4, R2 ;  /* 0x00000004920a7825 */ /* 0x008fc800078e0202 */
[C---:B------:R-:W-:Y:S01]  /*7cd50*/  IMAD.WIDE R12, R146.reuse, 0x4, R4 ;  /* 0x00000004920c7825 */ /* 0x040fe200078e0204 */
[----:B------:R1:W-:Y:S04]  /*7cd60*/  @P0 STG.E desc[UR60][R10.64], R235 ;  /* 0x000000eb0a000986 */ /* 0x0003e8000c10193c */
[----:B------:R2:W-:Y:S01]  /*7cd70*/  @P4 STG.E desc[UR60][R12.64], R231 ;  /* 0x000000e70c004986 */ /* 0x0005e2000c10193c */
[----:B-1----:R-:W-:-:S04]  /*7cd80*/  IMAD.WIDE R10, R146, 0x4, R6 ;  /* 0x00000004920a7825 */ /* 0x002fc800078e0206 */
[----:B--2---:R-:W-:Y:S02]  /*7cd90*/  IMAD.WIDE R12, R146, 0x4, R8 ;  /* 0x00000004920c7825 */ /* 0x004fe400078e0208 */
[----:B------:R-:W2:Y:S04]  /*7cda0*/  LDL.LU R146, [R1+0x13e8] ;  /* 0x0013e80001927983 */ /* 0x000ea80000300800 */
[----:B------:R1:W-:Y:S01]  /*7cdb0*/  @P3 STG.E desc[UR60][R10.64], R227 ;  /* 0x000000e30a003986 */ /* 0x0003e2000c10193c */
[----:B----4-:R-:W-:-:S03]  /*7cdc0*/  IMAD.WIDE R14, R144, 0x4, R2 ;  /* 0x00000004900e7825 */ /* 0x010fc600078e0202 */
[----:B------:R3:W-:Y:S01]  /*7cdd0*/  @P2 STG.E desc[UR60][R12.64], R223 ;  /* 0x000000df0c002986 */ /* 0x0007e2000c10193c */
[----:B------:R-:W-:-:S04]  /*7cde0*/  IMAD.WIDE R16, R144, 0x4, R4 ;  /* 0x0000000490107825 */ /* 0x000fc800078e0204 */
[----:B-1----:R-:W-:-:S04]  /*7cdf0*/  IMAD.WIDE R10, R144, 0x4, R6 ;  /* 0x00000004900a7825 */ /* 0x002fc800078e0206 */
[----:B---3--:R-:W-:Y:S02]  /*7ce00*/  IMAD.WIDE R12, R144, 0x4, R8 ;  /* 0x00000004900c7825 */ /* 0x008fe400078e0208 */
[----:B------:R-:W3:Y:S01]  /*7ce10*/  LDL.LU R144, [R1+0x13f0] ;  /* 0x0013f00001907983 */ /* 0x000ee20000300800 */
[----:B------:R-:W-:Y:S02]  /*7ce20*/  ISETP.GE.AND P1, PT, R18, UR29, PT ;  /* 0x0000001d12007c0c */ /* 0x000fe4000bf26270 */
[----:B------:R-:W-:Y:S01]  /*7ce30*/  IADD3 R0, R152, 0xd8, RZ ;  /* 0x000000d898007810 */ /* 0x000fe20007ffe0ff */
[----:B------:R-:W4:Y:S01]  /*7ce40*/  LDL.LU R145, [R1+0x13f4] ;  /* 0x0013f40001917983 */ /* 0x000f220000300800 */
[----:B------:R-:W-:Y:S02]  /*7ce50*/  ISETP.LT.AND P6, PT, R153, UR4, !P1 ;  /* 0x0000000499007c0c */ /* 0x000fe4000cfc1270 */
[----:B------:R-:W-:Y:S02]  /*7ce60*/  ISETP.LT.AND P5, PT, R156, UR4, !P1 ;  /* 0x000000049c007c0c */ /* 0x000fe4000cfa1270 */
[----:B------:R-:W-:-:S02]  /*7ce70*/  ISETP.LT.AND P3, PT, R157, UR4, !P1 ;  /* 0x000000049d007c0c */ /* 0x000fc4000cf61270 */
[----:B------:R-:W-:Y:S02]  /*7ce80*/  ISETP.GE.AND P0, PT, R0, UR5, PT ;  /* 0x0000000500007c0c */ /* 0x000fe4000bf06270 */
[----:B------:R-:W-:Y:S01]  /*7ce90*/  ISETP.LT.AND P2, PT, R158, UR4, !P1 ;  /* 0x000000049e007c0c */ /* 0x000fe2000cf41270 */
[----:B------:R-:W-:Y:S01]  /*7cea0*/  VIADD R0, R152, 0xd9 ;  /* 0x000000d998007836 */ /* 0x000fe20000000000 */
[----:B------:R-:W-:Y:S01]  /*7ceb0*/  ISETP.LT.AND P4, PT, R153, UR4, !P0 ;  /* 0x0000000499007c0c */ /* 0x000fe2000c781270 */
[----:B------:R-:W-:Y:S02]  /*7cec0*/  ULDC UR5, c[0x0][0x22c] ;  /* 0x00008b0000057ab9 */ /* 0x000fe40000000800 */
[----:B------:R-:W-:Y:S01]  /*7ced0*/  @P6 STG.E desc[UR60][R14.64], R219 ;  /* 0x000000db0e006986 */ /* 0x000fe2000c10193c */
[----:B------:R-:W-:-:S03]  /*7cee0*/  ISETP.LT.AND P6, PT, R156, UR4, !P0 ;  /* 0x000000049c007c0c */ /* 0x000fc6000c7c1270 */
[----:B------:R-:W-:Y:S01]  /*7cef0*/  @P5 STG.E desc[UR60][R16.64], R215 ;  /* 0x000000d710005986 */ /* 0x000fe2000c10193c */
[----:B------:R-:W-:-:S03]  /*7cf00*/  ISETP.LT.AND P5, PT, R157, UR4, !P0 ;  /* 0x000000049d007c0c */ /* 0x000fc6000c7a1270 */
[----:B------:R1:W-:Y:S01]  /*7cf10*/  @P3 STG.E desc[UR60][R10.64], R211 ;  /* 0x000000d30a003986 */ /* 0x0003e2000c10193c */
[----:B------:R-:W-:Y:S02]  /*7cf20*/  ISETP.GE.AND P3, PT, R0, UR23, PT ;  /* 0x0000001700007c0c */ /* 0x000fe4000bf66270 */
[----:B------:R-:W-:Y:S01]  /*7cf30*/  ISETP.LT.AND P0, PT, R158, UR4, !P0 ;  /* 0x000000049e007c0c */ /* 0x000fe2000c701270 */
[----:B------:R1:W-:Y:S01]  /*7cf40*/  @P2 STG.E desc[UR60][R12.64], R207 ;  /* 0x000000cf0c002986 */ /* 0x0003e2000c10193c */
[----:B------:R-:W-:-:S05]  /*7cf50*/  VIADD R0, R152, 0xda ;  /* 0x000000da98007836 */ /* 0x000fca0000000000 */
[----:B------:R-:W-:Y:S01]  /*7cf60*/  ISETP.GE.AND P2, PT, R0, UR5, PT ;  /* 0x0000000500007c0c */ /* 0x000fe2000bf46270 */
[----:B-1----:R-:W-:Y:S01]  /*7cf70*/  IMAD.WIDE R10, R147, 0x4, R2 ;  /* 0x00000004930a7825 */ /* 0x002fe200078e0202 */
[----:B------:R-:W-:-:S03]  /*7cf80*/  ULDC UR5, c[0x0][0x22c] ;  /* 0x00008b0000057ab9 */ /* 0x000fc60000000800 */
[----:B------:R-:W-:Y:S01]  /*7cf90*/  IMAD.WIDE R14, R147, 0x4, R4 ;  /* 0x00000004930e7825 */ /* 0x000fe200078e0204 */
[----:B------:R-:W-:Y:S01]  /*7cfa0*/  @P4 STG.E desc[UR60][R10.64], R200 ;  /* 0x000000c80a004986 */ /* 0x000fe2000c10193c */
[----:B------:R-:W-:Y:S02]  /*7cfb0*/  ISETP.LT.AND P4, PT, R153, UR4, !P3 ;  /* 0x0000000499007c0c */ /* 0x000fe4000df81270 */
[----:B------:R-:W-:Y:S01]  /*7cfc0*/  IMAD.WIDE R12, R147, 0x4, R6 ;  /* 0x00000004930c7825 */ /* 0x000fe200078e0206 */
[----:B------:R-:W-:Y:S01]  /*7cfd0*/  @P6 STG.E desc[UR60][R14.64], R196 ;  /* 0x000000c40e006986 */ /* 0x000fe2000c10193c */
[----:B------:R-:W-:-:S03]  /*7cfe0*/  ISETP.LT.AND P6, PT, R157, UR4, !P3 ;  /* 0x000000049d007c0c */ /* 0x000fc6000dfc1270 */
[----:B------:R1:W-:Y:S01]  /*7cff0*/  @P5 STG.E desc[UR60][R12.64], R192 ;  /* 0x000000c00c005986 */ /* 0x0003e2000c10193c */
[----:B------:R-:W-:Y:S02]  /*7d000*/  ISETP.LT.AND P5, PT, R156, UR4, !P3 ;  /* 0x000000049c007c0c */ /* 0x000fe4000dfa1270 */
[----:B------:R-:W-:Y:S01]  /*7d010*/  ISETP.LT.AND P3, PT, R158, UR4, !P3 ;  /* 0x000000049e007c0c */ /* 0x000fe2000df61270 */
[----:B-1----:R-:W-:-:S05]  /*7d020*/  IMAD.WIDE R12, R147, 0x4, R8 ;  /* 0x00000004930c7825 */ /* 0x002fca00078e0208 */
[----:B------:R1:W-:Y:S01]  /*7d030*/  @P0 STG.E desc[UR60][R12.64], R188 ;  /* 0x000000bc0c000986 */ /* 0x0003e2000c10193c */
[----:B--2---:R-:W-:-:S04]  /*7d040*/  IMAD.WIDE R10, R146, 0x4, R2 ;  /* 0x00000004920a7825 */ /* 0x004fc800078e0202 */
[C---:B-1----:R-:W-:Y:S01]  /*7d050*/  IMAD.WIDE R12, R146.reuse, 0x4, R4 ;  /* 0x00000004920c7825 */ /* 0x042fe200078e0204 */
[----:B------:R1:W-:Y:S01]  /*7d060*/  @P4 STG.E desc[UR60][R10.64], R184 ;  /* 0x000000b80a004986 */ /* 0x0003e2000c10193c */
[----:B------:R-:W-:Y:S02]  /*7d070*/  ISETP.LT.AND P4, PT, R153, UR4, !P2 ;  /* 0x0000000499007c0c */ /* 0x000fe4000d781270 */
[C---:B------:R-:W-:Y:S01]  /*7d080*/  IMAD.WIDE R14, R146.reuse, 0x4, R6 ;  /* 0x00000004920e7825 */ /* 0x040fe200078e0206 */
[----:B------:R3:W-:Y:S03]  /*7d090*/  @P5 STG.E desc[UR60][R12.64], R180 ;  /* 0x000000b40c005986 */ /* 0x0007e6000c10193c */
[----:B-1----:R-:W-:Y:S02]  /*7d0a0*/  IMAD.WIDE R10, R146, 0x4, R8 ;  /* 0x00000004920a7825 */ /* 0x002fe400078e0208 */
[----:B------:R-:W2:Y:S04]  /*7d0b0*/  LDL.LU R146, [R1+0x13ec] ;  /* 0x0013ec0001927983 */ /* 0x000ea80000300800 */
[----:B------:R-:W-:Y:S04]  /*7d0c0*/  @P6 STG.E desc[UR60][R14.64], R176 ;  /* 0x000000b00e006986 */ /* 0x000fe8000c10193c */
[----:B------:R1:W-:Y:S01]  /*7d0d0*/  @P3 STG.E desc[UR60][R10.64], R172 ;  /* 0x000000ac0a003986 */ /* 0x0003e2000c10193c */
[----:B---3--:R-:W-:-:S04]  /*7d0e0*/  IMAD.WIDE R12, R144, 0x4, R4 ;  /* 0x00000004900c7825 */ /* 0x008fc800078e0204 */
[----:B-1----:R-:W-:-:S04]  /*7d0f0*/  IMAD.WIDE R10, R144, 0x4, R2 ;  /* 0x00000004900a7825 */ /* 0x002fc800078e0202 */
[C---:B------:R-:W-:Y:S01]  /*7d100*/  IMAD.WIDE R14, R144.reuse, 0x4, R8 ;  /* 0x00000004900e7825 */ /* 0x040fe200078e0208 */
[----:B------:R1:W-:Y:S03]  /*7d110*/  @P4 STG.E desc[UR60][R10.64], R201 ;  /* 0x000000c90a004986 */ /* 0x0003e6000c10193c */
[----:B-1----:R-:W-:Y:S02]  /*7d120*/  IMAD.WIDE R10, R144, 0x4, R6 ;  /* 0x00000004900a7825 */ /* 0x002fe400078e0206 */
[----:B------:R-:W3:Y:S01]  /*7d130*/  LDL.LU R144, [R1+0x13e0] ;  /* 0x0013e00001907983 */ /* 0x000ee20000300800 */
[----:B------:R-:W-:Y:S01]  /*7d140*/  ISETP.LT.AND P5, PT, R156, UR4, !P2 ;  /* 0x000000049c007c0c */ /* 0x000fe2000d7a1270 */
[----:B------:R-:W-:Y:S01]  /*7d150*/  VIADD R18, R152, 0xdb ;  /* 0x000000db98127836 */ /* 0x000fe20000000000 */
[----:B------:R-:W-:Y:S02]  /*7d160*/  ISETP.LT.AND P3, PT, R157, UR4, !P2 ;  /* 0x000000049d007c0c */ /* 0x000fe4000d761270 */
[----:B------:R-:W-:-:S02]  /*7d170*/  ISETP.LT.AND P2, PT, R158, UR4, !P2 ;  /* 0x000000049e007c0c */ /* 0x000fc4000d741270 */
[----:B------:R-:W-:-:S04]  /*7d180*/  ISETP.GE.AND P1, PT, R18, UR25, PT ;  /* 0x0000001912007c0c */ /* 0x000fc8000bf26270 */
[----:B------:R-:W-:Y:S01]  /*7d190*/  ISETP.LT.AND P6, PT, R153, UR4, !P1 ;  /* 0x0000000499007c0c */ /* 0x000fe2000cfc1270 */
[----:B------:R-:W-:Y:S01]  /*7d1a0*/  VIADD R0, R152, 0xdc ;  /* 0x000000dc98007836 */ /* 0x000fe20000000000 */
[----:B------:R-:W-:Y:S01]  /*7d1b0*/  ISETP.LT.AND P4, PT, R156, UR4, !P1 ;  /* 0x000000049c007c0c */ /* 0x000fe2000cf81270 */
[----:B------:R4:W-:Y:S04]  /*7d1c0*/  @P5 STG.E desc[UR60][R12.64], R197 ;  /* 0x000000c50c005986 */ /* 0x0009e8000c10193c */
[----:B------:R1:W-:Y:S01]  /*7d1d0*/  @P3 STG.E desc[UR60][R10.64], R193 ;  /* 0x000000c10a003986 */ /* 0x0003e2000c10193c */
[----:B------:R-:W-:Y:S02]  /*7d1e0*/  ISETP.LT.AND P3, PT, R157, UR4, !P1 ;  /* 0x000000049d007c0c */ /* 0x000fe4000cf61270 */
[----:B------:R-:W-:Y:S01]  /*7d1f0*/  ISETP.GE.AND P0, PT, R0, UR5, PT ;  /* 0x0000000500007c0c */ /* 0x000fe2000bf06270 */
[----:B------:R-:W-:Y:S01]  /*7d200*/  @P2 STG.E desc[UR60][R14.64], R189 ;  /* 0x000000bd0e002986 */ /* 0x000fe2000c10193c */
[----:B----4-:R-:W-:Y:S01]  /*7d210*/  IMAD.WIDE R12, R145, 0x4, R2 ;  /* 0x00000004910c7825 */ /* 0x010fe200078e0202 */
[----:B------:R-:W-:Y:S01]  /*7d220*/  ISETP.LT.AND P2, PT, R158, UR4, !P1 ;  /* 0x000000049e007c0c */ /* 0x000fe2000cf41270 */
[----:B------:R-:W-:Y:S01]  /*7d230*/  ULDC UR5, c[0x0][0x22c] ;  /* 0x00008b0000057ab9 */ /* 0x000fe20000000800 */
[----:B------:R-:W-:Y:S01]  /*7d240*/  ISETP.LT.AND P5, PT, R153, UR4, !P0 ;  /* 0x0000000499007c0c */ /* 0x000fe2000c7a1270 */
[----:B-1----:R-:W-:Y:S01]  /*7d250*/  IMAD.WIDE R10, R145, 0x4, R4 ;  /* 0x00000004910a7825 */ /* 0x002fe200078e0204 */
[----:B------:R1:W-:Y:S01]  /*7d260*/  @P6 STG.E desc[UR60][R12.64], R185 ;  /* 0x000000b90c006986 */ /* 0x0003e2000c10193c */
[----:B------:R-:W-:-:S02]  /*7d270*/  ISETP.LT.AND P6, PT, R156, UR4, !P0 ;  /* 0x000000049c007c0c */ /* 0x000fc4000c7c1270 */
[----:B------:R-:W-:Y:S01]  /*7d280*/  VIADD R0, R152, 0xdd ;  /* 0x000000dd98007836 */ /* 0x000fe20000000000 */
[----:B------:R4:W-:Y:S01]  /*7d290*/  @P4 STG.E desc[UR60][R10.64], R181 ;  /* 0x000000b50a004986 */ /* 0x0009e2000c10193c */
[----:B-1----:R-:W-:-:S03]  /*7d2a0*/  IMAD.WIDE R12, R145, 0x4, R6 ;  /* 0x00000004910c7825 */ /* 0x002fc600078e0206 */
[----:B------:R-:W-:Y:S01]  /*7d2b0*/  ISETP.GE.AND P4, PT, R0, UR19, PT ;  /* 0x0000001300007c0c */ /* 0x000fe2000bf86270 */
[----:B----4-:R-:W-:Y:S01]  /*7d2c0*/  IMAD.WIDE R10, R145, 0x4, R8 ;  /* 0x00000004910a7825 */ /* 0x010fe200078e0208 */
[----:B------:R2:W-:Y:S01]  /*7d2d0*/  @P3 STG.E desc[UR60][R12.64], R177 ;  /* 0x000000b10c003986 */ /* 0x0005e2000c10193c */
[----:B------:R-:W-:-:S03]  /*7d2e0*/  ISETP.LT.AND P3, PT, R157, UR4, !P0 ;  /* 0x000000049d007c0c */ /* 0x000fc6000c761270 */
[----:B------:R-:W4:Y:S01]  /*7d2f0*/  LDL.LU R145, [R1+0x13d8] ;  /* 0x0013d80001917983 */ /* 0x000f220000300800 */
[----:B------:R-:W-:-:S03]  /*7d300*/  ISETP.LT.AND P0, PT, R158, UR4, !P0 ;  /* 0x000000049e007c0c */ /* 0x000fc6000c701270 */
[----:B------:R1:W-:Y:S01]  /*7d310*/  @P2 STG.E desc[UR60][R10.64], R173 ;  /* 0x000000ad0a002986 */ /* 0x0003e2000c10193c */
[----:B--2---:R-:W-:-:S04]  /*7d320*/  IMAD.WIDE R12, R146, 0x4, R2 ;  /* 0x00000004920c7825 */ /* 0x004fc800078e0202 */
[----:B------:R-:W-:Y:S01]  /*7d330*/  IMAD.WIDE R14, R146, 0x4, R4 ;  /* 0x00000004920e7825 */ /* 0x000fe200078e0204 */
[----:B------:R-:W-:Y:S01]  /*7d340*/  @P5 STG.E desc[UR60][R12.64], R202 ;  /* 0x000000ca0c005986 */ /* 0x000fe2000c10193c */
[----:B------:R-:W-:-:S03]  /*7d350*/  ISETP.LT.AND P5, PT, R153, UR4, !P4 ;  /* 0x0000000499007c0c */ /* 0x000fc6000e7a1270 */
[----:B------:R2:W-:Y:S01]  /*7d360*/  @P6 STG.E desc[UR60][R14.64], R198 ;  /* 0x000000c60e006986 */ /* 0x0005e2000c10193c */
[----:B------:R-:W-:Y:S01]  /*7d370*/  ISETP.LT.AND P6, PT, R156, UR4, !P4 ;  /* 0x000000049c007c0c */ /* 0x000fe2000e7c1270 */
[----:B-1----:R-:W-:-:S05]  /*7d380*/  IMAD.WIDE R10, R146, 0x4, R6 ;  /* 0x00000004920a7825 */ /* 0x002fca00078e0206 */
[----:B------:R1:W-:Y:S01]  /*7d390*/  @P3 STG.E desc[UR60][R10.64], R194 ;  /* 0x000000c20a003986 */ /* 0x0003e2000c10193c */
[----:B--2---:R-:W-:-:S03]  /*7d3a0*/  IMAD.WIDE R14, R146, 0x4, R8 ;  /* 0x00000004920e7825 */ /* 0x004fc600078e0208 */
[----:B------:R-:W2:Y:S04]  /*7d3b0*/  LDL.LU R146, [R1+0x13d4] ;  /* 0x0013d40001927983 */ /* 0x000ea80000300800 */
[----:B------:R-:W-:Y:S01]  /*7d3c0*/  @P0 STG.E desc[UR60][R14.64], R190 ;  /* 0x000000be0e000986 */ /* 0x000fe2000c10193c */
[----:B---3--:R-:W-:-:S04]  /*7d3d0*/  IMAD.WIDE R12, R144, 0x4, R2 ;  /* 0x00000004900c7825 */ /* 0x008fc800078e0202 */
[C---:B-1----:R-:W-:Y:S01]  /*7d3e0*/  IMAD.WIDE R10, R144.reuse, 0x4, R4 ;  /* 0x00000004900a7825 */ /* 0x042fe200078e0204 */
[----:B------:R1:W-:Y:S04]  /*7d3f0*/  @P5 STG.E desc[UR60][R12.64], R186 ;  /* 0x000000ba0c005986 */ /* 0x0003e8000c10193c */
[----:B------:R3:W-:Y:S01]  /*7d400*/  @P6 STG.E desc[UR60][R10.64], R182 ;  /* 0x000000b60a006986 */ /* 0x0007e2000c10193c */
[----:B-1----:R-:W-:-:S04]  /*7d410*/  IMAD.WIDE R12, R144, 0x4, R8 ;  /* 0x00000004900c7825 */ /* 0x002fc800078e0208 */
[----:B---3--:R-:W-:Y:S02]  /*7d420*/  IMAD.WIDE R10, R144, 0x4, R6 ;  /* 0x00000004900a7825 */ /* 0x008fe400078e0206 */
[----:B------:R-:W3:Y:S01]  /*7d430*/  LDL.LU R144, [R1+0x13d0] ;  /* 0x0013d00001907983 */ /* 0x000ee20000300800 */
[C---:B------:R-:W-:Y:S02]  /*7d440*/  IADD3 R0, R152.reuse, 0xde, RZ ;  /* 0x000000de98007810 */ /* 0x040fe40007ffe0ff */
[----:B------:R-:W-:Y:S01]  /*7d450*/  ISETP.LT.AND P0, PT, R157, UR4, !P4 ;  /* 0x000000049d007c0c */ /* 0x000fe2000e701270 */
[----:B------:R-:W-:Y:S01]  /*7d460*/  VIADD R16, R152, 0xdf ;  /* 0x000000df98107836 */ /* 0x000fe20000000000 */
[----:B------:R-:W-:Y:S01]  /*7d470*/  ISETP.GE.AND P2, PT, R0, UR5, PT ;  /* 0x0000000500007c0c */ /* 0x000fe2000bf46270 */
[----:B------:R-:W3:Y:S01]  /*7d480*/  LDL.LU R147, [R1+0x13cc] ;  /* 0x0013cc0001937983 */ /* 0x000ee20000300800 */
[----:B------:R-:W-:Y:S02]  /*7d490*/  ISETP.LT.AND P4, PT, R158, UR4, !P4 ;  /* 0x000000049e007c0c */ /* 0x000fe4000e781270 */
[----:B------:R-:W-:-:S07]  /*7d4a0*/  ISETP.GE.AND P1, PT, R16, UR21, PT ;  /* 0x0000001510007c0c */ /* 0x000fce000bf26270 */
[----:B------:R1:W-:Y:S01]  /*7d4b0*/  @P0 STG.E desc[UR60][R10.64], R178 ;  /* 0x000000b20a000986 */ /* 0x0003e2000c10193c */
[----:B------:R-:W-:Y:S01]  /*7d4c0*/  ISETP.LT.AND P6, PT, R153, UR4, !P2 ;  /* 0x0000000499007c0c */ /* 0x000fe2000d7c1270 */
[----:B----4-:R-:W-:Y:S01]  /*7d4d0*/  IMAD.WIDE R14, R145, 0x4, R2 ;  /* 0x00000004910e7825 */ /* 0x010fe200078e0202 */
[----:B------:R-:W-:Y:S01]  /*7d4e0*/  ISETP.LT.AND P3, PT, R156, UR4, !P2 ;  /* 0x000000049c007c0c */ /* 0x000fe2000d761270 */
[----:B------:R4:W-:Y:S01]  /*7d4f0*/  @P4 STG.E desc[UR60][R12.64], R174 ;  /* 0x000000ae0c004986 */ /* 0x0009e2000c10193c */
[----:B------:R-:W-:Y:S01]  /*7d500*/  ISETP.LT.AND P5, PT, R157, UR4, !P2 ;  /* 0x000000049d007c0c */ /* 0x000fe2000d7a1270 */
[----:B--2---:R-:W-:Y:S01]  /*7d510*/  IMAD.WIDE R18, R146, 0x4, R4 ;  /* 0x0000000492127825 */ /* 0x004fe200078e0204 */
[----:B------:R-:W-:-:S07]  /*7d520*/  ISETP.LT.AND P2, PT, R158, UR4, !P2 ;  /* 0x000000049e007c0c */ /* 0x000fce000d741270 */
[----:B------:R2:W-:Y:S01]  /*7d530*/  @P6 STG.E desc[UR60][R14.64], R203 ;  /* 0x000000cb0e006986 */ /* 0x0005e2000c10193c */
[----:B------:R-:W-:Y:S01]  /*7d540*/  ISETP.LT.AND P4, PT, R153, UR4, !P1 ;  /* 0x0000000499007c0c */ /* 0x000fe2000cf81270 */
[----:B------:R-:W-:Y:S01]  /*7d550*/  IMAD.WIDE R20, R146, 0x4, R6 ;  /* 0x0000000492147825 */ /* 0x000fe200078e0206 */
[----:B------:R-:W-:Y:S01]  /*7d560*/  ISETP.LT.AND P6, PT, R156, UR4, !P1 ;  /* 0x000000049c007c0c */ /* 0x000fe2000cfc1270 */
[----:B------:R-:W-:Y:S02]  /*7d570*/  ULDC UR5, c[0x0][0x22c] ;  /* 0x00008b0000057ab9 */ /* 0x000fe40000000800 */
[----:B-1----:R-:W-:-:S04]  /*7d580*/  IMAD.WIDE R10, R145, 0x4, R4 ;  /* 0x00000004910a7825 */ /* 0x002fc800078e0204 */
[C---:B----4-:R-:W-:Y:S01]  /*7d590*/  IMAD.WIDE R12, R145.reuse, 0x4, R6 ;  /* 0x00000004910c7825 */ /* 0x050fe200078e0206 */
[----:B------:R-:W-:Y:S03]  /*7d5a0*/  @P3 STG.E desc[UR60][R10.64], R199 ;  /* 0x000000c70a003986 */ /* 0x000fe6000c10193c */
[----:B--2---:R-:W-:Y:S02]  /*7d5b0*/  IMAD.WIDE R14, R145, 0x4, R8 ;  /* 0x00000004910e7825 */ /* 0x004fe400078e0208 */
[----:B------:R-:W2:Y:S02]  /*7d5c0*/  LDL.LU R145, [R1+0x13c8] ;  /* 0x0013c80001917983 */ /* 0x000ea40000300800 */
[--C-:B------:R-:W-:Y:S02]  /*7d5d0*/  IMAD.WIDE R16, R146, 0x4, R2.reuse ;  /* 0x0000000492107825 */ /* 0x100fe400078e0202 */
[----:B------:R3:W-:Y:S04]  /*7d5e0*/  @P5 STG.E desc[UR60][R12.64], R195 ;  /* 0x000000c30c005986 */ /* 0x0007e8000c10193c */
[----:B------:R1:W-:Y:S04]  /*7d5f0*/  @P2 STG.E desc[UR60][R14.64], R191 ;  /* 0x000000bf0e002986 */ /* 0x0003e8000c10193c */
[----:B------:R4:W-:Y:S04]  /*7d600*/  @P4 STG.E desc[UR60][R16.64], R187 ;  /* 0x000000bb10004986 */ /* 0x0009e8000c10193c */
[----:B------:R4:W-:Y:S01]  /*7d610*/  @P6 STG.E desc[UR60][R18.64], R183 ;  /* 0x000000b712006986 */ /* 0x0009e2000c10193c */
[----:B---3--:R-:W-:-:S04]  /*7d620*/  IMAD.WIDE R12, R144, 0x4, R2 ;  /* 0x00000004900c7825 */ /* 0x008fc800078e0202 */
[----:B-1----:R-:W-:-:S04]  /*7d630*/  IMAD.WIDE R14, R144, 0x4, R4 ;  /* 0x00000004900e7825 */ /* 0x002fc800078e0204 */
[----:B----4-:R-:W-:-:S04]  /*7d640*/  IMAD.WIDE R16, R144, 0x4, R6 ;  /* 0x0000000490107825 */ /* 0x010fc800078e0206 */
[--C-:B------:R-:W-:Y:S02]  /*7d650*/  IMAD.WIDE R18, R144, 0x4, R8.reuse ;  /* 0x0000000490127825 */ /* 0x100fe400078e0208 */
[----:B------:R-:W3:Y:S02]  /*7d660*/  LDL.LU R144, [R1+0x13c4] ;  /* 0x0013c40001907983 */ /* 0x000ee40000300800 */
[----:B------:R-:W-:Y:S02]  /*7d670*/  IMAD.WIDE R10, R146, 0x4, R8 ;  /* 0x00000004920a7825 */ /* 0x000fe400078e0208 */
[----:B------:R-:W4:Y:S02]  /*7d680*/  LDL.LU R146, [R1+0x13bc] ;  /* 0x0013bc0001927983 */ /* 0x000f240000300800 */
[----:B------:R-:W-:Y:S01]  /*7d690*/  VIADD R0, R152, 0xe0 ;  /* 0x000000e098007836 */ /* 0x000fe20000000000 */
[----:B------:R-:W-:-:S04]  /*7d6a0*/  ISETP.LT.AND P3, PT, R157, UR4, !P1 ;  /* 0x000000049d007c0c */ /* 0x000fc8000cf61270 */
[----:B------:R-:W-:Y:S01]  /*7d6b0*/  ISETP.GE.AND P0, PT, R0, UR5, PT ;  /* 0x0000000500007c0c */ /* 0x000fe2000bf06270 */
[----:B------:R-:W-:Y:S01]  /*7d6c0*/  VIADD R0, R152, 0xe4 ;  /* 0x000000e498007836 */ /* 0x000fe20000000000 */
[----:B------:R-:W-:Y:S01]  /*7d6d0*/  ISETP.LT.AND P1, PT, R158, UR4, !P1 ;  /* 0x000000049e007c0c */ /* 0x000fe2000cf21270 */
[----:B------:R-:W-:Y:S01]  /*7d6e0*/  ULDC UR5, c[0x0][0x22c] ;  /* 0x00008b0000057ab9 */ /* 0x000fe20000000800 */
[----:B------:R-:W-:Y:S02]  /*7d6f0*/  ISETP.LT.AND P5, PT, R153, UR4, !P0 ;  /* 0x0000000499007c0c */ /* 0x000fe4000c7a1270 */
[----:B------:R-:W-:Y:S02]  /*7d700*/  ISETP.LT.AND P4, PT, R156, UR4, !P0 ;  /* 0x000000049c007c0c */ /* 0x000fe4000c781270 */
[----:B------:R-:W-:Y:S01]  /*7d710*/  ISETP.GE.AND P2, PT, R0, UR17, PT ;  /* 0x0000001100007c0c */ /* 0x000fe2000bf46270 */
[----:B------:R-:W-:Y:S01]  /*7d720*/  VIADD R0, R152, 0xe1 ;  /* 0x000000e198007836 */ /* 0x000fe20000000000 */
[----:B------:R-:W-:Y:S01]  /*7d730*/  @P3 STG.E desc[UR60][R20.64], R179 ;  /* 0x000000b314003986 */ /* 0x000fe2000c10193c */
[----:B------:R-:W-:-:S03]  /*7d740*/  ISETP.LT.AND P6, PT, R157, UR4, !P0 ;  /* 0x000000049d007c0c */ /* 0x000fc6000c7c1270 */
[----:B------:R-:W-:Y:S01]  /*7d750*/  ISETP.GE.AND P3, PT, R0, UR15, PT ;  /* 0x0000000f00007c0c */ /* 0x000fe2000bf66270 */
[----:B------:R1:W-:Y:S01]  /*7d760*/  @P1 STG.E desc[UR60][R10.64], R175 ;  /* 0x000000af0a001986 */ /* 0x0003e2000c10193c */
[----:B------:R-:W-:-:S03]  /*7d770*/  ISETP.LT.AND P0, PT, R158, UR4, !P0 ;  /* 0x000000049e007c0c */ /* 0x000fc6000c701270 */
[----:B------:R1:W-:Y:S01]  /*7d780*/  @P5 STG.E desc[UR60][R12.64], R168 ;  /* 0x000000a80c005986 */ /* 0x0003e2000c10193c */
[----:B------:R-:W-:-:S03]  /*7d790*/  ISETP.LT.AND P5, PT, R156, UR4, !P3 ;  /* 0x000000049c007c0c */ /* 0x000fc6000dfa1270 */
[----:B------:R1:W-:Y:S01]  /*7d7a0*/  @P4 STG.E desc[UR60][R14.64], R164 ;  /* 0x000000a40e004986 */ /* 0x0003e2000c10193c */
[----:B------:R-:W-:Y:S02]  /*7d7b0*/  ISETP.LT.AND P4, PT, R153, UR4, !P3 ;  /* 0x0000000499007c0c */ /* 0x000fe4000df81270 */
[----:B------:R-:W-:Y:S01]  /*7d7c0*/  ISETP.LT.AND P1, PT, R157, UR4, !P3 ;  /* 0x000000049d007c0c */ /* 0x000fe2000df21270 */
[----:B------:R-:W-:Y:S02]  /*7d7d0*/  VIADD R0, R152, 0xe2 ;  /* 0x000000e298007836 */ /* 0x000fe40000000000 */
[C---:B-1----:R-:W-:Y:S01]  /*7d7e0*/  IMAD.WIDE R10, R147.reuse, 0x4, R2 ;  /* 0x00000004930a7825 */ /* 0x042fe200078e0202 */
[----:B------:R1:W-:Y:S03]  /*7d7f0*/  @P6 STG.E desc[UR60][R16.64], R160 ;  /* 0x000000a010006986 */ /* 0x0003e6000c10193c */
[C---:B------:R-:W-:Y:S01]  /*7d800*/  IMAD.WIDE R12, R147.reuse, 0x4, R4 ;  /* 0x00000004930c7825 */ /* 0x040fe200078e0204 */
[----:B------:R-:W-:Y:S01]  /*7d810*/  ISETP.GE.AND P6, PT, R0, UR5, PT ;  /* 0x0000000500007c0c */ /* 0x000fe2000bfc6270 */
[----:B------:R2:W-:Y:S02]  /*7d820*/  @P0 STG.E desc[UR60][R18.64], R132 ;  /* 0x0000008412000986 */ /* 0x0005e4000c10193c */
[----:B------:R-:W-:Y:S01]  /*7d830*/  IMAD.WIDE R14, R147, 0x4, R6 ;  /* 0x00000004930e7825 */ /* 0x000fe200078e0206 */
[----:B------:R-:W-:Y:S01]  /*7d840*/  ISETP.LT.AND P3, PT, R158, UR4, !P3 ;  /* 0x000000049e007c0c */ /* 0x000fe2000df61270 */
[----:B------:R2:W-:Y:S01]  /*7d850*/  @P4 STG.E desc[UR60][R10.64], R124 ;  /* 0x0000007c0a004986 */ /* 0x0005e2000c10193c */
[----:B------:R-:W-:Y:S01]  /*7d860*/  ISETP.LT.AND P0, PT, R153, UR4, !P6 ;  /* 0x0000000499007c0c */ /* 0x000fe2000f701270 */
[----:B-1----:R-:W-:-:S02]  /*7d870*/  IMAD.WIDE R16, R147, 0x4, R8 ;  /* 0x0000000493107825 */ /* 0x002fc400078e0208 */
[----:B------:R1:W-:Y:S01]  /*7d880*/  @P5 STG.E desc[UR60][R12.64], R28 ;  /* 0x0000001c0c005986 */ /* 0x0003e2000c10193c */
[----:B------:R-:W-:Y:S01]  /*7d890*/  ISETP.LT.AND P4, PT, R157, UR4, !P6 ;  /* 0x000000049d007c0c */ /* 0x000fe2000f781270 */
[----:B------:R-:W-:Y:S02]  /*7d8a0*/  ULDC UR5, c[0x0][0x22c] ;  /* 0x00008b0000057ab9 */ /* 0x000fe40000000800 */
[----:B------:R1:W-:Y:S01]  /*7d8b0*/  @P1 STG.E desc[UR60][R14.64], R48 ;  /* 0x000000300e001986 */ /* 0x0003e2000c10193c */
[----:B------:R-:W-:Y:S01]  /*7d8c0*/  ISETP.LT.AND P1, PT, R156, UR4, !P6 ;  /* 0x000000049c007c0c */ /* 0x000fe2000f721270 */
[----:B------:R-:W-:Y:S02]  /*7d8d0*/  VIADD R0, R152, 0xe3 ;  /* 0x000000e398007836 */ /* 0x000fe40000000000 */
[----:B------:R3:W-:Y:S03]  /*7d8e0*/  @P3 STG.E desc[UR60][R16.64], R44 ;  /* 0x0000002c10003986 */ /* 0x0007e6000c10193c */
[----:B------:R-:W-:-:S02]  /*7d8f0*/  ISETP.GE.AND P5, PT, R0, UR5, PT ;  /* 0x0000000500007c0c */ /* 0x000fc4000bfa6270 */
[----:B------:R-:W-:Y:S01]  /*7d900*/  ISETP.LT.AND P6, PT, R158, UR4, !P6 ;  /* 0x000000049e007c0c */ /* 0x000fe2000f7c1270 */
[----:B--2---:R-:W-:Y:S01]  /*7d910*/  IMAD.WIDE R18, R145, 0x4, R2 ;  /* 0x0000000491127825 */ /* 0x004fe200078e0202 */
[----:B------:R-:W-:-:S03]  /*7d920*/  ULDC UR5, c[0x0][0x22c] ;  /* 0x00008b0000057ab9 */ /* 0x000fc60000000800 */
[----:B------:R-:W-:-:S04]  /*7d930*/  IMAD.WIDE R10, R145, 0x4, R4 ;  /* 0x00000004910a7825 */ /* 0x000fc800078e0204 */
[----:B-1----:R-:W-:-:S04]  /*7d940*/  IMAD.WIDE R12, R145, 0x4, R6 ;  /* 0x00000004910c7825 */ /* 0x002fc800078e0206 */
[----:B------:R-:W-:Y:S02]  /*7d950*/  IMAD.WIDE R14, R145, 0x4, R8 ;  /* 0x00000004910e7825 */ /* 0x000fe400078e0208 */
[----:B------:R-:W2:Y:S04]  /*7d960*/  LDL.LU R145, [R1+0x13b0] ;  /* 0x0013b00001917983 */ /* 0x000ea80000300800 */
[----:B------:R1:W-:Y:S04]  /*7d970*/  @P0 STG.E desc[UR60][R18.64], R169 ;  /* 0x000000a912000986 */ /* 0x0003e8000c10193c */
[----:B------:R1:W-:Y:S04]  /*7d980*/  @P1 STG.E desc[UR60][R10.64], R165 ;  /* 0x000000a50a001986 */ /* 0x0003e8000c10193c */
[----:B------:R4:W-:Y:S01]  /*7d990*/  @P4 STG.E desc[UR60][R12.64], R161 ;  /* 0x000000a10c004986 */ /* 0x0009e2000c10193c */
[----:B------:R-:W-:Y:S01]  /*7d9a0*/  ISETP.LT.AND P3, PT, R153, UR4, !P5 ;  /* 0x0000000499007c0c */ /* 0x000fe2000ef61270 */
[----:B---3--:R-:W-:-:S04]  /*7d9b0*/  IMAD.WIDE R16, R144, 0x4, R2 ;  /* 0x0000000490107825 */ /* 0x008fc800078e0202 */
[----:B-1----:R-:W-:-:S04]  /*7d9c0*/  IMAD.WIDE R18, R144, 0x4, R4 ;  /* 0x0000000490127825 */ /* 0x002fc800078e0204 */
[----:B------:R-:W-:-:S04]  /*7d9d0*/  IMAD.WIDE R10, R144, 0x4, R6 ;  /* 0x00000004900a7825 */ /* 0x000fc800078e0206 */
[----:B----4-:R-:W-:Y:S02]  /*7d9e0*/  IMAD.WIDE R12, R144, 0x4, R8 ;  /* 0x00000004900c7825 */ /* 0x010fe400078e0208 */
[----:B------:R-:W3:Y:S01]  /*7d9f0*/  LDL.LU R144, [R1+0x13a8] ;  /* 0x0013a80001907983 */ /* 0x000ee20000300800 */
[----:B------:R-:W-:Y:S02]  /*7da00*/  ISETP.LT.AND P1, PT, R156, UR4, !P5 ;  /* 0x000000049c007c0c */ /* 0x000fe4000ef21270 */
[----:B------:R-:W-:Y:S01]  /*7da10*/  ISETP.LT.AND P4, PT, R157, UR4, !P5 ;  /* 0x000000049d007c0c */ /* 0x000fe2000ef81270 */
[----:B------:R1:W-:Y:S04]  /*7da20*/  @P6 STG.E desc[UR60][R14.64], R133 ;  /* 0x000000850e006986 */ /* 0x0003e8000c10193c */
[----:B------:R4:W-:Y:S06]  /*7da30*/  @P3 STG.E desc[UR60][R16.64], R125 ;  /* 0x0000007d10003986 */ /* 0x0009ec000c10193c */
[----:B------:R4:W-:Y:S01]  /*7da40*/  @P1 STG.E desc[UR60][R18.64], R29 ;  /* 0x0000001d12001986 */ /* 0x0009e2000c10193c */
[----:B-1----:R-:W-:-:S03]  /*7da50*/  IMAD.WIDE R14, R146, 0x4, R2 ;  /* 0x00000004920e7825 */ /* 0x002fc600078e0202 */
[----:B------:R1:W-:Y:S01]  /*7da60*/  @P4 STG.E desc[UR60][R10.64], R49 ;  /* 0x000000310a004986 */ /* 0x0003e2000c10193c */
[----:B----4-:R-:W-:-:S04]  /*7da70*/  IMAD.WIDE R16, R146, 0x4, R4 ;  /* 0x0000000492107825 */ /* 0x010fc800078e0204 */
[----:B------:R-:W-:-:S04]  /*7da80*/  IMAD.WIDE R18, R146, 0x4, R6 ;  /* 0x0000000492127825 */ /* 0x000fc800078e0206 */
[----:B-1----:R-:W-:Y:S02]  /*7da90*/  IMAD.WIDE R10, R146, 0x4, R8 ;  /* 0x00000004920a7825 */ /* 0x002fe400078e0208 */
[----:B------:R-:W4:Y:S01]  /*7daa0*/  LDL.LU R146, [R1+0x13a4] ;  /* 0x0013a40001927983 */ /* 0x000f220000300800 */
[----:B------:R-:W-:Y:S02]  /*7dab0*/  ISETP.LT.AND P5, PT, R158, UR4, !P5 ;  /* 0x000000049e007c0c */ /* 0x000fe4000efa1270 */
[----:B------:R-:W-:Y:S01]  /*7dac0*/  ISETP.LT.AND P6, PT, R153, UR4, !P2 ;  /* 0x0000000499007c0c */ /* 0x000fe2000d7c1270 */
[----:B------:R-:W-:Y:S01]  /*7dad0*/  VIADD R0, R152, 0xe5 ;  /* 0x000000e598007836 */ /* 0x000fe20000000000 */
[----:B------:R-:W-:Y:S01]  /*7dae0*/  ISETP.LT.AND P3, PT, R156, UR4, !P2 ;  /* 0x000000049c007c0c */ /* 0x000fe2000d761270 */
[----:B------:R-:W4:Y:S01]  /*7daf0*/  LDL.LU R147, [R1+0x13a0] ;  /* 0x0013a00001937983 */ /* 0x000f220000300800 */
[----:B------:R-:W-:Y:S02]  /*7db00*/  ISETP.LT.AND P4, PT, R157, UR4, !P2 ;  /* 0x000000049d007c0c */ /* 0x000fe4000d781270 */
[----:B------:R-:W-:Y:S01]  /*7db10*/  ISETP.GE.AND P0, PT, R0, UR5, PT ;  /* 0x0000000500007c0c */ /* 0x000fe2000bf06270 */
[----:B------:R-:W-:Y:S01]  /*7db20*/  ULDC UR5, c[0x0][0x22c] ;  /* 0x00008b0000057ab9 */ /* 0x000fe20000000800 */
[----:B------:R-:W-:-:S03]  /*7db30*/  ISETP.LT.AND P2, PT, R158, UR4, !P2 ;  /* 0x000000049e007c0c */ /* 0x000fc6000d741270 */
[----:B------:R2:W-:Y:S01]  /*7db40*/  @P5 STG.E desc[UR60][R12.64], R45 ;  /* 0x0000002d0c005986 */ /* 0x0005e2000c10193c */
[----:B------:R-:W-:-:S03]  /*7db50*/  ISETP.LT.AND P5, PT, R156, UR4, !P0 ;  /* 0x000000049c007c0c */ /* 0x000fc6000c7a1270 */
[----:B------:R1:W-:Y:S01]  /*7db60*/  @P6 STG.E desc[UR60][R14.64], R170 ;  /* 0x000000aa0e006986 */ /* 0x0003e2000c10193c */
[----:B------:R-:W-:-:S03]  /*7db70*/  ISETP.LT.AND P6, PT, R153, UR4, !P0 ;  /* 0x0000000499007c0c */ /* 0x000fc6000c7c1270 */
[----:B------:R1:W-:Y:S01]  /*7db80*/  @P3 STG.E desc[UR60][R16.64], R166 ;  /* 0x000000a610003986 */ /* 0x0003e2000c10193c */
[----:B------:R-:W-:-:S03]  /*7db90*/  ISETP.LT.AND P3, PT, R157, UR4, !P0 ;  /* 0x000000049d007c0c */ /* 0x000fc6000c761270 */
[----:B------:R1:W-:Y:S04]  /*7dba0*/  @P4 STG.E desc[UR60][R18.64], R162 ;  /* 0x000000a212004986 */ /* 0x0003e8000c10193c */
[----:B------:R3:W-:Y:S01]  /*7dbb0*/  @P2 STG.E desc[UR60][R10.64], R134 ;  /* 0x000000860a002986 */ /* 0x0007e2000c10193c */
[----:B------:R-:W-:-:S04]  /*7dbc0*/  IADD3 R0, R152, 0xe6, RZ ;  /* 0x000000e698007810 */ /* 0x000fc80007ffe0ff */
[----:B------:R-:W-:Y:S02]  /*7dbd0*/  ISETP.GE.AND P1, PT, R0, UR5, PT ;  /* 0x0000000500007c0c */ /* 0x000fe4000bf26270 */
[----:B------:R-:W-:Y:S01]  /*7dbe0*/  ISETP.LT.AND P0, PT, R158, UR4, !P0 ;  /* 0x000000049e007c0c */ /* 0x000fe2000c701270 */
[----:B------:R-:W-:Y:S01]  /*7dbf0*/  VIADD R20, R152, 0xea ;  /* 0x000000ea98147836 */ /* 0x000fe20000000000 */
[----:B------:R-:W-:Y:S01]  /*7dc00*/  ISETP.LT.AND P4, PT, R153, UR4, !P1 ;  /* 0x0000000499007c0c */ /* 0x000fe2000cf81270 */
[----:B--2---:R-:W-:Y:S01]  /*7dc10*/  IMAD.WIDE R12, R145, 0x4, R2 ;  /* 0x00000004910c7825 */ /* 0x004fe200078e0202 */
[----:B------:R-:W-:-:S03]  /*7dc20*/  ULDC UR5, c[0x0][0x22c] ;  /* 0x00008b0000057ab9 */ /* 0x000fc60000000800 */
[C---:B-1----:R-:W-:Y:S01]  /*7dc30*/  IMAD.WIDE R14, R145.reuse, 0x4, R4 ;  /* 0x00000004910e7825 */ /* 0x042fe200078e0204 */
[----:B------:R1:W-:Y:S03]  /*7dc40*/  @P6 STG.E desc[UR60][R12.64], R126 ;  /* 0x0000007e0c006986 */ /* 0x0003e6000c10193c */
[C---:B------:R-:W-:Y:S01]  /*7dc50*/  IMAD.WIDE R16, R145.reuse, 0x4, R6 ;  /* 0x0000000491107825 */ /* 0x040fe200078e0206 */
[----:B------:R2:W-:Y:S04]  /*7dc60*/  @P5 STG.E desc[UR60][R14.64], R30 ;  /* 0x0000001e0e005986 */ /* 0x0005e8000c10193c */
[----:B------:R2:W-:Y:S01]  /*7dc70*/  @P3 STG.E desc[UR60][R16.64], R50 ;  /* 0x0000003210003986 */ /* 0x0005e2000c10193c */
[----:B------:R-:W-:Y:S01]  /*7dc80*/  ISETP.LT.AND P6, PT, R156, UR4, !P1 ;  /* 0x000000049c007c0c */ /* 0x000fe2000cfc1270 */
[----:B------:R-:W-:-:S04]  /*7dc90*/  IMAD.WIDE R18, R145, 0x4, R8 ;  /* 0x0000000491127825 */ /* 0x000fc800078e0208 */
[----:B---3--:R-:W-:-:S04]  /*7dca0*/  IMAD.WIDE R10, R144, 0x4, R2 ;  /* 0x00000004900a7825 */ /* 0x008fc800078e0202 */
[----:B-1----:R-:W-:-:S04]  /*7dcb0*/  IMAD.WIDE R12, R144, 0x4, R4 ;  /* 0x00000004900c7825 */ /* 0x002fc800078e0204 */
[----:B--2---:R-:W-:-:S04]  /*7dcc0*/  IMAD.WIDE R14, R144, 0x4, R6 ;  /* 0x00000004900e7825 */ /* 0x004fc800078e0206 */
[----:B------:R-:W-:Y:S02]  /*7dcd0*/  IMAD.WIDE R16, R144, 0x4, R8 ;  /* 0x0000000490107825 */ /* 0x000fe400078e0208 */
[----:B------:R-:W2:Y:S04]  /*7dce0*/  LDL.LU R144, [R1+0x139c] ;  /* 0x00139c0001907983 */ /* 0x000ea80000300800 */
[----:B------:R-:W3:Y:S01]  /*7dcf0*/  LDL.LU R145, [R1+0x1398] ;  /* 0x0013980001917983 */ /* 0x000ee20000300800 */
[----:B------:R-:W-:-:S03]  /*7dd00*/  ISETP.GE.AND P2, PT, R20, UR13, PT ;  /* 0x0000000d14007c0c */ /* 0x000fc6000bf46270 */
[----:B------:R1:W-:Y:S04]  /*7dd10*/  @P0 STG.E desc[UR60][R18.64], R46 ;  /* 0x0000002e12000986 */ /* 0x0003e8000c10193c */
[----:B------:R1:W-:Y:S04]  /*7dd20*/  @P4 STG.E desc[UR60][R10.64], R171 ;  /* 0x000000ab0a004986 */ /* 0x0003e8000c10193c */
[----:B------:R1:W-:Y:S01]  /*7dd30*/  @P6 STG.E desc[UR60][R12.64], R167 ;  /* 0x000000a70c006986 */ /* 0x0003e2000c10193c */
[----:B----4-:R-:W-:-:S04]  /*7dd40*/  IMAD.WIDE R20, R146, 0x4, R4 ;  /* 0x0000000492147825 */ /* 0x010fc800078e0204 */
[----:B-1----:R-:W-:-:S04]  /*7dd50*/  IMAD.WIDE R18, R146, 0x4, R2 ;  /* 0x0000000492127825 */ /* 0x002fc800078e0202 */
[----:B------:R-:W-:-:S04]  /*7dd60*/  IMAD.WIDE R10, R146, 0x4, R6 ;  /* 0x00000004920a7825 */ /* 0x000fc800078e0206 */
[----:B------:R-:W-:Y:S02]  /*7dd70*/  IMAD.WIDE R12, R146, 0x4, R8 ;  /* 0x00000004920c7825 */ /* 0x000fe400078e0208 */
[----:B------:R-:W4:Y:S02]  /*7dd80*/  LDL.LU R146, [R1+0x1394] ;  /* 0x0013940001927983 */ /* 0x000f240000300800 */
[----:B------:R-:W-:Y:S01]  /*7dd90*/  VIADD R0, R152, 0xe7 ;  /* 0x000000e798007836 */ /* 0x000fe20000000000 */
[----:B------:R-:W-:-:S04]  /*7dda0*/  ISETP.LT.AND P5, PT, R157, UR4, !P1 ;  /* 0x000000049d007c0c */ /* 0x000fc8000cfa1270 */
[----:B------:R-:W-:Y:S02]  /*7ddb0*/  ISETP.GE.AND P3, PT, R0, UR11, PT ;  /* 0x0000000b00007c0c */ /* 0x000fe4000bf66270 */
[----:B------:R-:W-:Y:S02]  /*7ddc0*/  ISETP.LT.AND P1, PT, R158, UR4, !P1 ;  /* 0x000000049e007c0c */ /* 0x000fe4000cf21270 */
[----:B------:R-:W-:Y:S02]  /*7ddd0*/  ISETP.LT.AND P0, PT, R153, UR4, !P3 ;  /* 0x0000000499007c0c */ /* 0x000fe4000df01270 */
[----:B------:R-:W-:Y:S01]  /*7dde0*/  ISETP.LT.AND P4, PT, R156, UR4, !P3 ;  /* 0x000000049c007c0c */ /* 0x000fe2000df81270 */
[----:B------:R-:W-:Y:S01]  /*7ddf0*/  VIADD R0, R152, 0xe8 ;  /* 0x000000e898007836 */ /* 0x000fe20000000000 */
[----:B------:R-:W-:Y:S01]  /*7de00*/  ISETP.LT.AND P6, PT, R157, UR4, !P3 ;  /* 0x000000049d007c0c */ /* 0x000fe2000dfc1270 */
[----:B------:R1:W-:Y:S03]  /*7de10*/  @P5 STG.E desc[UR60][R14.64], R163 ;  /* 0x000000a30e005986 */ /* 0x0003e6000c10193c */
[----:B------:R-:W-:-:S03]  /*7de20*/  ISETP.GE.AND P5, PT, R0, UR5, PT ;  /* 0x0000000500007c0c */ /* 0x000fc6000bfa6270 */
[----:B------:R1:W-:Y:S01]  /*7de30*/  @P1 STG.E desc[UR60][R16.64], R135 ;  /* 0x0000008710001986 */ /* 0x0003e2000c10193c */
[----:B------:R-:W-:Y:S01]  /*7de40*/  ISETP.LT.AND P3, PT, R158, UR4, !P3 ;  /* 0x000000049e007c0c */ /* 0x000fe2000df61270 */
[----:B------:R-:W-:Y:S01]  /*7de50*/  VIADD R0, R152, 0xe9 ;  /* 0x000000e998007836 */ /* 0x000fe20000000000 */
[----:B------:R-:W-:Y:S01]  /*7de60*/  ULDC UR5, c[0x0][0x22c] ;  /* 0x00008b0000057ab9 */ /* 0x000fe20000000800 */
[----:B------:R1:W-:Y:S01]  /*7de70*/  @P0 STG.E desc[UR60][R18.64], R127 ;  /* 0x0000007f12000986 */ /* 0x0003e2000c10193c */
[----:B------:R-:W-:-:S03]  /*7de80*/  ISETP.LT.AND P1, PT, R156, UR4, !P5 ;  /* 0x000000049c007c0c */ /* 0x000fc6000ef21270 */
[----:B------:R-:W-:Y:S01]  /*7de90*/  @P4 STG.E desc[UR60][R20.64], R31 ;  /* 0x0000001f14004986 */ /* 0x000fe2000c10193c */
[----:B------:R-:W-:Y:S01]  /*7dea0*/  ISETP.LT.AND P4, PT, R153, UR4, !P5 ;  /* 0x0000000499007c0c */ /* 0x000fe2000ef81270 */
[----:B-1----:R-:W-:Y:S01]  /*7deb0*/  IMAD.WIDE R14, R147, 0x4, R2 ;  /* 0x00000004930e7825 */ /* 0x002fe200078e0202 */
[----:B------:R-:W-:Y:S01]  /*7dec0*/  ISETP.LT.AND P0, PT, R157, UR4, !P5 ;  /* 0x000000049d007c0c */ /* 0x000fe2000ef01270 */
[----:B------:R1:W-:Y:S01]  /*7ded0*/  @P6 STG.E desc[UR60][R10.64], R51 ;  /* 0x000000330a006986 */ /* 0x0003e2000c10193c */
[----:B------:R-:W-:Y:S01]  /*7dee0*/  ISETP.GE.AND P6, PT, R0, UR5, PT ;  /* 0x0000000500007c0c */ /* 0x000fe2000bfc6270 */
[----:B------:R-:W-:Y:S01]  /*7def0*/  IMAD.WIDE R16, R147, 0x4, R4 ;  /* 0x0000000493107825 */ /* 0x000fe200078e0204 */
[----:B------:R-:W-:Y:S01]  /*7df00*/  ISETP.LT.AND P5, PT, R158, UR4, !P5 ;  /* 0x000000049e007c0c */ /* 0x000fe2000efa1270 */
[----:B------:R2:W-:Y:S01]  /*7df10*/  @P3 STG.E desc[UR60][R12.64], R47 ;  /* 0x0000002f0c003986 */ /* 0x0005e2000c10193c */
[----:B------:R-:W-:Y:S01]  /*7df20*/  ISETP.LT.AND P3, PT, R153, UR4, !P6 ;  /* 0x0000000499007c0c */ /* 0x000fe2000f761270 */
[----:B------:R-:W-:Y:S01]  /*7df30*/  IMAD.WIDE R18, R147, 0x4, R6 ;  /* 0x0000000493127825 */ /* 0x000fe200078e0206 */
[----:B------:R-:W-:-:S03]  /*7df40*/  ULDC UR5, c[0x0][0x22c] ;  /* 0x00008b0000057ab9 */ /* 0x000fc60000000800 */
[----:B------:R2:W-:Y:S01]  /*7df50*/  @P4 STG.E desc[UR60][R14.64], R40 ;  /* 0x000000280e004986 */ /* 0x0005e2000c10193c */
[----:B------:R-:W-:-:S03]  /*7df60*/  ISETP.LT.AND P4, PT, R157, UR4, !P6 ;  /* 0x000000049d007c0c */ /* 0x000fc6000f781270 */
[----:B------:R2:W-:Y:S01]  /*7df70*/  @P1 STG.E desc[UR60][R16.64], R36 ;  /* 0x0000002410001986 */ /* 0x0005e2000c10193c */
[----:B------:R-:W-:Y:S01]  /*7df80*/  ISETP.LT.AND P1, PT, R156, UR4, !P6 ;  /* 0x000000049c007c0c */ /* 0x000fe2000f721270 */
[----:B-1----:R-:W-:Y:S02]  /*7df90*/  IMAD.WIDE R10, R147, 0x4, R8 ;  /* 0x00000004930a7825 */ /* 0x002fe400078e0208 */
[----:B------:R1:W-:Y:S01]  /*7dfa0*/  @P0 STG.E desc[UR60][R18.64], R52 ;  /* 0x0000003412000986 */ /* 0x0003e2000c10193c */
[----:B------:R-:W-:-:S03]  /*7dfb0*/  ISETP.LT.AND P6, PT, R158, UR4, !P6 ;  /* 0x000000049e007c0c */ /* 0x000fc6000f7c1270 */
[----:B------:R3:W-:Y:S01]  /*7dfc0*/  @P5 STG.E desc[UR60][R10.64], R32 ;  /* 0x000000200a005986 */ /* 0x0007e2000c10193c */
[----:B--2---:R-:W-:-:S04]  /*7dfd0*/  IMAD.WIDE R12, R144, 0x4, R2 ;  /* 0x00000004900c7825 */ /* 0x004fc800078e0202 */
[----:B------:R-:W-:-:S04]  /*7dfe0*/  IMAD.WIDE R14, R144, 0x4, R4 ;  /* 0x00000004900e7825 */ /* 0x000fc800078e0204 */
[----:B------:R-:W-:-:S04]  /*7dff0*/  IMAD.WIDE R16, R144, 0x4, R6 ;  /* 0x0000000490107825 */ /* 0x000fc800078e0206 */
[----:B-1----:R-:W-:Y:S02]  /*7e000*/  IMAD.WIDE R18, R144, 0x4, R8 ;  /* 0x0000000490127825 */ /* 0x002fe400078e0208 */
[----:B------:R-:W2:Y:S04]  /*7e010*/  LDL.LU R144, [R1+0x138c] ;  /* 0x00138c0001907983 */ /* 0x000ea80000300800 */
[----:B------:R1:W-:Y:S01]  /*7e020*/  @P3 STG.E desc[UR60][R12.64], R56 ;  /* 0x000000380c003986 */ /* 0x0003e2000c10193c */
[----:B------:R-:W-:-:S03]  /*7e030*/  ISETP.LT.AND P3, PT, R157, UR4, !P2 ;  /* 0x000000049d007c0c */ /* 0x000fc6000d761270 */
[----:B------:R4:W-:Y:S01]  /*7e040*/  @P1 STG.E desc[UR60][R14.64], R60 ;  /* 0x0000003c0e001986 */ /* 0x0009e2000c10193c */
[----:B------:R-:W-:-:S03]  /*7e050*/  ISETP.LT.AND P1, PT, R153, UR4, !P2 ;  /* 0x0000000499007c0c */ /* 0x000fc6000d721270 */
[----:B------:R4:W-:Y:S01]  /*7e060*/  @P4 STG.E desc[UR60][R16.64], R80 ;  /* 0x0000005010004986 */ /* 0x0009e2000c10193c */
[----:B------:R-:W-:Y:S01]  /*7e070*/  ISETP.LT.AND P4, PT, R156, UR4, !P2 ;  /* 0x000000049c007c0c */ /* 0x000fe2000d781270 */
[----:B---3--:R-:W-:-:S04]  /*7e080*/  IMAD.WIDE R20, R145, 0x4, R2 ;  /* 0x0000000491147825 */ /* 0x008fc800078e0202 */
[----:B------:R-:W-:-:S04]  /*7e090*/  IMAD.WIDE R10, R145, 0x4, R4 ;  /* 0x00000004910a7825 */ /* 0x000fc800078e0204 */
[----:B-1----:R-:W-:-:S04]  /*7e0a0*/  IMAD.WIDE R12, R145, 0x4, R6 ;  /* 0x00000004910c7825 */ /* 0x002fc800078e0206 */
[----:B----4-:R-:W-:Y:S02]  /*7e0b0*/  IMAD.WIDE R14, R145, 0x4, R8 ;  /* 0x00000004910e7825 */ /* 0x010fe400078e0208 */
[----:B------:R-:W3:Y:S04]  /*7e0c0*/  LDL.LU R145, [R1+0x1380] ;  /* 0x0013800001917983 */ /* 0x000ee80000300800 */
[----:B------:R1:W-:Y:S01]  /*7e0d0*/  @P6 STG.E desc[UR60][R18.64], R76 ;  /* 0x0000004c12006986 */ /* 0x0003e2000c10193c */
[----:B------:R-:W-:-:S03]  /*7e0e0*/  IMAD.WIDE R16, R146, 0x4, R2 ;  /* 0x0000000492107825 */ /* 0x000fc600078e0202 */
[----:B------:R-:W-:Y:S04]  /*7e0f0*/  @P1 STG.E desc[UR60][R20.64], R41 ;  /* 0x0000002914001986 */ /* 0x000fe8000c10193c */
[----:B------:R4:W-:Y:S04]  /*7e100*/  @P4 STG.E desc[UR60][R10.64], R37 ;  /* 0x000000250a004986 */ /* 0x0009e8000c10193c */
[----:B------:R4:W-:Y:S01]  /*7e110*/  @P3 STG.E desc[UR60][R12.64], R53 ;  /* 0x000000350c003986 */ /* 0x0009e2000c10193c */
[----:B-1----:R-:W-:-:S04]  /*7e120*/  IMAD.WIDE R18, R146, 0x4, R4 ;  /* 0x0000000492127825 */ /* 0x002fc800078e0204 */
[----:B----4-:R-:W-:-:S04]  /*7e130*/  IMAD.WIDE R10, R146, 0x4, R6 ;  /* 0x00000004920a7825 */ /* 0x010fc800078e0206 */
[----:B------:R-:W-:Y:S02]  /*7e140*/  IMAD.WIDE R12, R146, 0x4, R8 ;  /* 0x00000004920c7825 */ /* 0x000fe400078e0208 */
[----:B------:R-:W4:Y:S02]  /*7e150*/  LDL.LU R146, [R1+0x1378] ;  /* 0x0013780001927983 */ /* 0x000f240000300800 */
[----:B------:R-:W-:Y:S01]  /*7e160*/  VIADD R0, R152, 0xeb ;  /* 0x000000eb98007836 */ /* 0x000fe20000000000 */
[----:B------:R-:W-:-:S04]  /*7e170*/  ISETP.LT.AND P2, PT, R158, UR4, !P2 ;  /* 0x000000049e007c0c */ /* 0x000fc8000d741270 */
[----:B------:R-:W-:Y:S01]  /*7e180*/  ISETP.GE.AND P0, PT, R0, UR5, PT ;  /* 0x0000000500007c0c */ /* 0x000fe2000bf06270 */
[----:B------:R-:W-:Y:S01]  /*7e190*/  VIADD R0, R152, 0xec ;  /* 0x000000ec98007836 */ /* 0x000fe20000000000 */
[----:B------:R-:W-:Y:S02]  /*7e1a0*/  ULDC UR5, c[0x0][0x22c] ;  /* 0x00008b0000057ab9 */ /* 0x000fe40000000800 */
[----:B------:R-:W-:Y:S02]  /*7e1b0*/  ISETP.LT.AND P5, PT, R153, UR4, !P0 ;  /* 0x0000000499007c0c */ /* 0x000fe4000c7a1270 */
[----:B------:R-:W-:Y:S02]  /*7e1c0*/  ISETP.LT.AND P1, PT, R156, UR4, !P0 ;  /* 0x000000049c007c0c */ /* 0x000fe4000c721270 */
[----:B------:R-:W-:Y:S02]  /*7e1d0*/  ISETP.LT.AND P3, PT, R157, UR4, !P0 ;  /* 0x000000049d007c0c */ /* 0x000fe4000c761270 */
[----:B------:R-:W-:Y:S01]  /*7e1e0*/  ISETP.GE.AND P6, PT, R0, UR5, PT ;  /* 0x0000000500007c0c */ /* 0x000fe2000bfc6270 */
[----:B------:R2:W-:Y:S01]  /*7e1f0*/  @P2 STG.E desc[UR60][R14.64], R33 ;  /* 0x000000210e002986 */ /* 0x0005e2000c10193c */
[----:B------:R-:W-:Y:S01]  /*7e200*/  ISETP.LT.AND P0, PT, R158, UR4, !P0 ;  /* 0x000000049e007c0c */ /* 0x000fe2000c701270 */
[----:B------:R-:W-:Y:S01]  /*7e210*/  VIADD R20, R152, 0xf0 ;  /* 0x000000f098147836 */ /* 0x000fe20000000000 */
[----:B------:R-:W-:Y:S01]  /*7e220*/  ISETP.LT.AND P4, PT, R153, UR4, !P6 ;  /* 0x0000000499007c0c */ /* 0x000fe2000f781270 */
[----:B------:R-:W-:-:S02]  /*7e230*/  ULDC UR5, c[0x0][0x22c] ;  /* 0x00008b0000057ab9 */ /* 0x000fc40000000800 */
[----:B------:R1:W-:Y:S01]  /*7e240*/  @P5 STG.E desc[UR60][R16.64], R57 ;  /* 0x0000003910005986 */ /* 0x0003e2000c10193c */
[----:B------:R-:W-:-:S03]  /*7e250*/  ISETP.LT.AND P5, PT, R156, UR4, !P6 ;  /* 0x000000049c007c0c */ /* 0x000fc6000f7a1270 */
[----:B------:R-:W-:Y:S04]  /*7e260*/  @P1 STG.E desc[UR60][R18.64], R61 ;  /* 0x0000003d12001986 */ /* 0x000fe8000c10193c */
[----:B------:R1:W-:Y:S01]  /*7e270*/  @P3 STG.E desc[UR60][R10.64], R81 ;  /* 0x000000510a003986 */ /* 0x0003e2000c10193c */
[----:B------:R-:W-:Y:S02]  /*7e280*/  ISETP.LT.AND P3, PT, R157, UR4, !P6 ;  /* 0x000000049d007c0c */ /* 0x000fe4000f761270 */
[----:B------:R-:W-:Y:S01]  /*7e290*/  IADD3 R0, R152, 0xed, RZ ;  /* 0x000000ed98007810 */ /* 0x000fe20007ffe0ff */
[----:B------:R3:W-:Y:S03]  /*7e2a0*/  @P0 STG.E desc[UR60][R12.64], R77 ;  /* 0x0000004d0c000986 */ /* 0x0007e6000c10193c */
[----:B------:R-:W-:-:S02]  /*7e2b0*/  ISETP.GE.AND P2, PT, R0, UR9, PT ;  /* 0x0000000900007c0c */ /* 0x000fc4000bf46270 */
[----:B------:R-:W-:Y:S02]  /*7e2c0*/  ISETP.LT.AND P6, PT, R158, UR4, !P6 ;  /* 0x000000049e007c0c */ /* 0x000fe4000f7c1270 */
[----:B------:R-:W-:Y:S02]  /*7e2d0*/  ISETP.LT.AND P0, PT, R153, UR4, !P2 ;  /* 0x0000000499007c0c */ /* 0x000fe4000d701270 */
[----:B------:R-:W-:Y:S01]  /*7e2e0*/  ISETP.GE.AND P1, PT, R20, UR7, PT ;  /* 0x0000000714007c0c */ /* 0x000fe2000bf26270 */
[----:B--2---:R-:W-:-:S04]  /*7e2f0*/  IMAD.WIDE R14, R144, 0x4, R2 ;  /* 0x00000004900e7825 */ /* 0x004fc800078e0202 */
[----:B-1----:R-:W-:-:S04]  /*7e300*/  IMAD.WIDE R16, R144, 0x4, R4 ;  /* 0x0000000490107825 */ /* 0x002fc800078e0204 */
[----:B------:R-:W-:-:S04]  /*7e310*/  IMAD.WIDE R10, R144, 0x4, R6 ;  /* 0x00000004900a7825 */ /* 0x000fc800078e0206 */
[----:B------:R-:W-:Y:S02]  /*7e320*/  IMAD.WIDE R18, R144, 0x4, R8 ;  /* 0x0000000490127825 */ /* 0x000fe400078e0208 */
[----:B------:R-:W2:Y:S04]  /*7e330*/  LDL.LU R144, [R1+0x1374] ;  /* 0x0013740001907983 */ /* 0x000ea80000300800 */
[----:B------:R1:W-:Y:S04]  /*7e340*/  @P4 STG.E desc[UR60][R14.64], R42 ;  /* 0x0000002a0e004986 */ /* 0x0003e8000c10193c */
[----:B------:R-:W-:Y:S01]  /*7e350*/  @P5 STG.E desc[UR60][R16.64], R38 ;  /* 0x0000002610005986 */ /* 0x000fe2000c10193c */
[----:B------:R-:W-:-:S03]  /*7e360*/  ISETP.LT.AND P5, PT, R156, UR4, !P2 ;  /* 0x000000049c007c0c */ /* 0x000fc6000d7a1270 */
[----:B------:R1:W-:Y:S01]  /*7e370*/  @P3 STG.E desc[UR60][R10.64], R54 ;  /* 0x000000360a003986 */ /* 0x0003e2000c10193c */
[----:B------:R-:W-:Y:S01]  /*7e380*/  ISETP.LT.AND P3, PT, R157, UR4, !P2 ;  /* 0x000000049d007c0c */ /* 0x000fe2000d761270 */
[----:B---3--:R-:W-:-:S04]  /*7e390*/  IMAD.WIDE R20, R145, 0x4, R2 ;  /* 0x0000000491147825 */ /* 0x008fc800078e0202 */
[----:B------:R-:W-:-:S04]  /*7e3a0*/  IMAD.WIDE R12, R145, 0x4, R4 ;  /* 0x00000004910c7825 */ /* 0x000fc800078e0204 */
[----:B-1----:R-:W-:-:S04]  /*7e3b0*/  IMAD.WIDE R14, R145, 0x4, R6 ;  /* 0x00000004910e7825 */ /* 0x002fc800078e0206 */
[----:B------:R-:W-:Y:S02]  /*7e3c0*/  IMAD.WIDE R10, R145, 0x4, R8 ;  /* 0x00000004910a7825 */ /* 0x000fe400078e0208 */
[----:B------:R-:W3:Y:S04]  /*7e3d0*/  LDL.LU R145, [R1+0x1370] ;  /* 0x0013700001917983 */ /* 0x000ee80000300800 */
[----:B------:R1:W-:Y:S04]  /*7e3e0*/  @P6 STG.E desc[UR60][R18.64], R34 ;  /* 0x0000002212006986 */ /* 0x0003e8000c10193c */
[----:B------:R-:W-:Y:S04]  /*7e3f0*/  @P0 STG.E desc[UR60][R20.64], R58 ;  /* 0x0000003a14000986 */ /* 0x000fe8000c10193c */
[----:B------:R1:W-:Y:S04]  /*7e400*/  @P5 STG.E desc[UR60][R12.64], R62 ;  /* 0x0000003e0c005986 */ /* 0x0003e8000c10193c */
[----:B------:R1:W-:Y:S01]  /*7e410*/  @P3 STG.E desc[UR60][R14.64], R82 ;  /* 0x000000520e003986 */ /* 0x0003e2000c10193c */
[----:B----4-:R-:W-:-:S04]  /*7e420*/  IMAD.WIDE R16, R146, 0x4, R2 ;  /* 0x0000000492107825 */ /* 0x010fc800078e0202 */
[----:B-1----:R-:W-:-:S04]  /*7e430*/  IMAD.WIDE R18, R146, 0x4, R4 ;  /* 0x0000000492127825 */ /* 0x002fc800078e0204 */
[----:B------:R-:W-:-:S04]  /*7e440*/  IMAD.WIDE R12, R146, 0x4, R6 ;  /* 0x00000004920c7825 */ /* 0x000fc800078e0206 */
[----:B------:R-:W-:Y:S02]  /*7e450*/  IMAD.WIDE R14, R146, 0x4, R8 ;  /* 0x00000004920e7825 */ /* 0x000fe400078e0208 */
[----:B------:R-:W4:Y:S04]  /*7e460*/  LDL.LU R146, [R1+0x136c] ;  /* 0x00136c0001927983 */ /* 0x000f280000300800 */
[----:B------:R-:W4:Y:S01]  /*7e470*/  LDL.LU R22, [R1+0x2b78] ;  /* 0x002b780001167983 */ /* 0x000f220000300800 */
[----:B------:R-:W-:Y:S01]  /*7e480*/  VIADD R0, R152, 0xee ;  /* 0x000000ee98007836 */ /* 0x000fe20000000000 */
[----:B------:R-:W-:-:S04]  /*7e490*/  ISETP.LT.AND P2, PT, R158, UR4, !P2 ;  /* 0x000000049e007c0c */ /* 0x000fc8000d741270 */
[----:B------:R-:W-:Y:S01]  /*7e4a0*/  ISETP.GE.AND P4, PT, R0, UR5, PT ;  /* 0x0000000500007c0c */ /* 0x000fe2000bf86270 */
[----:B------:R-:W-:Y:S01]  /*7e4b0*/  VIADD R0, R152, 0xef ;  /* 0x000000ef98007836 */ /* 0x000fe20000000000 */
[----:B------:R-:W-:Y:S02]  /*7e4c0*/  ULDC UR5, c[0x0][0x22c] ;  /* 0x00008b0000057ab9 */ /* 0x000fe40000000800 */
[----:B------:R-:W-:Y:S02]  /*7e4d0*/  ISETP.LT.AND P6, PT, R153, UR4, !P4 ;  /* 0x0000000499007c0c */ /* 0x000fe4000e7c1270 */
[----:B------:R-:W-:Y:S02]  /*7e4e0*/  ISETP.LT.AND P0, PT, R156, UR4, !P4 ;  /* 0x000000049c007c0c */ /* 0x000fe4000e701270 */
[----:B------:R-:W-:Y:S01]  /*7e4f0*/  ISETP.GE.AND P5, PT, R0, UR5, PT ;  /* 0x0000000500007c0c */ /* 0x000fe2000bfa6270 */
[----:B------:R1:W-:Y:S01]  /*7e500*/  @P2 STG.E desc[UR60][R10.64], R78 ;  /* 0x0000004e0a002986 */ /* 0x0003e2000c10193c */
[----:B------:R-:W-:Y:S01]  /*7e510*/  ISETP.LT.AND P3, PT, R157, UR4, !P4 ;  /* 0x000000049d007c0c */ /* 0x000fe2000e761270 */
[----:B------:R-:W-:Y:S01]  /*7e520*/  VIADD R0, R152, 0xf1 ;  /* 0x000000f198007836 */ /* 0x000fe20000000000 */
[----:B------:R-:W-:Y:S01]  /*7e530*/  ISETP.LT.AND P4, PT, R158, UR4, !P4 ;  /* 0x000000049e007c0c */ /* 0x000fe2000e781270 */
[----:B------:R-:W-:Y:S01]  /*7e540*/  ULDC UR5, c[0x0][0x22c] ;  /* 0x00008b0000057ab9 */ /* 0x000fe20000000800 */
[----:B------:R-:W-:-:S03]  /*7e550*/  ISETP.LT.AND P2, PT, R153, UR4, !P5 ;  /* 0x0000000499007c0c */ /* 0x000fc6000ef41270 */
[----:B------:R1:W-:Y:S04]  /*7e560*/  @P6 STG.E desc[UR60][R16.64], R43 ;  /* 0x0000002b10006986 */ /* 0x0003e8000c10193c */
[----:B------:R-:W-:Y:S01]  /*7e570*/  @P0 STG.E desc[UR60][R18.64], R39 ;  /* 0x0000002712000986 */ /* 0x000fe2000c10193c */
[----:B------:R-:W-:-:S03]  /*7e580*/  ISETP.LT.AND P0, PT, R156, UR4, !P5 ;  /* 0x000000049c007c0c */ /* 0x000fc6000ef01270 */
[----:B------:R1:W-:Y:S01]  /*7e590*/  @P3 STG.E desc[UR60][R12.64], R55 ;  /* 0x000000370c003986 */ /* 0x0003e2000c10193c */
[----:B------:R-:W-:-:S03]  /*7e5a0*/  ISETP.LT.AND P6, PT, R157, UR4, !P5 ;  /* 0x000000049d007c0c */ /* 0x000fc6000efc1270 */
[----:B------:R3:W-:Y:S01]  /*7e5b0*/  @P4 STG.E desc[UR60][R14.64], R35 ;  /* 0x000000230e004986 */ /* 0x0007e2000c10193c */
[----:B------:R-:W-:Y:S02]  /*7e5c0*/  ISETP.LT.AND P5, PT, R158, UR4, !P5 ;  /* 0x000000049e007c0c */ /* 0x000fe4000efa1270 */
[----:B------:R-:W-:Y:S01]  /*7e5d0*/  ISETP.LT.AND P4, PT, R157, UR4, !P1 ;  /* 0x000000049d007c0c */ /* 0x000fe2000cf81270 */
[----:B------:R-:W-:Y:S01]  /*7e5e0*/  VIADD R152, R152, 0xf2 ;  /* 0x000000f298987836 */ /* 0x000fe20000000000 */
[----:B------:R-:W-:Y:S01]  /*7e5f0*/  ISETP.GE.AND P3, PT, R0, UR5, PT ;  /* 0x0000000500007c0c */ /* 0x000fe2000bf66270 */
[----:B------:R-:W-:Y:S01]  /*7e600*/  ULDC UR5, c[0x0][0x22c] ;  /* 0x00008b0000057ab9 */ /* 0x000fe20000000800 */
[----:B--2---:R-:W-:-:S04]  /*7e610*/  IMAD.WIDE R20, R144, 0x4, R2 ;  /* 0x0000000490147825 */ /* 0x004fc800078e0202 */
[C---:B-1----:R-:W-:Y:S01]  /*7e620*/  IMAD.WIDE R10, R144.reuse, 0x4, R4 ;  /* 0x00000004900a7825 */ /* 0x042fe200078e0204 */
[----:B------:R-:W-:Y:S03]  /*7e630*/  @P2 STG.E desc[UR60][R20.64], R59 ;  /* 0x0000003b14002986 */ /* 0x000fe6000c10193c */
[C---:B------:R-:W-:Y:S01]  /*7e640*/  IMAD.WIDE R16, R144.reuse, 0x4, R6 ;  /* 0x0000000490107825 */ /* 0x040fe200078e0206 */
[----:B------:R1:W-:Y:S03]  /*7e650*/  @P0 STG.E desc[UR60][R10.64], R63 ;  /* 0x0000003f0a000986 */ /* 0x0003e6000c10193c */
[----:B------:R-:W-:Y:S02]  /*7e660*/  IMAD.WIDE R12, R144, 0x4, R8 ;  /* 0x00000004900c7825 */ /* 0x000fe400078e0208 */
[----:B------:R-:W2:Y:S01]  /*7e670*/  LDL.LU R144, [R1+0x1368] ;  /* 0x0013680001907983 */ /* 0x000ea20000300800 */
[----:B------:R-:W-:-:S02]  /*7e680*/  ISETP.LT.AND P0, PT, R153, UR4, !P1 ;  /* 0x0000000499007c0c */ /* 0x000fc4000cf01270 */
[----:B------:R-:W-:Y:S01]  /*7e690*/  ISETP.LT.AND P2, PT, R156, UR4, !P1 ;  /* 0x000000049c007c0c */ /* 0x000fe2000cf41270 */
[----:B------:R-:W2:Y:S01]  /*7e6a0*/  LDL.LU R23, [R1+0x2b74] ;  /* 0x002b740001177983 */ /* 0x000ea20000300800 */
[----:B------:R-:W-:-:S03]  /*7e6b0*/  ISETP.LT.AND P1, PT, R158, UR4, !P1 ;  /* 0x000000049e007c0c */ /* 0x000fc6000cf21270 */
[----:B------:R1:W-:Y:S04]  /*7e6c0*/  @P6 STG.E desc[UR60][R16.64], R83 ;  /* 0x0000005310006986 */ /* 0x0003e8000c10193c */
[----:B------:R-:W2:Y:S01]  /*7e6d0*/  LDL.LU R147, [R1+0x1364] ;  /* 0x0013640001937983 */ /* 0x000ea20000300800 */
[----:B---3--:R-:W-:-:S04]  /*7e6e0*/  IMAD.WIDE R18, R145, 0x4, R2 ;  /* 0x0000000491127825 */ /* 0x008fc800078e0202 */
[C---:B------:R-:W-:Y:S01]  /*7e6f0*/  IMAD.WIDE R14, R145.reuse, 0x4, R4 ;  /* 0x00000004910e7825 */ /* 0x040fe200078e0204 */
[----:B------:R3:W-:Y:S03]  /*7e700*/  @P5 STG.E desc[UR60][R12.64], R79 ;  /* 0x0000004f0c005986 */ /* 0x0007e6000c10193c */
[C---:B-1----:R-:W-:Y:S01]  /*7e710*/  IMAD.WIDE R10, R145.reuse, 0x4, R6 ;  /* 0x00000004910a7825 */ /* 0x042fe200078e0206 */
[----:B------:R-:W-:Y:S03]  /*7e720*/  @P0 STG.E desc[UR60][R18.64], R72 ;  /* 0x0000004812000986 */ /* 0x000fe6000c10193c */
[----:B------:R-:W-:Y:S01]  /*7e730*/  IMAD.WIDE R16, R145, 0x4, R8 ;  /* 0x0000000491107825 */ /* 0x000fe200078e0208 */
[----:B------:R-:W-:Y:S01]  /*7e740*/  ISETP.GE.AND P5, PT, R152, UR5, PT ;  /* 0x0000000598007c0c */ /* 0x000fe2000bfa6270 */
[----:B------:R1:W-:Y:S01]  /*7e750*/  @P2 STG.E desc[UR60][R14.64], R68 ;  /* 0x000000440e002986 */ /* 0x0003e2000c10193c */
[----:B------:R-:W-:-:S03]  /*7e760*/  ULDC UR5, c[0x0][0x22c] ;  /* 0x00008b0000057ab9 */ /* 0x000fc60000000800 */
[----:B------:R2:W-:Y:S04]  /*7e770*/  @P4 STG.E desc[UR60][R10.64], R84 ;  /* 0x000000540a004986 */ /* 0x0005e8000c10193c */
[----:B------:R2:W-:Y:S01]  /*7e780*/  @P1 STG.E desc[UR60][R16.64], R64 ;  /* 0x0000004010001986 */ /* 0x0005e2000c10193c */
[----:B----4-:R-:W-:-:S03]  /*7e790*/  ISETP.GE.AND P1, PT, R22, UR5, PT ;  /* 0x0000000516007c0c */ /* 0x010fc6000bf26270 */
[----:B------:R-:W4:Y:S04]  /*7e7a0*/  LDL.LU R22, [R1+0x2b70] ;  /* 0x002b700001167983 */ /* 0x000f280000300800 */
[----:B------:R-:W4:Y:S01]  /*7e7b0*/  LDL.LU R0, [R1+0x2b6c] ;  /* 0x002b6c0001007983 */ /* 0x000f220000300800 */
[----:B------:R-:W-:Y:S01]  /*7e7c0*/  ISETP.LT.AND P6, PT, R153, UR4, !P3 ;  /* 0x0000000499007c0c */ /* 0x000fe2000dfc1270 */
[----:B------:R-:W-:Y:S01]  /*7e7d0*/  IMAD.WIDE R20, R146, 0x4, R2 ;  /* 0x0000000492147825 */ /* 0x000fe200078e0202 */
[----:B------:R-:W-:Y:S02]  /*7e7e0*/  ISETP.LT.AND P2, PT, R156, UR4, !P3 ;  /* 0x000000049c007c0c */ /* 0x000fe4000df41270 */
[----:B------:R-:W-:Y:S02]  /*7e7f0*/  ISETP.LT.AND P0, PT, R157, UR4, !P3 ;  /* 0x000000049d007c0c */ /* 0x000fe4000df01270 */
[----:B------:R-:W-:-:S02]  /*7e800*/  ISETP.LT.AND P3, PT, R158, UR4, !P3 ;  /* 0x000000049e007c0c */ /* 0x000fc4000df61270 */
[----:B------:R-:W-:Y:S01]  /*7e810*/  ISETP.LT.AND P4, PT, R153, UR4, !P5 ;  /* 0x0000000499007c0c */ /* 0x000fe2000ef81270 */
[----:B---3--:R-:W-:-:S04]  /*7e820*/  IMAD.WIDE R12, R146, 0x4, R4 ;  /* 0x00000004920c7825 */ /* 0x008fc800078e0204 */
[----:B------:R-:W-:Y:S01]  /*7e830*/  @P6 STG.E desc[UR60][R20.64], R88 ;  /* 0x0000005814006986 */ /* 0x000fe2000c10193c */
[----:B------:R-:W-:Y:S01]  /*7e840*/  ISETP.LT.AND P6, PT, R156, UR4, !P5 ;  /* 0x000000049c007c0c */ /* 0x000fe2000efc1270 */
[C---:B-1----:R-:W-:Y:S02]  /*7e850*/  IMAD.WIDE R14, R146.reuse, 0x4, R6 ;  /* 0x00000004920e7825 */ /* 0x042fe400078e0206 */
[----:B------:R1:W-:Y:S02]  /*7e860*/  @P2 STG.E desc[UR60][R12.64], R92 ;  /* 0x0000005c0c002986 */ /* 0x0003e4000c10193c */
[----:B------:R-:W-:Y:S02]  /*7e870*/  IMAD.WIDE R18, R146, 0x4, R8 ;  /* 0x0000000492127825 */ /* 0x000fe400078e0208 */
[----:B------:R-:W3:Y:S04]  /*7e880*/  LDL.LU R146, [R1+0x135c] ;  /* 0x00135c0001927983 */ /* 0x000ee80000300800 */
[----:B------:R1:W-:Y:S01]  /*7e890*/  @P0 STG.E desc[UR60][R14.64], R100 ;  /* 0x000000640e000986 */ /* 0x0003e2000c10193c */
[----:B------:R-:W-:-:S02]  /*7e8a0*/  ISETP.LT.AND P0, PT, R157, UR4, !P5 ;  /* 0x000000049d007c0c */ /* 0x000fc4000ef01270 */
[----:B------:R-:W-:Y:S01]  /*7e8b0*/  ISETP.LT.AND P5, PT, R158, UR4, !P5 ;  /* 0x000000049e007c0c */ /* 0x000fe2000efa1270 */
[----:B------:R1:W-:Y:S01]  /*7e8c0*/  @P3 STG.E desc[UR60][R18.64], R96 ;  /* 0x0000006012003986 */ /* 0x0003e2000c10193c */
[----:B------:R-:W-:Y:S02]  /*7e8d0*/  ISETP.LT.AND P3, PT, R153, UR4, !P1 ;  /* 0x0000000499007c0c */ /* 0x000fe4000cf61270 */
[----:B------:R-:W-:Y:S01]  /*7e8e0*/  ISETP.LT.AND P2, PT, R156, UR4, !P1 ;  /* 0x000000049c007c0c */ /* 0x000fe2000cf41270 */
[----:B--2---:R-:W-:-:S04]  /*7e8f0*/  IMAD.WIDE R10, R144, 0x4, R2 ;  /* 0x00000004900a7825 */ /* 0x004fc800078e0202 */
[----:B------:R-:W-:Y:S01]  /*7e900*/  IMAD.WIDE R16, R144, 0x4, R4 ;  /* 0x0000000490107825 */ /* 0x000fe200078e0204 */
[----:B------:R2:W-:Y:S04]  /*7e910*/  @P4 STG.E desc[UR60][R10.64], R73 ;  /* 0x000000490a004986 */ /* 0x0005e8000c10193c */
[----:B------:R-:W-:Y:S01]  /*7e920*/  @P6 STG.E desc[UR60][R16.64], R69 ;  /* 0x0000004510006986 */ /* 0x000fe2000c10193c */
[----:B------:R-:W-:Y:S02]  /*7e930*/  ISETP.LT.AND P6, PT, R157, UR4, !P1 ;  /* 0x000000049d007c0c */ /* 0x000fe4000cfc1270 */
[----:B------:R-:W-:Y:S01]  /*7e940*/  ISETP.LT.AND P1, PT, R158, UR4, !P1 ;  /* 0x000000049e007c0c */ /* 0x000fe2000cf21270 */
[----:B-1----:R-:W-:-:S04]  /*7e950*/  IMAD.WIDE R12, R144, 0x4, R6 ;  /* 0x00000004900c7825 */ /* 0x002fc800078e0206 */
[----:B------:R-:W-:Y:S01]  /*7e960*/  IMAD.WIDE R14, R144, 0x4, R8 ;  /* 0x00000004900e7825 */ /* 0x000fe200078e0208 */
[----:B------:R1:W-:Y:S03]  /*7e970*/  @P0 STG.E desc[UR60][R12.64], R85 ;  /* 0x000000550c000986 */ /* 0x0003e6000c10193c */
[C---:B------:R-:W-:Y:S01]  /*7e980*/  IMAD.WIDE R18, R147.reuse, 0x4, R2 ;  /* 0x0000000493127825 */ /* 0x040fe200078e0202 */
[----:B------:R-:W3:Y:S03]  /*7e990*/  LDL.LU R144, [R1+0x1350] ;  /* 0x0013500001907983 */ /* 0x000ee60000300800 */
[C---:B------:R-:W-:Y:S01]  /*7e9a0*/  IMAD.WIDE R20, R147.reuse, 0x4, R4 ;  /* 0x0000000493147825 */ /* 0x040fe200078e0204 */
[----:B------:R3:W-:Y:S03]  /*7e9b0*/  @P5 STG.E desc[UR60][R14.64], R65 ;  /* 0x000000410e005986 */ /* 0x0007e6000c10193c */
[C---:B--2---:R-:W-:Y:S01]  /*7e9c0*/  IMAD.WIDE R10, R147.reuse, 0x4, R6 ;  /* 0x00000004930a7825 */ /* 0x044fe200078e0206 */
[----:B------:R2:W-:Y:S03]  /*7e9d0*/  @P3 STG.E desc[UR60][R18.64], R89 ;  /* 0x0000005912003986 */ /* 0x0005e6000c10193c */
[----:B-1----:R-:W-:Y:S01]  /*7e9e0*/  IMAD.WIDE R12, R147, 0x4, R8 ;  /* 0x00000004930c7825 */ /* 0x002fe200078e0208 */
[----:B------:R-:W-:Y:S04]  /*7e9f0*/  @P2 STG.E desc[UR60][R20.64], R93 ;  /* 0x0000005d14002986 */ /* 0x000fe8000c10193c */
[----:B------:R1:W-:Y:S04]  /*7ea00*/  @P6 STG.E desc[UR60][R10.64], R101 ;  /* 0x000000650a006986 */ /* 0x0003e8000c10193c */
[----:B------:R-:W2:Y:S04]  /*7ea10*/  LDL.LU R145, [R1+0x1348] ;  /* 0x0013480001917983 */ /* 0x000ea80000300800 */
[----:B------:R1:W-:Y:S01]  /*7ea20*/  @P1 STG.E desc[UR60][R12.64], R97 ;  /* 0x000000610c001986 */ /* 0x0003e2000c10193c */
[----:B----4-:R-:W-:-:S03]  /*7ea30*/  ISETP.GE.AND P0, PT, R22, UR5, PT ;  /* 0x0000000516007c0c */ /* 0x010fc6000bf06270 */
[----:B------:R-:W4:Y:S01]  /*7ea40*/  LDL.LU R22, [R1+0x2b68] ;  /* 0x002b680001167983 */ /* 0x000f220000300800 */
[----:B------:R-:W-:-:S03]  /*7ea50*/  ISETP.GE.AND P1, PT, R0, UR5, PT ;  /* 0x0000000500007c0c */ /* 0x000fc6000bf26270 */
[----:B------:R-:W4:Y:S01]  /*7ea60*/  LDL.LU R0, [R1+0x2b64] ;  /* 0x002b640001007983 */ /* 0x000f220000300800 */
[----:B------:R-:W-:Y:S02]  /*7ea70*/  ISETP.GE.AND P4, PT, R23, UR5, PT ;  /* 0x0000000517007c0c */ /* 0x000fe4000bf86270 */
[C---:B------:R-:W-:Y:S01]  /*7ea80*/  ISETP.LT.AND P6, PT, R153.reuse, UR4, !P0 ;  /* 0x0000000499007c0c */ /* 0x040fe2000c7c1270 */
[----:B------:R-:W4:Y:S01]  /*7ea90*/  LDL.LU R24, [R1+0x2b60] ;  /* 0x002b600001187983 */ /* 0x000f220000300800 */
[----:B------:R-:W-:Y:S02]  /*7eaa0*/  ISETP.LT.AND P2, PT, R153, UR4, !P4 ;  /* 0x0000000499007c0c */ /* 0x000fe4000e741270 */
[----:B------:R-:W-:Y:S02]  /*7eab0*/  ISETP.LT.AND P5, PT, R156, UR4, !P4 ;  /* 0x000000049c007c0c */ /* 0x000fe4000e7a1270 */
[----:B------:R-:W-:Y:S02]  /*7eac0*/  ISETP.LT.AND P3, PT, R157, UR4, !P4 ;  /* 0x000000049d007c0c */ /* 0x000fe4000e761270 */
[----:B------:R-:W-:Y:S01]  /*7ead0*/  ISETP.LT.AND P4, PT, R158, UR4, !P4 ;  /* 0x000000049e007c0c */ /* 0x000fe2000e781270 */
[----:B---3--:R-:W-:-:S04]  /*7eae0*/  IMAD.WIDE R14, R146, 0x4, R2 ;  /* 0x00000004920e7825 */ /* 0x008fc800078e0202 */
[C---:B------:R-:W-:Y:S02]  /*7eaf0*/  IMAD.WIDE R16, R146.reuse, 0x4, R4 ;  /* 0x0000000492107825 */ /* 0x040fe400078e0204 */
[----:B------:R3:W-:Y:S02]  /*7eb00*/  @P2 STG.E desc[UR60][R14.64], R74 ;  /* 0x0000004a0e002986 */ /* 0x0007e4000c10193c */
[----:B--2---:R-:W-:Y:S02]  /*7eb10*/  IMAD.WIDE R18, R146, 0x4, R6 ;  /* 0x0000000492127825 */ /* 0x004fe400078e0206 */
[----:B------:R2:W-:Y:S01]  /*7eb20*/  @P5 STG.E desc[UR60][R16.64], R70 ;  /* 0x0000004610005986 */ /* 0x0005e2000c10193c */
[----:B------:R-:W-:-:S03]  /*7eb30*/  ISETP.LT.AND P2, PT, R157, UR4, !P0 ;  /* 0x000000049d007c0c */ /* 0x000fc6000c741270 */
[----:B------:R2:W-:Y:S01]  /*7eb40*/  @P3 STG.E desc[UR60][R18.64], R86 ;  /* 0x0000005612003986 */ /* 0x0005e2000c10193c */
[----:B------:R-:W-:Y:S02]  /*7eb50*/  ISETP.LT.AND P3, PT, R156, UR4, !P0 ;  /* 0x000000049c007c0c */ /* 0x000fe4000c761270 */
[----:B------:R-:W-:Y:S01]  /*7eb60*/  ISETP.LT.AND P0, PT, R158, UR4, !P0 ;  /* 0x000000049e007c0c */ /* 0x000fe2000c701270 */
[----:B-1----:R-:W-:Y:S02]  /*7eb70*/  IMAD.WIDE R10, R146, 0x4, R8 ;  /* 0x00000004920a7825 */ /* 0x002fe400078e0208 */
[----:B------:R-:W4:Y:S04]  /*7eb80*/  LDL.LU R146, [R1+0x1344] ;  /* 0x0013440001927983 */ /* 0x000f280000300800 */
[----:B------:R1:W-:Y:S01]  /*7eb90*/  @P4 STG.E desc[UR60][R10.64], R66 ;  /* 0x000000420a004986 */ /* 0x0003e2000c10193c */
[----:B------:R-:W-:-:S04]  /*7eba0*/  IMAD.WIDE R20, R144, 0x4, R2 ;  /* 0x0000000490147825 */ /* 0x000fc800078e0202 */
[C---:B------:R-:W-:Y:S01]  /*7ebb0*/  IMAD.WIDE R12, R144.reuse, 0x4, R4 ;  /* 0x00000004900c7825 */ /* 0x040fe200078e0204 */
[----:B------:R1:W-:Y:S03]  /*7ebc0*/  @P6 STG.E desc[UR60][R20.64], R90 ;  /* 0x0000005a14006986 */ /* 0x0003e6000c10193c */
[C---:B---3--:R-:W-:Y:S01]  /*7ebd0*/  IMAD.WIDE R14, R144.reuse, 0x4, R6 ;  /* 0x00000004900e7825 */ /* 0x048fe200078e0206 */
[----:B------:R-:W-:Y:S03]  /*7ebe0*/  @P3 STG.E desc[UR60][R12.64], R94 ;  /* 0x0000005e0c003986 */ /* 0x000fe6000c10193c */
[----:B--2---:R-:W-:Y:S02]  /*7ebf0*/  IMAD.WIDE R16, R144, 0x4, R8 ;  /* 0x0000000490107825 */ /* 0x004fe400078e0208 */
[----:B------:R-:W2:Y:S04]  /*7ec00*/  LDL.LU R144, [R1+0x1340] ;  /* 0x0013400001907983 */ /* 0x000ea80000300800 */
[----:B------:R-:W-:Y:S04]  /*7ec10*/  @P2 STG.E desc[UR60][R14.64], R102 ;  /* 0x000000660e002986 */ /* 0x000fe8000c10193c */
[----:B------:R3:W-:Y:S01]  /*7ec20*/  @P0 STG.E desc[UR60][R16.64], R98 ;  /* 0x0000006210000986 */ /* 0x0007e2000c10193c */
[----:B------:R-:W-:-:S02]  /*7ec30*/  ISETP.LT.AND P5, PT, R153, UR4, !P1 ;  /* 0x0000000499007c0c */ /* 0x000fc4000cfa1270 */
[----:B------:R-:W-:Y:S01]  /*7ec40*/  ISETP.LT.AND P4, PT, R156, UR4, !P1 ;  /* 0x000000049c007c0c */ /* 0x000fe2000cf81270 */
[----:B------:R-:W-:Y:S01]  /*7ec50*/  IMAD.WIDE R18, R145, 0x4, R2 ;  /* 0x0000000491127825 */ /* 0x000fe200078e0202 */
[----:B------:R-:W-:Y:S01]  /*7ec60*/  ISETP.LT.AND P6, PT, R157, UR4, !P1 ;  /* 0x000000049d007c0c */ /* 0x000fe2000cfc1270 */
[----:B------:R-:W2:Y:S01]  /*7ec70*/  LDS.128 R12, [R154] ;  /* 0x000000009a0c7984 */ /* 0x000ea20000000c00 */
[----:B----4-:R-:W-:-:S03]  /*7ec80*/  ISETP.GE.AND P0, PT, R0, UR5, PT ;  /* 0x0000000500007c0c */ /* 0x010fc6000bf06270 */
[----:B------:R-:W4:Y:S01]  /*7ec90*/  LDL.LU R0, [R1+0x2b5c] ;  /* 0x002b5c0001007983 */ /* 0x000f220000300800 */
[----:B------:R-:W-:Y:S01]  /*7eca0*/  ISETP.LT.AND P1, PT, R158, UR4, !P1 ;  /* 0x000000049e007c0c */ /* 0x000fe2000cf21270 */
[C---:B-1----:R-:W-:Y:S01]  /*7ecb0*/  IMAD.WIDE R10, R145.reuse, 0x4, R4 ;  /* 0x00000004910a7825 */ /* 0x042fe200078e0204 */
[----:B------:R-:W-:Y:S01]  /*7ecc0*/  ISETP.GE.AND P3, PT, R22, UR5, PT ;  /* 0x0000000516007c0c */ /* 0x000fe2000bf66270 */
[----:B------:R1:W-:Y:S02]  /*7ecd0*/  @P5 STG.E desc[UR60][R18.64], R75 ;  /* 0x0000004b12005986 */ /* 0x0003e4000c10193c */
[----:B------:R-:W-:Y:S01]  /*7ece0*/  IMAD.WIDE R20, R145, 0x4, R6 ;  /* 0x0000000491147825 */ /* 0x000fe200078e0206 */
[----:B------:R-:W-:-:S03]  /*7ecf0*/  ISETP.LT.AND P5, PT, R153, UR4, !P3 ;  /* 0x0000000499007c0c */ /* 0x000fc6000dfa1270 */
[----:B------:R-:W-:Y:S01]  /*7ed00*/  IMAD.WIDE R22, R145, 0x4, R8 ;  /* 0x0000000491167825 */ /* 0x000fe200078e0208 */
[----:B------:R-:W-:Y:S01]  /*7ed10*/  ISETP.LT.AND P2, PT, R156, UR4, !P3 ;  /* 0x000000049c007c0c */ /* 0x000fe2000df41270 */
[----:B------:R1:W-:Y:S01]  /*7ed20*/  @P4 STG.E desc[UR60][R10.64], R71 ;  /* 0x000000470a004986 */ /* 0x0003e2000c10193c */
[----:B------:R-:W-:-:S03]  /*7ed30*/  ISETP.LT.AND P4, PT, R157, UR4, !P3 ;  /* 0x000000049d007c0c */ /* 0x000fc6000df81270 */
[----:B------:R1:W-:Y:S01]  /*7ed40*/  @P6 STG.E desc[UR60][R20.64], R87 ;  /* 0x0000005714006986 */ /* 0x0003e2000c10193c */
[----:B------:R-:W-:-:S03]  /*7ed50*/  ISETP.LT.AND P6, PT, R158, UR4, !P3 ;  /* 0x000000049e007c0c */ /* 0x000fc6000dfc1270 */
[----:B------:R2:W-:Y:S01]  /*7ed60*/  @P1 STG.E desc[UR60][R22.64], R67 ;  /* 0x0000004316001986 */ /* 0x0005e2000c10193c */
[----:B------:R-:W-:-:S03]  /*7ed70*/  ISETP.LT.AND P1, PT, R153, UR4, !P0 ;  /* 0x0000000499007c0c */ /* 0x000fc6000c721270 */
[----:B------:R-:W4:Y:S04]  /*7ed80*/  LDL.LU R145, [R1+0x133c] ;  /* 0x00133c0001917983 */ /* 0x000f280000300800 */
[----:B------:R-:W4:Y:S01]  /*7ed90*/  LDL.LU R28, [R1+0x2b58] ;  /* 0x002b5800011c7983 */ /* 0x000f220000300800 */
[----:B---3--:R-:W-:-:S04]  /*7eda0*/  IMAD.WIDE R16, R146, 0x4, R2 ;  /* 0x0000000492107825 */ /* 0x008fc800078e0202 */
[C---:B-1----:R-:W-:Y:S01]  /*7edb0*/  IMAD.WIDE R18, R146.reuse, 0x4, R4 ;  /* 0x0000000492127825 */ /* 0x042fe200078e0204 */
[----:B------:R1:W-:Y:S03]  /*7edc0*/  @P5 STG.E desc[UR60][R16.64], R91 ;  /* 0x0000005b10005986 */ /* 0x0003e6000c10193c */
[C---:B------:R-:W-:Y:S01]  /*7edd0*/  IMAD.WIDE R10, R146.reuse, 0x4, R6 ;  /* 0x00000004920a7825 */ /* 0x040fe200078e0206 */
[----:B------:R3:W-:Y:S03]  /*7ede0*/  @P2 STG.E desc[UR60][R18.64], R95 ;  /* 0x0000005f12002986 */ /* 0x0007e6000c10193c */
[----:B------:R-:W-:Y:S01]  /*7edf0*/  IMAD.WIDE R20, R146, 0x4, R8 ;  /* 0x0000000492147825 */ /* 0x000fe200078e0208 */
[----:B------:R3:W-:Y:S04]  /*7ee00*/  @P4 STG.E desc[UR60][R10.64], R103 ;  /* 0x000000670a004986 */ /* 0x0007e8000c10193c */
[----:B------:R3:W-:Y:S04]  /*7ee10*/  @P6 STG.E desc[UR60][R20.64], R99 ;  /* 0x0000006314006986 */ /* 0x0007e8000c10193c */
[----:B------:R-:W3:Y:S01]  /*7ee20*/  LDL.LU R146, [R1+0x1338] ;  /* 0x0013380001927983 */ /* 0x000ee20000300800 */
[----:B------:R-:W-:Y:S01]  /*7ee30*/  ISETP.GE.AND P3, PT, R24, UR5, PT ;  /* 0x0000000518007c0c */ /* 0x000fe2000bf66270 */
[----:B--2---:R-:W-:-:S05]  /*7ee40*/  IMAD.WIDE R22, R144, 0x4, R2 ;  /* 0x0000000490167825 */ /* 0x004fca00078e0202 */
[----:B------:R-:W-:Y:S01]  /*7ee50*/  @P1 STG.E desc[UR60][R22.64], R104 ;  /* 0x0000006816001986 */ /* 0x000fe2000c10193c */
[----:B----4-:R-:W-:-:S03]  /*7ee60*/  ISETP.GE.AND P1, PT, R0, UR5, PT ;  /* 0x0000000500007c0c */ /* 0x010fc6000bf26270 */
[----:B------:R-:W2:Y:S01]  /*7ee70*/  LDL.LU R0, [R1+0x2b54] ;  /* 0x002b540001007983 */ /* 0x000ea20000300800 */
[----:B-1----:R-:W-:-:S03]  /*7ee80*/  IMAD.WIDE R16, R144, 0x4, R4 ;  /* 0x0000000490107825 */ /* 0x002fc600078e0204 */
[----:B------:R-:W4:Y:S01]  /*7ee90*/  LDL.LU R27, [R1+0x2b50] ;  /* 0x002b5000011b7983 */ /* 0x000f220000300800 */
[----:B---3--:R-:W-:-:S04]  /*7eea0*/  IMAD.WIDE R18, R144, 0x4, R6 ;  /* 0x0000000490127825 */ /* 0x008fc800078e0206 */
[----:B------:R-:W-:Y:S02]  /*7eeb0*/  IMAD.WIDE R24, R144, 0x4, R8 ;  /* 0x0000000490187825 */ /* 0x000fe400078e0208 */
[----:B------:R-:W3:Y:S01]  /*7eec0*/  LDL.LU R144, [R1+0x1334] ;  /* 0x0013340001907983 */ /* 0x000ee20000300800 */
[----:B------:R-:W-:Y:S02]  /*7eed0*/  ISETP.LT.AND P2, PT, R156, UR4, !P0 ;  /* 0x000000049c007c0c */ /* 0x000fe4000c741270 */
[----:B------:R-:W-:Y:S01]  /*7eee0*/  ISETP.LT.AND P5, PT, R157, UR4, !P0 ;  /* 0x000000049d007c0c */ /* 0x000fe2000c7a1270 */
[----:B------:R-:W4:Y:S01]  /*7eef0*/  LDL.LU R26, [R1+0x2b4c] ;  /* 0x002b4c00011a7983 */ /* 0x000f220000300800 */
[----:B------:R-:W-:Y:S02]  /*7ef00*/  ISETP.LT.AND P0, PT, R158, UR4, !P0 ;  /* 0x000000049e007c0c */ /* 0x000fe4000c701270 */
[----:B------:R-:W-:Y:S01]  /*7ef10*/  ISETP.LT.AND P6, PT, R153, UR4, !P3 ;  /* 0x0000000499007c0c */ /* 0x000fe2000dfc1270 */
[----:B------:R-:W4:Y:S01]  /*7ef20*/  LDL.LU R147, [R1+0x132c] ;  /* 0x00132c0001937983 */ /* 0x000f220000300800 */
[----:B------:R-:W-:-:S05]  /*7ef30*/  ISETP.LT.AND P4, PT, R156, UR4, !P3 ;  /* 0x000000049c007c0c */ /* 0x000fca000df81270 */
[----:B------:R1:W-:Y:S04]  /*7ef40*/  @P2 STG.E desc[UR60][R16.64], R112 ;  /* 0x0000007010002986 */ /* 0x0003e8000c10193c */
[----:B------:R1:W-:Y:S04]  /*7ef50*/  @P5 STG.E desc[UR60][R18.64], R116 ;  /* 0x0000007412005986 */ /* 0x0003e8000c10193c */
[----:B------:R1:W-:Y:S01]  /*7ef60*/  @P0 STG.E desc[UR60][R24.64], R108 ;  /* 0x0000006c18000986 */ /* 0x0003e2000c10193c */
[----:B------:R-:W-:Y:S01]  /*7ef70*/  ISETP.LT.AND P0, PT, R157, UR4, !P3 ;  /* 0x000000049d007c0c */ /* 0x000fe2000df01270 */
[----:B------:R-:W-:-:S04]  /*7ef80*/  IMAD.WIDE R10, R145, 0x4, R2 ;  /* 0x00000004910a7825 */ /* 0x000fc800078e0202 */
[C---:B------:R-:W-:Y:S01]  /*7ef90*/  IMAD.WIDE R20, R145.reuse, 0x4, R4 ;  /* 0x0000000491147825 */ /* 0x040fe200078e0204 */
[----:B------:R1:W-:Y:S03]  /*7efa0*/  @P6 STG.E desc[UR60][R10.64], R120 ;  /* 0x000000780a006986 */ /* 0x0003e6000c10193c */
[C---:B-1----:R-:W-:Y:S01]  /*7efb0*/  IMAD.WIDE R16, R145.reuse, 0x4, R6 ;  /* 0x0000000491107825 */ /* 0x042fe200078e0206 */
[----:B------:R1:W-:Y:S04]  /*7efc0*/  @P4 STG.E desc[UR60][R20.64], R128 ;  /* 0x0000008014004986 */ /* 0x0003e8000c10193c */
[----:B------:R3:W-:Y:S01]  /*7efd0*/  @P0 STG.E desc[UR60][R16.64], R140 ;  /* 0x0000008c10000986 */ /* 0x0007e2000c10193c */
[----:B------:R-:W-:Y:S01]  /*7efe0*/  IMAD.WIDE R18, R145, 0x4, R8 ;  /* 0x0000000491127825 */ /* 0x000fe200078e0208 */
[----:B------:R-:W-:-:S02]  /*7eff0*/  ISETP.LT.AND P3, PT, R158, UR4, !P3 ;  /* 0x000000049e007c0c */ /* 0x000fc4000df61270 */
[----:B------:R-:W-:Y:S02]  /*7f000*/  ISETP.LT.AND P5, PT, R153, UR4, !P1 ;  /* 0x0000000499007c0c */ /* 0x000fe4000cfa1270 */
[----:B------:R-:W-:Y:S02]  /*7f010*/  ISETP.LT.AND P2, PT, R156, UR4, !P1 ;  /* 0x000000049c007c0c */ /* 0x000fe4000cf41270 */
[----:B------:R-:W-:Y:S01]  /*7f020*/  ISETP.LT.AND P4, PT, R157, UR4, !P1 ;  /* 0x000000049d007c0c */ /* 0x000fe2000cf81270 */
[----:B------:R-:W-:-:S04]  /*7f030*/  IMAD.WIDE R22, R146, 0x4, R2 ;  /* 0x0000000492167825 */ /* 0x000fc800078e0202 */
[----:B------:R-:W-:-:S04]  /*7f040*/  IMAD.WIDE R24, R146, 0x4, R4 ;  /* 0x0000000492187825 */ /* 0x000fc800078e0204 */
[----:B------:R-:W-:-:S04]  /*7f050*/  IMAD.WIDE R10, R146, 0x4, R6 ;  /* 0x00000004920a7825 */ /* 0x000fc800078e0206 */
[----:B-1----:R-:W-:Y:S01]  /*7f060*/  IMAD.WIDE R20, R146, 0x4, R8 ;  /* 0x0000000492147825 */ /* 0x002fe200078e0208 */
[----:B------:R1:W-:Y:S04]  /*7f070*/  @P3 STG.E desc[UR60][R18.64], R12 ;  /* 0x0000000c12003986 */ /* 0x0003e8000c10193c */
[----:B------:R1:W-:Y:S04]  /*7f080*/  @P5 STG.E desc[UR60][R22.64], R105 ;  /* 0x0000006916005986 */ /* 0x0003e8000c10193c */
[----:B------:R-:W-:Y:S04]  /*7f090*/  @P2 STG.E desc[UR60][R24.64], R113 ;  /* 0x0000007118002986 */ /* 0x000fe8000c10193c */
[----:B------:R1:W-:Y:S01]  /*7f0a0*/  @P4 STG.E desc[UR60][R10.64], R117 ;  /* 0x000000750a004986 */ /* 0x0003e2000c10193c */
[----:B--2---:R-:W-:-:S03]  /*7f0b0*/  ISETP.GE.AND P0, PT, R0, UR5, PT ;  /* 0x0000000500007c0c */ /* 0x004fc6000bf06270 */
[----:B------:R-:W2:Y:S04]  /*7f0c0*/  LDL.LU R0, [R1+0x2b7c] ;  /* 0x002b7c0001007983 */ /* 0x000ea80000300800 */
[----:B------:R-:W2:Y:S04]  /*7f0d0*/  LDL.LU R145, [R1+0x1320] ;  /* 0x0013200001917983 */ /* 0x000ea80000300800 */
[----:B------:R-:W2:Y:S01]  /*7f0e0*/  LDL.LU R146, [R1+0x1318] ;  /* 0x0013180001927983 */ /* 0x000ea20000300800 */
[----:B---3--:R-:W-:-:S04]  /*7f0f0*/  IMAD.WIDE R16, R144, 0x4, R2 ;  /* 0x0000000490107825 */ /* 0x008fc800078e0202 */
[----:B-1----:R-:W-:-:S04]  /*7f100*/  IMAD.WIDE R18, R144, 0x4, R4 ;  /* 0x0000000490127825 */ /* 0x002fc800078e0204 */
[----:B------:R-:W-:-:S04]  /*7f110*/  IMAD.WIDE R22, R144, 0x4, R6 ;  /* 0x0000000490167825 */ /* 0x000fc800078e0206 */
[----:B------:R-:W-:Y:S02]  /*7f120*/  IMAD.WIDE R10, R144, 0x4, R8 ;  /* 0x00000004900a7825 */ /* 0x000fe400078e0208 */
[----:B------:R-:W3:Y:S01]  /*7f130*/  LDL.LU R144, [R1+0x13fc] ;  /* 0x0013fc0001907983 */ /* 0x000ee20000300800 */
[----:B------:R-:W-:Y:S02]  /*7f140*/  ISETP.LT.AND P6, PT, R158, UR4, !P1 ;  /* 0x000000049e007c0c */ /* 0x000fe4000cfc1270 */
[----:B------:R-:W-:-:S04]  /*7f150*/  ISETP.GE.AND P1, PT, R28, UR5, PT ;  /* 0x000000051c007c0c */ /* 0x000fc8000bf26270 */
[----:B------:R-:W-:Y:S02]  /*7f160*/  ISETP.LT.AND P2, PT, R153, UR4, !P1 ;  /* 0x0000000499007c0c */ /* 0x000fe4000cf41270 */
[----:B------:R-:W-:Y:S02]  /*7f170*/  ISETP.LT.AND P5, PT, R156, UR4, !P1 ;  /* 0x000000049c007c0c */ /* 0x000fe4000cfa1270 */
[----:B------:R-:W-:Y:S02]  /*7f180*/  ISETP.LT.AND P3, PT, R157, UR4, !P1 ;  /* 0x000000049d007c0c */ /* 0x000fe4000cf61270 */
[----:B------:R-:W-:Y:S01]  /*7f190*/  ISETP.LT.AND P1, PT, R158, UR4, !P1 ;  /* 0x000000049e007c0c */ /* 0x000fe2000cf21270 */
[----:B------:R4:W-:Y:S01]  /*7f1a0*/  @P6 STG.E desc[UR60][R20.64], R109 ;  /* 0x0000006d14006986 */ /* 0x0009e2000c10193c */
[----:B------:R-:W-:-:S05]  /*7f1b0*/  ISETP.LT.AND P6, PT, R153, UR4, !P0 ;  /* 0x0000000499007c0c */ /* 0x000fca000c7c1270 */
[----:B------:R1:W-:Y:S01]  /*7f1c0*/  @P2 STG.E desc[UR60][R16.64], R121 ;  /* 0x0000007910002986 */ /* 0x0003e2000c10193c */
[----:B------:R-:W-:-:S03]  /*7f1d0*/  ISETP.LT.AND P2, PT, R156, UR4, !P0 ;  /* 0x000000049c007c0c */ /* 0x000fc6000c741270 */
[----:B------:R1:W-:Y:S01]  /*7f1e0*/  @P5 STG.E desc[UR60][R18.64], R129 ;  /* 0x0000008112005986 */ /* 0x0003e2000c10193c */
[----:B------:R-:W-:Y:S01]  /*7f1f0*/  ISETP.LT.AND P5, PT, R157, UR4, !P0 ;  /* 0x000000049d007c0c */ /* 0x000fe2000c7a1270 */
[----:B----4-:R-:W-:Y:S01]  /*7f200*/  IMAD.WIDE R20, R147, 0x4, R2 ;  /* 0x0000000493147825 */ /* 0x010fe200078e0202 */
[----:B------:R-:W-:Y:S01]  /*7f210*/  ISETP.LT.AND P0, PT, R158, UR4, !P0 ;  /* 0x000000049e007c0c */ /* 0x000fe2000c701270 */
[----:B------:R2:W-:Y:S01]  /*7f220*/  @P3 STG.E desc[UR60][R22.64], R141 ;  /* 0x0000008d16003986 */ /* 0x0005e2000c10193c */
[----:B------:R-:W-:Y:S01]  /*7f230*/  ISETP.GE.AND P4, PT, R27, UR5, PT ;  /* 0x000000051b007c0c */ /* 0x000fe2000bf86270 */
[----:B------:R-:W-:Y:S02]  /*7f240*/  IMAD.WIDE R24, R147, 0x4, R4 ;  /* 0x0000000493187825 */ /* 0x000fe400078e0204 */
[----:B------:R4:W-:Y:S01]  /*7f250*/  @P1 STG.E desc[UR60][R10.64], R13 ;  /* 0x0000000d0a001986 */ /* 0x0009e2000c10193c */
[----:B------:R-:W-:Y:S01]  /*7f260*/  ISETP.LT.AND P1, PT, R153, UR4, !P4 ;  /* 0x0000000499007c0c */ /* 0x000fe2000e721270 */
[----:B-1----:R-:W-:-:S02]  /*7f270*/  IMAD.WIDE R16, R147, 0x4, R6 ;  /* 0x0000000493107825 */ /* 0x002fc400078e0206 */
[----:B------:R-:W-:Y:S01]  /*7f280*/  @P6 STG.E desc[UR60][R20.64], R106 ;  /* 0x0000006a14006986 */ /* 0x000fe2000c10193c */
[----:B------:R-:W-:Y:S01]  /*7f290*/  ISETP.LT.AND P6, PT, R157, UR4, !P4 ;  /* 0x000000049d007c0c */ /* 0x000fe2000e7c1270 */
[----:B------:R-:W-:Y:S02]  /*7f2a0*/  IMAD.WIDE R18, R147, 0x4, R8 ;  /* 0x0000000493127825 */ /* 0x000fe400078e0208 */
[----:B------:R-:W-:Y:S01]  /*7f2b0*/  @P2 STG.E desc[UR60][R24.64], R114 ;  /* 0x0000007218002986 */ /* 0x000fe2000c10193c */
[----:B------:R-:W-:Y:S02]  /*7f2c0*/  ISETP.LT.AND P2, PT, R156, UR4, !P4 ;  /* 0x000000049c007c0c */ /* 0x000fe4000e741270 */
[----:B------:R-:W-:Y:S02]  /*7f2d0*/  ISETP.GE.AND P3, PT, R26, UR5, PT ;  /* 0x000000051a007c0c */ /* 0x000fe4000bf66270 */
[----:B------:R-:W-:Y:S01]  /*7f2e0*/  ISETP.LT.AND P4, PT, R158, UR4, !P4 ;  /* 0x000000049e007c0c */ /* 0x000fe2000e781270 */
[----:B------:R1:W-:Y:S04]  /*7f2f0*/  @P5 STG.E desc[UR60][R16.64], R118 ;  /* 0x0000007610005986 */ /* 0x0003e8000c10193c */
[----:B------:R-:W-:Y:S01]  /*7f300*/  @P0 STG.E desc[UR60][R18.64], R110 ;  /* 0x0000006e12000986 */ /* 0x000fe2000c10193c */
[----:B------:R-:W-:Y:S01]  /*7f310*/  ISETP.LT.AND P0, PT, R153, UR4, !P3 ;  /* 0x0000000499007c0c */ /* 0x000fe2000df01270 */
[----:B--2---:R-:W-:-:S04]  /*7f320*/  IMAD.WIDE R22, R145, 0x4, R2 ;  /* 0x0000000491167825 */ /* 0x004fc800078e0202 */
[C---:B----4-:R-:W-:Y:S01]  /*7f330*/  IMAD.WIDE R10, R145.reuse, 0x4, R4 ;  /* 0x00000004910a7825 */ /* 0x050fe200078e0204 */
[----:B------:R-:W-:Y:S03]  /*7f340*/  @P1 STG.E desc[UR60][R22.64], R122 ;  /* 0x0000007a16001986 */ /* 0x000fe6000c10193c */
[C---:B------:R-:W-:Y:S01]  /*7f350*/  IMAD.WIDE R12, R145.reuse, 0x4, R6 ;  /* 0x00000004910c7825 */ /* 0x040fe200078e0206 */
[----:B------:R2:W-:Y:S03]  /*7f360*/  @P2 STG.E desc[UR60][R10.64], R130 ;  /* 0x000000820a002986 */ /* 0x0005e6000c10193c */
[----:B-1----:R-:W-:Y:S01]  /*7f370*/  IMAD.WIDE R16, R145, 0x4, R8 ;  /* 0x0000000491107825 */ /* 0x002fe200078e0208 */
[----:B------:R-:W-:Y:S01]  /*7f380*/  ISETP.GE.AND P5, PT, R0, UR5, PT ;  /* 0x0000000500007c0c */ /* 0x000fe2000bfa6270 */
[----:B------:R1:W-:Y:S01]  /*7f390*/  @P6 STG.E desc[UR60][R12.64], R142 ;  /* 0x0000008e0c006986 */ /* 0x0003e2000c10193c */
[----:B------:R-:W-:Y:S01]  /*7f3a0*/  ISETP.LT.AND P2, PT, R156, UR4, !P3 ;  /* 0x000000049c007c0c */ /* 0x000fe2000df41270 */
[----:B------:R-:W-:-:S02]  /*7f3b0*/  IMAD.WIDE R20, R146, 0x4, R2 ;  /* 0x0000000492147825 */ /* 0x000fc400078e0202 */
[----:B------:R4:W-:Y:S01]  /*7f3c0*/  @P4 STG.E desc[UR60][R16.64], R14 ;  /* 0x0000000e10004986 */ /* 0x0009e2000c10193c */
[----:B------:R-:W-:Y:S02]  /*7f3d0*/  ISETP.LT.AND P4, PT, R157, UR4, !P3 ;  /* 0x000000049d007c0c */ /* 0x000fe4000df81270 */
[----:B------:R-:W-:Y:S01]  /*7f3e0*/  ISETP.LT.AND P3, PT, R158, UR4, !P3 ;  /* 0x000000049e007c0c */ /* 0x000fe2000df61270 */
[----:B------:R4:W-:Y:S01]  /*7f3f0*/  @P0 STG.E desc[UR60][R20.64], R107 ;  /* 0x0000006b14000986 */ /* 0x0009e2000c10193c */
[----:B------:R-:W-:Y:S02]  /*7f400*/  ISETP.LT.AND P1, PT, R153, UR4, !P5 ;  /* 0x0000000499007c0c */ /* 0x000fe4000ef21270 */
[----:B------:R-:W-:Y:S02]  /*7f410*/  ISETP.LT.AND P6, PT, R156, UR4, !P5 ;  /* 0x000000049c007c0c */ /* 0x000fe4000efc1270 */
[----:B------:R-:W-:Y:S02]  /*7f420*/  ISETP.LT.AND P0, PT, R157, UR4, !P5 ;  /* 0x000000049d007c0c */ /* 0x000fe4000ef01270 */
[----:B------:R-:W-:Y:S01]  /*7f430*/  ISETP.LT.AND P5, PT, R158, UR4, !P5 ;  /* 0x000000049e007c0c */ /* 0x000fe2000efa1270 */
[----:B--2---:R-:W-:-:S04]  /*7f440*/  IMAD.WIDE R10, R146, 0x4, R4 ;  /* 0x00000004920a7825 */ /* 0x004fc800078e0204 */
[C---:B-1----:R-:W-:Y:S01]  /*7f450*/  IMAD.WIDE R12, R146.reuse, 0x4, R6 ;  /* 0x00000004920c7825 */ /* 0x042fe200078e0206 */
[----:B------:R4:W-:Y:S03]  /*7f460*/  @P2 STG.E desc[UR60][R10.64], R115 ;  /* 0x000000730a002986 */ /* 0x0009e6000c10193c */
[----:B------:R-:W-:Y:S01]  /*7f470*/  IMAD.WIDE R18, R146, 0x4, R8 ;  /* 0x0000000492127825 */ /* 0x000fe200078e0208 */
[----:B------:R4:W-:Y:S03]  /*7f480*/  @P4 STG.E desc[UR60][R12.64], R119 ;  /* 0x000000770c004986 */ /* 0x0009e6000c10193c */
[C---:B---3--:R-:W-:Y:S01]  /*7f490*/  IMAD.WIDE R2, R144.reuse, 0x4, R2 ;  /* 0x0000000490027825 */ /* 0x048fe200078e0202 */
[----:B------:R4:W-:Y:S03]  /*7f4a0*/  @P3 STG.E desc[UR60][R18.64], R111 ;  /* 0x0000006f12003986 */ /* 0x0009e6000c10193c */
[C---:B------:R-:W-:Y:S01]  /*7f4b0*/  IMAD.WIDE R4, R144.reuse, 0x4, R4 ;  /* 0x0000000490047825 */ /* 0x040fe200078e0204 */
[----:B------:R4:W-:Y:S03]  /*7f4c0*/  @P1 STG.E desc[UR60][R2.64], R123 ;  /* 0x0000007b02001986 */ /* 0x0009e6000c10193c */
[C---:B------:R-:W-:Y:S01]  /*7f4d0*/  IMAD.WIDE R6, R144.reuse, 0x4, R6 ;  /* 0x0000000490067825 */ /* 0x040fe200078e0206 */
[----:B------:R4:W-:Y:S04]  /*7f4e0*/  @P6 STG.E desc[UR60][R4.64], R131 ;  /* 0x0000008304006986 */ /* 0x0009e8000c10193c */
[----:B------:R4:W-:Y:S01]  /*7f4f0*/  @P0 STG.E desc[UR60][R6.64], R143 ;  /* 0x0000008f06000986 */ /* 0x0009e2000c10193c */
[----:B------:R-:W-:Y:S01]  /*7f500*/  IMAD.WIDE R8, R144, 0x4, R8 ;  /* 0x0000000490087825 */ /* 0x000fe200078e0208 */
[----:B------:R-:W-:Y:S06]  /*7f510*/  @!P5 EXIT ;  /* 0x000000000000d94d */ /* 0x000fec0003800000 */
[----:B------:R-:W-:Y:S01]  /*7f520*/  STG.E desc[UR60][R8.64], R15 ;  /* 0x0000000f08007986 */ /* 0x000fe2000c10193c */
[----:B------:R-:W-:Y:S05]  /*7f530*/  EXIT ;  /* 0x000000000000794d */ /* 0x000fea0003800000 */
.L_x_2:
[----:B------:R-:W-:-:S00]  /*7f540*/  BRA `(.L_x_2) ;  /* 0xfffffffc00fc7947 */ /* 0x000fc0000383ffff */
[----:B------:R-:W-:-:S00]  /*7f550*/  NOP ;  /* 0x0000000000007918 */ /* 0x000fc00000000000 */
        /* <DEDUP_REMOVED lines=10> */
.L_x_3:


//--------------------- .nv.shared.matmul_kernel  --------------------------
	.section	.nv.shared.matmul_kernel,"aw",@nobits
	.sectionflags	@""
	.align	16
	.zero		1024


//--------------------- .nv.shared.reserved.0     --------------------------
	.section	.nv.shared.reserved.0,"aw",@nobits
	.weak		__nv_reservedSMEM_offset_0_alias
	.size		__nv_reservedSMEM_offset_0_alias, 0, 0
	.other		__nv_reservedSMEM_offset_0_alias,@"STO_CUDA_RESERVED_SHARED STV_DEFAULT"
__nv_reservedSMEM_offset_0_alias:
	.zero		0


//--------------------- .nv.constant0.matmul_kernel --------------------------
	.section	.nv.constant0.matmul_kernel,"a",@progbits
	.sectionflags	@""
	.align	4
.nv.constant0.matmul_kernel:
	.zero		608


//--------------------- SYMBOLS --------------------------

	.type		.nv.reservedSmem.offset0,@object
	.size		.nv.reservedSmem.offset0,0x4
